	.target	sm_100a

	.elftype	@"ET_EXEC"


//--------------------- .note.nv.tkinfo           --------------------------
	.section	.note.nv.tkinfo,"",@"SHT_NOTE"
	.sectionflags	@"SHF_NOTE_NV_TKINFO"
	.tkinfo
        /*0018*/ 	.word	0x00000002
        /*0030*/ 	.string	""
        /*0030*/ 	.string	"ptxas"
        /*0030*/ 	.string	"Cuda compilation tools, release 13.0, V13.0.88"
        /*0030*/ 	.string	"Build cuda_13.0.r13.0/compiler.36424714_0"
        /*0030*/ 	.string	"-arch sm_100a -m 64 "



//--------------------- .note.nv.cuinfo           --------------------------
	.section	.note.nv.cuinfo,"",@"SHT_NOTE"
	.sectionflags	@"SHF_NOTE_NV_CUINFO"
        /*0018*/ 	.short	0x0002
        /*001a*/ 	.short	0x0064
        /*001c*/ 	.short	0x0082
	.zero		2


//--------------------- .nv.info                  --------------------------
	.section	.nv.info,"",@"SHT_CUDA_INFO"
	.align	4


	//----- nvinfo : EIATTR_REGCOUNT
	.align		4
        /*0000*/ 	.byte	0x04, 0x2f
        /*0002*/ 	.short	(.L_41 - .L_40)
	.align		4
.L_40:
        /*0004*/ 	.word	index@(_Z19moe_permute_row_mapPKiPiiii)
        /*0008*/ 	.word	0x00000010


	//----- nvinfo : EIATTR_FRAME_SIZE
	.align		4
.L_41:
        /*000c*/ 	.byte	0x04, 0x11
        /*000e*/ 	.short	(.L_43 - .L_42)
	.align		4
.L_42:
        /*0010*/ 	.word	index@(_Z19moe_permute_row_mapPKiPiiii)
        /*0014*/ 	.word	0x00000000


	//----- nvinfo : EIATTR_REGCOUNT
	.align		4
.L_43:
        /*0018*/ 	.byte	0x04, 0x2f
        /*001a*/ 	.short	(.L_45 - .L_44)
	.align		4
.L_44:
        /*001c*/ 	.word	index@(_Z18moe_permute_kernelIffLi128ELb0EEvPKT_S2_PS0_PKfPfPKiiii)
        /*0020*/ 	.word	0x00000020


	//----- nvinfo : EIATTR_FRAME_SIZE
	.align		4
.L_45:
        /*0024*/ 	.byte	0x04, 0x11
        /*0026*/ 	.short	(.L_47 - .L_46)
	.align		4
.L_46:
        /*0028*/ 	.word	index@(_Z18moe_permute_kernelIffLi128ELb0EEvPKT_S2_PS0_PKfPfPKiiii)
        /*002c*/ 	.word	0x00000000


	//----- nvinfo : EIATTR_REGCOUNT
	.align		4
.L_47:
        /*0030*/ 	.byte	0x04, 0x2f
        /*0032*/ 	.short	(.L_49 - .L_48)
	.align		4
.L_48:
        /*0034*/ 	.word	index@(_Z18moe_permute_kernelIffLi1ELb0EEvPKT_S2_PS0_PKfPfPKiiii)
        /*0038*/ 	.word	0x00000010


	//----- nvinfo : EIATTR_FRAME_SIZE
	.align		4
.L_49:
        /*003c*/ 	.byte	0x04, 0x11
        /*003e*/ 	.short	(.L_51 - .L_50)
	.align		4
.L_50:
        /*0040*/ 	.word	index@(_Z18moe_permute_kernelIffLi1ELb0EEvPKT_S2_PS0_PKfPfPKiiii)
        /*0044*/ 	.word	0x00000000


	//----- nvinfo : EIATTR_REGCOUNT
	.align		4
.L_51:
        /*0048*/ 	.byte	0x04, 0x2f
        /*004a*/ 	.short	(.L_53 - .L_52)
	.align		4
.L_52:
        /*004c*/ 	.word	index@(_Z18moe_permute_kernelIffLi8ELb1EEvPKT_S2_PS0_PKfPfPKiiii)
        /*0050*/ 	.word	0x00000030


	//----- nvinfo : EIATTR_FRAME_SIZE
	.align		4
.L_53:
        /*0054*/ 	.byte	0x04, 0x11
        /*0056*/ 	.short	(.L_55 - .L_54)
	.align		4
.L_54:
        /*0058*/ 	.word	index@(_Z18moe_permute_kernelIffLi8ELb1EEvPKT_S2_PS0_PKfPfPKiiii)
        /*005c*/ 	.word	0x00000000


	//----- nvinfo : EIATTR_REGCOUNT
	.align		4
.L_55:
        /*0060*/ 	.byte	0x04, 0x2f
        /*0062*/ 	.short	(.L_57 - .L_56)
	.align		4
.L_56:
        /*0064*/ 	.word	index@(_Z18moe_permute_kernelIffLi16ELb1EEvPKT_S2_PS0_PKfPfPKiiii)
        /*0068*/ 	.word	0x00000030


	//----- nvinfo : EIATTR_FRAME_SIZE
	.align		4
.L_57:
        /*006c*/ 	.byte	0x04, 0x11
        /*006e*/ 	.short	(.L_59 - .L_58)
	.align		4
.L_58:
        /*0070*/ 	.word	index@(_Z18moe_permute_kernelIffLi16ELb1EEvPKT_S2_PS0_PKfPfPKiiii)
        /*0074*/ 	.word	0x00000040


	//----- nvinfo : EIATTR_REGCOUNT
	.align		4
.L_59:
        /*0078*/ 	.byte	0x04, 0x2f
        /*007a*/ 	.short	(.L_61 - .L_60)
	.align		4
.L_60:
        /*007c*/ 	.word	index@(_Z18moe_permute_kernelIffLi32ELb1EEvPKT_S2_PS0_PKfPfPKiiii)
        /*0080*/ 	.word	0x00000030


	//----- nvinfo : EIATTR_FRAME_SIZE
	.align		4
.L_61:
        /*0084*/ 	.byte	0x04, 0x11
        /*0086*/ 	.short	(.L_63 - .L_62)
	.align		4
.L_62:
        /*0088*/ 	.word	index@(_Z18moe_permute_kernelIffLi32ELb1EEvPKT_S2_PS0_PKfPfPKiiii)
        /*008c*/ 	.word	0x00000080


	//----- nvinfo : EIATTR_REGCOUNT
	.align		4
.L_63:
        /*0090*/ 	.byte	0x04, 0x2f
        /*0092*/ 	.short	(.L_65 - .L_64)
	.align		4
.L_64:
        /*0094*/ 	.word	index@(_Z18moe_permute_kernelIffLi64ELb1EEvPKT_S2_PS0_PKfPfPKiiii)
        /*0098*/ 	.word	0x00000020


	//----- nvinfo : EIATTR_FRAME_SIZE
	.align		4
.L_65:
        /*009c*/ 	.byte	0x04, 0x11
        /*009e*/ 	.short	(.L_67 - .L_66)
	.align		4
.L_66:
        /*00a0*/ 	.word	index@(_Z18moe_permute_kernelIffLi64ELb1EEvPKT_S2_PS0_PKfPfPKiiii)
        /*00a4*/ 	.word	0x00000100


	//----- nvinfo : EIATTR_REGCOUNT
	.align		4
.L_67:
        /*00a8*/ 	.byte	0x04, 0x2f
        /*00aa*/ 	.short	(.L_69 - .L_68)
	.align		4
.L_68:
        /*00ac*/ 	.word	index@(_Z18moe_permute_kernelIffLi128ELb1EEvPKT_S2_PS0_PKfPfPKiiii)
        /*00b0*/ 	.word	0x00000020


	//----- nvinfo : EIATTR_FRAME_SIZE
	.align		4
.L_69:
        /*00b4*/ 	.byte	0x04, 0x11
        /*00b6*/ 	.short	(.L_71 - .L_70)
	.align		4
.L_70:
        /*00b8*/ 	.word	index@(_Z18moe_permute_kernelIffLi128ELb1EEvPKT_S2_PS0_PKfPfPKiiii)
        /*00bc*/ 	.word	0x00000200


	//----- nvinfo : EIATTR_REGCOUNT
	.align		4
.L_71:
        /*00c0*/ 	.byte	0x04, 0x2f
        /*00c2*/ 	.short	(.L_73 - .L_72)
	.align		4
.L_72:
        /*00c4*/ 	.word	index@(_Z18moe_permute_kernelI6__halfS0_Li128ELb0EEvPKT_S3_PS1_PKfPfPKiiii)
        /*00c8*/ 	.word	0x00000020


	//----- nvinfo : EIATTR_FRAME_SIZE
	.align		4
.L_73:
        /*00cc*/ 	.byte	0x04, 0x11
        /*00ce*/ 	.short	(.L_75 - .L_74)
	.align		4
.L_74:
        /*00d0*/ 	.word	index@(_Z18moe_permute_kernelI6__halfS0_Li128ELb0EEvPKT_S3_PS1_PKfPfPKiiii)
        /*00d4*/ 	.word	0x00000000


	//----- nvinfo : EIATTR_REGCOUNT
	.align		4
.L_75:
        /*00d8*/ 	.byte	0x04, 0x2f
        /*00da*/ 	.short	(.L_77 - .L_76)
	.align		4
.L_76:
        /*00dc*/ 	.word	index@(_Z18moe_permute_kernelI6__halfS0_Li1ELb0EEvPKT_S3_PS1_PKfPfPKiiii)
        /*00e0*/ 	.word	0x00000010


	//----- nvinfo : EIATTR_FRAME_SIZE
	.align		4
.L_77:
        /*00e4*/ 	.byte	0x04, 0x11
        /*00e6*/ 	.short	(.L_79 - .L_78)
	.align		4
.L_78:
        /*00e8*/ 	.word	index@(_Z18moe_permute_kernelI6__halfS0_Li1ELb0EEvPKT_S3_PS1_PKfPfPKiiii)
        /*00ec*/ 	.word	0x00000000


	//----- nvinfo : EIATTR_REGCOUNT
	.align		4
.L_79:
        /*00f0*/ 	.byte	0x04, 0x2f
        /*00f2*/ 	.short	(.L_81 - .L_80)
	.align		4
.L_80:
        /*00f4*/ 	.word	index@(_Z18moe_permute_kernelI6__halfS0_Li8ELb1EEvPKT_S3_PS1_PKfPfPKiiii)
        /*00f8*/ 	.word	0x0000002f


	//----- nvinfo : EIATTR_FRAME_SIZE
	.align		4
.L_81:
        /*00fc*/ 	.byte	0x04, 0x11
        /*00fe*/ 	.short	(.L_83 - .L_82)
	.align		4
.L_82:
        /*0100*/ 	.word	index@(_Z18moe_permute_kernelI6__halfS0_Li8ELb1EEvPKT_S3_PS1_PKfPfPKiiii)
        /*0104*/ 	.word	0x00000000


	//----- nvinfo : EIATTR_REGCOUNT
	.align		4
.L_83:
        /*0108*/ 	.byte	0x04, 0x2f
        /*010a*/ 	.short	(.L_85 - .L_84)
	.align		4
.L_84:
        /*010c*/ 	.word	index@(_Z18moe_permute_kernelI6__halfS0_Li16ELb1EEvPKT_S3_PS1_PKfPfPKiiii)
        /*0110*/ 	.word	0x00000038


	//----- nvinfo : EIATTR_FRAME_SIZE
	.align		4
.L_85:
        /*0114*/ 	.byte	0x04, 0x11
        /*0116*/ 	.short	(.L_87 - .L_86)
	.align		4
.L_86:
        /*0118*/ 	.word	index@(_Z18moe_permute_kernelI6__halfS0_Li16ELb1EEvPKT_S3_PS1_PKfPfPKiiii)
        /*011c*/ 	.word	0x00000040


	//----- nvinfo : EIATTR_REGCOUNT
	.align		4
.L_87:
        /*0120*/ 	.byte	0x04, 0x2f
        /*0122*/ 	.short	(.L_89 - .L_88)
	.align		4
.L_88:
        /*0124*/ 	.word	index@(_Z18moe_permute_kernelI6__halfS0_Li32ELb1EEvPKT_S3_PS1_PKfPfPKiiii)
        /*0128*/ 	.word	0x00000028


	//----- nvinfo : EIATTR_FRAME_SIZE
	.align		4
.L_89:
        /*012c*/ 	.byte	0x04, 0x11
        /*012e*/ 	.short	(.L_91 - .L_90)
	.align		4
.L_90:
        /*0130*/ 	.word	index@(_Z18moe_permute_kernelI6__halfS0_Li32ELb1EEvPKT_S3_PS1_PKfPfPKiiii)
        /*0134*/ 	.word	0x00000080


	//----- nvinfo : EIATTR_REGCOUNT
	.align		4
.L_91:
        /*0138*/ 	.byte	0x04, 0x2f
        /*013a*/ 	.short	(.L_93 - .L_92)
	.align		4
.L_92:
        /*013c*/ 	.word	index@(_Z18moe_permute_kernelI6__halfS0_Li64ELb1EEvPKT_S3_PS1_PKfPfPKiiii)
        /*0140*/ 	.word	0x00000020


	//----- nvinfo : EIATTR_FRAME_SIZE
	.align		4
.L_93:
        /*0144*/ 	.byte	0x04, 0x11
        /*0146*/ 	.short	(.L_95 - .L_94)
	.align		4
.L_94:
        /*0148*/ 	.word	index@(_Z18moe_permute_kernelI6__halfS0_Li64ELb1EEvPKT_S3_PS1_PKfPfPKiiii)
        /*014c*/ 	.word	0x00000100


	//----- nvinfo : EIATTR_REGCOUNT
	.align		4
.L_95:
        /*0150*/ 	.byte	0x04, 0x2f
        /*0152*/ 	.short	(.L_97 - .L_96)
	.align		4
.L_96:
        /*0154*/ 	.word	index@(_Z18moe_permute_kernelI6__halfS0_Li128ELb1EEvPKT_S3_PS1_PKfPfPKiiii)
        /*0158*/ 	.word	0x00000020


	//----- nvinfo : EIATTR_FRAME_SIZE
	.align		4
.L_97:
        /*015c*/ 	.byte	0x04, 0x11
        /*015e*/ 	.short	(.L_99 - .L_98)
	.align		4
.L_98:
        /*0160*/ 	.word	index@(_Z18moe_permute_kernelI6__halfS0_Li128ELb1EEvPKT_S3_PS1_PKfPfPKiiii)
        /*0164*/ 	.word	0x00000200


	//----- nvinfo : EIATTR_REGCOUNT
	.align		4
.L_99:
        /*0168*/ 	.byte	0x04, 0x2f
        /*016a*/ 	.short	(.L_101 - .L_100)
	.align		4
.L_100:
        /*016c*/ 	.word	index@(_Z18moe_permute_kernelI13__nv_bfloat16S0_Li128ELb0EEvPKT_S3_PS1_PKfPfPKiiii)
        /*0170*/ 	.word	0x00000020


	//----- nvinfo : EIATTR_FRAME_SIZE
	.align		4
.L_101:
        /*0174*/ 	.byte	0x04, 0x11
        /*0176*/ 	.short	(.L_103 - .L_102)
	.align		4
.L_102:
        /*0178*/ 	.word	index@(_Z18moe_permute_kernelI13__nv_bfloat16S0_Li128ELb0EEvPKT_S3_PS1_PKfPfPKiiii)
        /*017c*/ 	.word	0x00000000


	//----- nvinfo : EIATTR_REGCOUNT
	.align		4
.L_103:
        /*0180*/ 	.byte	0x04, 0x2f
        /*0182*/ 	.short	(.L_105 - .L_104)
	.align		4
.L_104:
        /*0184*/ 	.word	index@(_Z18moe_permute_kernelI13__nv_bfloat16S0_Li1ELb0EEvPKT_S3_PS1_PKfPfPKiiii)
        /*0188*/ 	.word	0x00000010


	//----- nvinfo : EIATTR_FRAME_SIZE
	.align		4
.L_105:
        /*018c*/ 	.byte	0x04, 0x11
        /*018e*/ 	.short	(.L_107 - .L_106)
	.align		4
.L_106:
        /*0190*/ 	.word	index@(_Z18moe_permute_kernelI13__nv_bfloat16S0_Li1ELb0EEvPKT_S3_PS1_PKfPfPKiiii)
        /*0194*/ 	.word	0x00000000


	//----- nvinfo : EIATTR_REGCOUNT
	.align		4
.L_107:
        /*0198*/ 	.byte	0x04, 0x2f
        /*019a*/ 	.short	(.L_109 - .L_108)
	.align		4
.L_108:
        /*019c*/ 	.word	index@(_Z18moe_permute_kernelI13__nv_bfloat16S0_Li8ELb1EEvPKT_S3_PS1_PKfPfPKiiii)
        /*01a0*/ 	.word	0x0000002e


	//----- nvinfo : EIATTR_FRAME_SIZE
	.align		4
.L_109:
        /*01a4*/ 	.byte	0x04, 0x11
        /*01a6*/ 	.short	(.L_111 - .L_110)
	.align		4
.L_110:
        /*01a8*/ 	.word	index@(_Z18moe_permute_kernelI13__nv_bfloat16S0_Li8ELb1EEvPKT_S3_PS1_PKfPfPKiiii)
        /*01ac*/ 	.word	0x00000000


	//----- nvinfo : EIATTR_REGCOUNT
	.align		4
.L_111:
        /*01b0*/ 	.byte	0x04, 0x2f
        /*01b2*/ 	.short	(.L_113 - .L_112)
	.align		4
.L_112:
        /*01b4*/ 	.word	index@(_Z18moe_permute_kernelI13__nv_bfloat16S0_Li16ELb1EEvPKT_S3_PS1_PKfPfPKiiii)
        /*01b8*/ 	.word	0x00000038


	//----- nvinfo : EIATTR_FRAME_SIZE
	.align		4
.L_113:
        /*01bc*/ 	.byte	0x04, 0x11
        /*01be*/ 	.short	(.L_115 - .L_114)
	.align		4
.L_114:
        /*01c0*/ 	.word	index@(_Z18moe_permute_kernelI13__nv_bfloat16S0_Li16ELb1EEvPKT_S3_PS1_PKfPfPKiiii)
        /*01c4*/ 	.word	0x00000040


	//----- nvinfo : EIATTR_REGCOUNT
	.align		4
.L_115:
        /*01c8*/ 	.byte	0x04, 0x2f
        /*01ca*/ 	.short	(.L_117 - .L_116)
	.align		4
.L_116:
        /*01cc*/ 	.word	index@(_Z18moe_permute_kernelI13__nv_bfloat16S0_Li32ELb1EEvPKT_S3_PS1_PKfPfPKiiii)
        /*01d0*/ 	.word	0x00000028


	//----- nvinfo : EIATTR_FRAME_SIZE
	.align		4
.L_117:
        /*01d4*/ 	.byte	0x04, 0x11
        /*01d6*/ 	.short	(.L_119 - .L_118)
	.align		4
.L_118:
        /*01d8*/ 	.word	index@(_Z18moe_permute_kernelI13__nv_bfloat16S0_Li32ELb1EEvPKT_S3_PS1_PKfPfPKiiii)
        /*01dc*/ 	.word	0x00000080


	//----- nvinfo : EIATTR_REGCOUNT
	.align		4
.L_119:
        /*01e0*/ 	.byte	0x04, 0x2f
        /*01e2*/ 	.short	(.L_121 - .L_120)
	.align		4
.L_120:
        /*01e4*/ 	.word	index@(_Z18moe_permute_kernelI13__nv_bfloat16S0_Li64ELb1EEvPKT_S3_PS1_PKfPfPKiiii)
        /*01e8*/ 	.word	0x00000020


	//----- nvinfo : EIATTR_FRAME_SIZE
	.align		4
.L_121:
        /*01ec*/ 	.byte	0x04, 0x11
        /*01ee*/ 	.short	(.L_123 - .L_122)
	.align		4
.L_122:
        /*01f0*/ 	.word	index@(_Z18moe_permute_kernelI13__nv_bfloat16S0_Li64ELb1EEvPKT_S3_PS1_PKfPfPKiiii)
        /*01f4*/ 	.word	0x00000100


	//----- nvinfo : EIATTR_REGCOUNT
	.align		4
.L_123:
        /*01f8*/ 	.byte	0x04, 0x2f
        /*01fa*/ 	.short	(.L_125 - .L_124)
	.align		4
.L_124:
        /*01fc*/ 	.word	index@(_Z18moe_permute_kernelI13__nv_bfloat16S0_Li128ELb1EEvPKT_S3_PS1_PKfPfPKiiii)
        /*0200*/ 	.word	0x00000020


	//----- nvinfo : EIATTR_FRAME_SIZE
	.align		4
.L_125:
        /*0204*/ 	.byte	0x04, 0x11
        /*0206*/ 	.short	(.L_127 - .L_126)
	.align		4
.L_126:
        /*0208*/ 	.word	index@(_Z18moe_permute_kernelI13__nv_bfloat16S0_Li128ELb1EEvPKT_S3_PS1_PKfPfPKiiii)
        /*020c*/ 	.word	0x00000200


	//----- nvinfo : EIATTR_REGCOUNT
	.align		4
.L_127:
        /*0210*/ 	.byte	0x04, 0x2f
        /*0212*/ 	.short	(.L_129 - .L_128)
	.align		4
.L_128:
        /*0214*/ 	.word	index@(_Z20moe_unpermute_kernelIffLb0EEvPKT_PS0_PKiPKfiii)
        /*0218*/ 	.word	0x00000020


	//----- nvinfo : EIATTR_FRAME_SIZE
	.align		4
.L_129:
        /*021c*/ 	.byte	0x04, 0x11
        /*021e*/ 	.short	(.L_131 - .L_130)
	.align		4
.L_130:
        /*0220*/ 	.word	index@(_Z20moe_unpermute_kernelIffLb0EEvPKT_PS0_PKiPKfiii)
        /*0224*/ 	.word	0x00000000


	//----- nvinfo : EIATTR_REGCOUNT
	.align		4
.L_131:
        /*0228*/ 	.byte	0x04, 0x2f
        /*022a*/ 	.short	(.L_133 - .L_132)
	.align		4
.L_132:
        /*022c*/ 	.word	index@(_Z20moe_unpermute_kernelIffLb1EEvPKT_PS0_PKiPKfiii)
        /*0230*/ 	.word	0x00000020


	//----- nvinfo : EIATTR_FRAME_SIZE
	.align		4
.L_133:
        /*0234*/ 	.byte	0x04, 0x11
        /*0236*/ 	.short	(.L_135 - .L_134)
	.align		4
.L_134:
        /*0238*/ 	.word	index@(_Z20moe_unpermute_kernelIffLb1EEvPKT_PS0_PKiPKfiii)
        /*023c*/ 	.word	0x00000000


	//----- nvinfo : EIATTR_REGCOUNT
	.align		4
.L_135:
        /*0240*/ 	.byte	0x04, 0x2f
        /*0242*/ 	.short	(.L_137 - .L_136)
	.align		4
.L_136:
        /*0244*/ 	.word	index@(_Z20moe_unpermute_kernelI6__halfS0_Lb0EEvPKT_PS1_PKiPKfiii)
        /*0248*/ 	.word	0x00000026


	//----- nvinfo : EIATTR_FRAME_SIZE
	.align		4
.L_137:
        /*024c*/ 	.byte	0x04, 0x11
        /*024e*/ 	.short	(.L_139 - .L_138)
	.align		4
.L_138:
        /*0250*/ 	.word	index@(_Z20moe_unpermute_kernelI6__halfS0_Lb0EEvPKT_PS1_PKiPKfiii)
        /*0254*/ 	.word	0x00000000


	//----- nvinfo : EIATTR_REGCOUNT
	.align		4
.L_139:
        /*0258*/ 	.byte	0x04, 0x2f
        /*025a*/ 	.short	(.L_141 - .L_140)
	.align		4
.L_140:
        /*025c*/ 	.word	index@(_Z20moe_unpermute_kernelI6__halfS0_Lb1EEvPKT_PS1_PKiPKfiii)
        /*0260*/ 	.word	0x00000022


	//----- nvinfo : EIATTR_FRAME_SIZE
	.align		4
.L_141:
        /*0264*/ 	.byte	0x04, 0x11
        /*0266*/ 	.short	(.L_143 - .L_142)
	.align		4
.L_142:
        /*0268*/ 	.word	index@(_Z20moe_unpermute_kernelI6__halfS0_Lb1EEvPKT_PS1_PKiPKfiii)
        /*026c*/ 	.word	0x00000000


	//----- nvinfo : EIATTR_REGCOUNT
	.align		4
.L_143:
        /*0270*/ 	.byte	0x04, 0x2f
        /*0272*/ 	.short	(.L_145 - .L_144)
	.align		4
.L_144:
        /*0274*/ 	.word	index@(_Z20moe_unpermute_kernelI13__nv_bfloat16S0_Lb0EEvPKT_PS1_PKiPKfiii)
        /*0278*/ 	.word	0x00000026


	//----- nvinfo : EIATTR_FRAME_SIZE
	.align		4
.L_145:
        /*027c*/ 	.byte	0x04, 0x11
        /*027e*/ 	.short	(.L_147 - .L_146)
	.align		4
.L_146:
        /*0280*/ 	.word	index@(_Z20moe_unpermute_kernelI13__nv_bfloat16S0_Lb0EEvPKT_PS1_PKiPKfiii)
        /*0284*/ 	.word	0x00000000


	//----- nvinfo : EIATTR_REGCOUNT
	.align		4
.L_147:
        /*0288*/ 	.byte	0x04, 0x2f
        /*028a*/ 	.short	(.L_149 - .L_148)
	.align		4
.L_148:
        /*028c*/ 	.word	index@(_Z20moe_unpermute_kernelI13__nv_bfloat16S0_Lb1EEvPKT_PS1_PKiPKfiii)
        /*0290*/ 	.word	0x00000022


	//----- nvinfo : EIATTR_FRAME_SIZE
	.align		4
.L_149:
        /*0294*/ 	.byte	0x04, 0x11
        /*0296*/ 	.short	(.L_151 - .L_150)
	.align		4
.L_150:
        /*0298*/ 	.word	index@(_Z20moe_unpermute_kernelI13__nv_bfloat16S0_Lb1EEvPKT_PS1_PKiPKfiii)
        /*029c*/ 	.word	0x00000000


	//----- nvinfo : EIATTR_REGCOUNT
	.align		4
.L_151:
        /*02a0*/ 	.byte	0x04, 0x2f
        /*02a2*/ 	.short	(.L_153 - .L_152)
	.align		4
.L_152:
        /*02a4*/ 	.word	index@(_ZN3cub18CUB_300001_SM_10006detail11EmptyKernelIvEEvv)
        /*02a8*/ 	.word	0x00000004


	//----- nvinfo : EIATTR_FRAME_SIZE
	.align		4
.L_153:
        /*02ac*/ 	.byte	0x04, 0x11
        /*02ae*/ 	.short	(.L_155 - .L_154)
	.align		4
.L_154:
        /*02b0*/ 	.word	index@(_ZN3cub18CUB_300001_SM_10006detail11EmptyKernelIvEEvv)
        /*02b4*/ 	.word	0x00000000


	//----- nvinfo : EIATTR_REGCOUNT
	.align		4
.L_155:
        /*02b8*/ 	.byte	0x04, 0x2f
        /*02ba*/ 	.short	(.L_157 - .L_156)
	.align		4
.L_156:
        /*02bc*/ 	.word	index@(_ZN3cub18CUB_300001_SM_10006detail10radix_sort31DeviceRadixSortSingleTileKernelINS1_5radix10policy_hubIiiyE10Policy1000ELNS0_9SortOrderE0EiiyNS1_21identity_decomposer_tEEEvPKT1_PSA_PKT2_PSE_T3_iiT4_)
        /*02c0*/ 	.word	0x00000099


	//----- nvinfo : EIATTR_FRAME_SIZE
	.align		4
.L_157:
        /*02c4*/ 	.byte	0x04, 0x11
        /*02c6*/ 	.short	(.L_159 - .L_158)
	.align		4
.L_158:
        /*02c8*/ 	.word	index@(_ZN3cub18CUB_300001_SM_10006detail10radix_sort31DeviceRadixSortSingleTileKernelINS1_5radix10policy_hubIiiyE10Policy1000ELNS0_9SortOrderE0EiiyNS1_21identity_decomposer_tEEEvPKT1_PSA_PKT2_PSE_T3_iiT4_)
        /*02cc*/ 	.word	0x00000000


	//----- nvinfo : EIATTR_REGCOUNT
	.align		4
.L_159:
        /*02d0*/ 	.byte	0x04, 0x2f
        /*02d2*/ 	.short	(.L_161 - .L_160)
	.align		4
.L_160:
        /*02d4*/ 	.word	index@(_ZN3cub18CUB_300001_SM_10006detail10radix_sort30DeviceRadixSortHistogramKernelINS1_5radix10policy_hubIiiyE10Policy1000ELNS0_9SortOrderE0EiyNS1_21identity_decomposer_tEEEvPT2_PKT1_SA_iiT3_)
        /*02d8*/ 	.word	0x00000020


	//----- nvinfo : EIATTR_FRAME_SIZE
	.align		4
.L_161:
        /*02dc*/ 	.byte	0x04, 0x11
        /*02de*/ 	.short	(.L_163 - .L_162)
	.align		4
.L_162:
        /*02e0*/ 	.word	index@(_ZN3cub18CUB_300001_SM_10006detail10radix_sort30DeviceRadixSortHistogramKernelINS1_5radix10policy_hubIiiyE10Policy1000ELNS0_9SortOrderE0EiyNS1_21identity_decomposer_tEEEvPT2_PKT1_SA_iiT3_)
        /*02e4*/ 	.word	0x00000000


	//----- nvinfo : EIATTR_REGCOUNT
	.align		4
.L_163:
        /*02e8*/ 	.byte	0x04, 0x2f
        /*02ea*/ 	.short	(.L_165 - .L_164)
	.align		4
.L_164:
        /*02ec*/ 	.word	index@(_ZN3cub18CUB_300001_SM_10006detail10radix_sort33DeviceRadixSortExclusiveSumKernelINS1_5radix10policy_hubIiiyE10Policy1000EyEEvPT0_)
        /*02f0*/ 	.word	0x00000020


	//----- nvinfo : EIATTR_FRAME_SIZE
	.align		4
.L_165:
        /*02f4*/ 	.byte	0x04, 0x11
        /*02f6*/ 	.short	(.L_167 - .L_166)
	.align		4
.L_166:
        /*02f8*/ 	.word	index@(_ZN3cub18CUB_300001_SM_10006detail10radix_sort33DeviceRadixSortExclusiveSumKernelINS1_5radix10policy_hubIiiyE10Policy1000EyEEvPT0_)
        /*02fc*/ 	.word	0x00000000


	//----- nvinfo : EIATTR_REGCOUNT
	.align		4
.L_167:
        /*0300*/ 	.byte	0x04, 0x2f
        /*0302*/ 	.short	(.L_169 - .L_168)
	.align		4
.L_168:
        /*0304*/ 	.word	index@(_ZN3cub18CUB_300001_SM_10006detail10radix_sort29DeviceRadixSortOnesweepKernelINS1_5radix10policy_hubIiiyE10Policy1000ELNS0_9SortOrderE0EiiyiiNS1_21identity_decomposer_tEEEvPT5_SB_PT3_PKSC_PT1_PKSG_PT2_PKSK_T4_iiT6_)
        /*0308*/ 	.word	0x00000049


	//----- nvinfo : EIATTR_FRAME_SIZE
	.align		4
.L_169:
        /*030c*/ 	.byte	0x04, 0x11
        /*030e*/ 	.short	(.L_171 - .L_170)
	.align		4
.L_170:
        /*0310*/ 	.word	index@(_ZN3cub18CUB_300001_SM_10006detail10radix_sort29DeviceRadixSortOnesweepKernelINS1_5radix10policy_hubIiiyE10Policy1000ELNS0_9SortOrderE0EiiyiiNS1_21identity_decomposer_tEEEvPT5_SB_PT3_PKSC_PT1_PKSG_PT2_PKSK_T4_iiT6_)
        /*0314*/ 	.word	0x00000000


	//----- nvinfo : EIATTR_MIN_STACK_SIZE
	.align		4
.L_171:
        /*0318*/ 	.byte	0x04, 0x12
        /*031a*/ 	.short	(.L_173 - .L_172)
	.align		4
.L_172:
        /*031c*/ 	.word	index@(_Z19moe_permute_row_mapPKiPiiii)
        /*0320*/ 	.word	0x00000000


	//----- nvinfo : EIATTR_MIN_STACK_SIZE
	.align		4
.L_173:
        /*0324*/ 	.byte	0x04, 0x12
        /*0326*/ 	.short	(.L_175 - .L_174)
	.align		4
.L_174:
        /*0328*/ 	.word	index@(_ZN3cub18CUB_300001_SM_10006detail10radix_sort29DeviceRadixSortOnesweepKernelINS1_5radix10policy_hubIiiyE10Policy1000ELNS0_9SortOrderE0EiiyiiNS1_21identity_decomposer_tEEEvPT5_SB_PT3_PKSC_PT1_PKSG_PT2_PKSK_T4_iiT6_)
        /*032c*/ 	.word	0x00000000


	//----- nvinfo : EIATTR_MIN_STACK_SIZE
	.align		4
.L_175:
        /*0330*/ 	.byte	0x04, 0x12
        /*0332*/ 	.short	(.L_177 - .L_176)
	.align		4
.L_176:
        /*0334*/ 	.word	index@(_ZN3cub18CUB_300001_SM_10006detail10radix_sort33DeviceRadixSortExclusiveSumKernelINS1_5radix10policy_hubIiiyE10Policy1000EyEEvPT0_)
        /*0338*/ 	.word	0x00000000


	//----- nvinfo : EIATTR_MIN_STACK_SIZE
	.align		4
.L_177:
        /*033c*/ 	.byte	0x04, 0x12
        /*033e*/ 	.short	(.L_179 - .L_178)
	.align		4
.L_178:
        /*0340*/ 	.word	index@(_ZN3cub18CUB_300001_SM_10006detail10radix_sort30DeviceRadixSortHistogramKernelINS1_5radix10policy_hubIiiyE10Policy1000ELNS0_9SortOrderE0EiyNS1_21identity_decomposer_tEEEvPT2_PKT1_SA_iiT3_)
        /*0344*/ 	.word	0x00000000


	//----- nvinfo : EIATTR_MIN_STACK_SIZE
	.align		4
.L_179:
        /*0348*/ 	.byte	0x04, 0x12
        /*034a*/ 	.short	(.L_181 - .L_180)
	.align		4
.L_180:
        /*034c*/ 	.word	index@(_ZN3cub18CUB_300001_SM_10006detail10radix_sort31DeviceRadixSortSingleTileKernelINS1_5radix10policy_hubIiiyE10Policy1000ELNS0_9SortOrderE0EiiyNS1_21identity_decomposer_tEEEvPKT1_PSA_PKT2_PSE_T3_iiT4_)
        /*0350*/ 	.word	0x00000000


	//----- nvinfo : EIATTR_MIN_STACK_SIZE
	.align		4
.L_181:
        /*0354*/ 	.byte	0x04, 0x12
        /*0356*/ 	.short	(.L_183 - .L_182)
	.align		4
.L_182:
        /*0358*/ 	.word	index@(_ZN3cub18CUB_300001_SM_10006detail11EmptyKernelIvEEvv)
        /*035c*/ 	.word	0x00000000


	//----- nvinfo : EIATTR_MIN_STACK_SIZE
	.align		4
.L_183:
        /*0360*/ 	.byte	0x04, 0x12
        /*0362*/ 	.short	(.L_185 - .L_184)
	.align		4
.L_184:
        /*0364*/ 	.word	index@(_Z20moe_unpermute_kernelI13__nv_bfloat16S0_Lb1EEvPKT_PS1_PKiPKfiii)
        /*0368*/ 	.word	0x00000000


	//----- nvinfo : EIATTR_MIN_STACK_SIZE
	.align		4
.L_185:
        /*036c*/ 	.byte	0x04, 0x12
        /*036e*/ 	.short	(.L_187 - .L_186)
	.align		4
.L_186:
        /*0370*/ 	.word	index@(_Z20moe_unpermute_kernelI13__nv_bfloat16S0_Lb0EEvPKT_PS1_PKiPKfiii)
        /*0374*/ 	.word	0x00000000


	//----- nvinfo : EIATTR_MIN_STACK_SIZE
	.align		4
.L_187:
        /*0378*/ 	.byte	0x04, 0x12
        /*037a*/ 	.short	(.L_189 - .L_188)
	.align		4
.L_188:
        /*037c*/ 	.word	index@(_Z20moe_unpermute_kernelI6__halfS0_Lb1EEvPKT_PS1_PKiPKfiii)
        /*0380*/ 	.word	0x00000000


	//----- nvinfo : EIATTR_MIN_STACK_SIZE
	.align		4
.L_189:
        /*0384*/ 	.byte	0x04, 0x12
        /*0386*/ 	.short	(.L_191 - .L_190)
	.align		4
.L_190:
        /*0388*/ 	.word	index@(_Z20moe_unpermute_kernelI6__halfS0_Lb0EEvPKT_PS1_PKiPKfiii)
        /*038c*/ 	.word	0x00000000


	//----- nvinfo : EIATTR_MIN_STACK_SIZE
	.align		4
.L_191:
        /*0390*/ 	.byte	0x04, 0x12
        /*0392*/ 	.short	(.L_193 - .L_192)
	.align		4
.L_192:
        /*0394*/ 	.word	index@(_Z20moe_unpermute_kernelIffLb1EEvPKT_PS0_PKiPKfiii)
        /*0398*/ 	.word	0x00000000


	//----- nvinfo : EIATTR_MIN_STACK_SIZE
	.align		4
.L_193:
        /*039c*/ 	.byte	0x04, 0x12
        /*039e*/ 	.short	(.L_195 - .L_194)
	.align		4
.L_194:
        /*03a0*/ 	.word	index@(_Z20moe_unpermute_kernelIffLb0EEvPKT_PS0_PKiPKfiii)
        /*03a4*/ 	.word	0x00000000


	//----- nvinfo : EIATTR_MIN_STACK_SIZE
	.align		4
.L_195:
        /*03a8*/ 	.byte	0x04, 0x12
        /*03aa*/ 	.short	(.L_197 - .L_196)
	.align		4
.L_196:
        /*03ac*/ 	.word	index@(_Z18moe_permute_kernelI13__nv_bfloat16S0_Li128ELb1EEvPKT_S3_PS1_PKfPfPKiiii)
        /*03b0*/ 	.word	0x00000200


	//----- nvinfo : EIATTR_MIN_STACK_SIZE
	.align		4
.L_197:
        /*03b4*/ 	.byte	0x04, 0x12
        /*03b6*/ 	.short	(.L_199 - .L_198)
	.align		4
.L_198:
        /*03b8*/ 	.word	index@(_Z18moe_permute_kernelI13__nv_bfloat16S0_Li64ELb1EEvPKT_S3_PS1_PKfPfPKiiii)
        /*03bc*/ 	.word	0x00000100


	//----- nvinfo : EIATTR_MIN_STACK_SIZE
	.align		4
.L_199:
        /*03c0*/ 	.byte	0x04, 0x12
        /*03c2*/ 	.short	(.L_201 - .L_200)
	.align		4
.L_200:
        /*03c4*/ 	.word	index@(_Z18moe_permute_kernelI13__nv_bfloat16S0_Li32ELb1EEvPKT_S3_PS1_PKfPfPKiiii)
        /*03c8*/ 	.word	0x00000080


	//----- nvinfo : EIATTR_MIN_STACK_SIZE
	.align		4
.L_201:
        /*03cc*/ 	.byte	0x04, 0x12
        /*03ce*/ 	.short	(.L_203 - .L_202)
	.align		4
.L_202:
        /*03d0*/ 	.word	index@(_Z18moe_permute_kernelI13__nv_bfloat16S0_Li16ELb1EEvPKT_S3_PS1_PKfPfPKiiii)
        /*03d4*/ 	.word	0x00000040


	//----- nvinfo : EIATTR_MIN_STACK_SIZE
	.align		4
.L_203:
        /*03d8*/ 	.byte	0x04, 0x12
        /*03da*/ 	.short	(.L_205 - .L_204)
	.align		4
.L_204:
        /*03dc*/ 	.word	index@(_Z18moe_permute_kernelI13__nv_bfloat16S0_Li8ELb1EEvPKT_S3_PS1_PKfPfPKiiii)
        /*03e0*/ 	.word	0x00000000


	//----- nvinfo : EIATTR_MIN_STACK_SIZE
	.align		4
.L_205:
        /*03e4*/ 	.byte	0x04, 0x12
        /*03e6*/ 	.short	(.L_207 - .L_206)
	.align		4
.L_206:
        /*03e8*/ 	.word	index@(_Z18moe_permute_kernelI13__nv_bfloat16S0_Li1ELb0EEvPKT_S3_PS1_PKfPfPKiiii)
        /*03ec*/ 	.word	0x00000000


	//----- nvinfo : EIATTR_MIN_STACK_SIZE
	.align		4
.L_207:
        /*03f0*/ 	.byte	0x04, 0x12
        /*03f2*/ 	.short	(.L_209 - .L_208)
	.align		4
.L_208:
        /*03f4*/ 	.word	index@(_Z18moe_permute_kernelI13__nv_bfloat16S0_Li128ELb0EEvPKT_S3_PS1_PKfPfPKiiii)
        /*03f8*/ 	.word	0x00000000


	//----- nvinfo : EIATTR_MIN_STACK_SIZE
	.align		4
.L_209:
        /*03fc*/ 	.byte	0x04, 0x12
        /*03fe*/ 	.short	(.L_211 - .L_210)
	.align		4
.L_210:
        /*0400*/ 	.word	index@(_Z18moe_permute_kernelI6__halfS0_Li128ELb1EEvPKT_S3_PS1_PKfPfPKiiii)
        /*0404*/ 	.word	0x00000200


	//----- nvinfo : EIATTR_MIN_STACK_SIZE
	.align		4
.L_211:
        /*0408*/ 	.byte	0x04, 0x12
        /*040a*/ 	.short	(.L_213 - .L_212)
	.align		4
.L_212:
        /*040c*/ 	.word	index@(_Z18moe_permute_kernelI6__halfS0_Li64ELb1EEvPKT_S3_PS1_PKfPfPKiiii)
        /*0410*/ 	.word	0x00000100


	//----- nvinfo : EIATTR_MIN_STACK_SIZE
	.align		4
.L_213:
        /*0414*/ 	.byte	0x04, 0x12
        /*0416*/ 	.short	(.L_215 - .L_214)
	.align		4
.L_214:
        /*0418*/ 	.word	index@(_Z18moe_permute_kernelI6__halfS0_Li32ELb1EEvPKT_S3_PS1_PKfPfPKiiii)
        /*041c*/ 	.word	0x00000080


	//----- nvinfo : EIATTR_MIN_STACK_SIZE
	.align		4
.L_215:
        /*0420*/ 	.byte	0x04, 0x12
        /*0422*/ 	.short	(.L_217 - .L_216)
	.align		4
.L_216:
        /*0424*/ 	.word	index@(_Z18moe_permute_kernelI6__halfS0_Li16ELb1EEvPKT_S3_PS1_PKfPfPKiiii)
        /*0428*/ 	.word	0x00000040


	//----- nvinfo : EIATTR_MIN_STACK_SIZE
	.align		4
.L_217:
        /*042c*/ 	.byte	0x04, 0x12
        /*042e*/ 	.short	(.L_219 - .L_218)
	.align		4
.L_218:
        /*0430*/ 	.word	index@(_Z18moe_permute_kernelI6__halfS0_Li8ELb1EEvPKT_S3_PS1_PKfPfPKiiii)
        /*0434*/ 	.word	0x00000000


	//----- nvinfo : EIATTR_MIN_STACK_SIZE
	.align		4
.L_219:
        /*0438*/ 	.byte	0x04, 0x12
        /*043a*/ 	.short	(.L_221 - .L_220)
	.align		4
.L_220:
        /*043c*/ 	.word	index@(_Z18moe_permute_kernelI6__halfS0_Li1ELb0EEvPKT_S3_PS1_PKfPfPKiiii)
        /*0440*/ 	.word	0x00000000


	//----- nvinfo : EIATTR_MIN_STACK_SIZE
	.align		4
.L_221:
        /*0444*/ 	.byte	0x04, 0x12
        /*0446*/ 	.short	(.L_223 - .L_222)
	.align		4
.L_222:
        /*0448*/ 	.word	index@(_Z18moe_permute_kernelI6__halfS0_Li128ELb0EEvPKT_S3_PS1_PKfPfPKiiii)
        /*044c*/ 	.word	0x00000000


	//----- nvinfo : EIATTR_MIN_STACK_SIZE
	.align		4
.L_223:
        /*0450*/ 	.byte	0x04, 0x12
        /*0452*/ 	.short	(.L_225 - .L_224)
	.align		4
.L_224:
        /*0454*/ 	.word	index@(_Z18moe_permute_kernelIffLi128ELb1EEvPKT_S2_PS0_PKfPfPKiiii)
        /*0458*/ 	.word	0x00000200


	//----- nvinfo : EIATTR_MIN_STACK_SIZE
	.align		4
.L_225:
        /*045c*/ 	.byte	0x04, 0x12
        /*045e*/ 	.short	(.L_227 - .L_226)
	.align		4
.L_226:
        /*0460*/ 	.word	index@(_Z18moe_permute_kernelIffLi64ELb1EEvPKT_S2_PS0_PKfPfPKiiii)
        /*0464*/ 	.word	0x00000100


	//----- nvinfo : EIATTR_MIN_STACK_SIZE
	.align		4
.L_227:
        /*0468*/ 	.byte	0x04, 0x12
        /*046a*/ 	.short	(.L_229 - .L_228)
	.align		4
.L_228:
        /*046c*/ 	.word	index@(_Z18moe_permute_kernelIffLi32ELb1EEvPKT_S2_PS0_PKfPfPKiiii)
        /*0470*/ 	.word	0x00000080


	//----- nvinfo : EIATTR_MIN_STACK_SIZE
	.align		4
.L_229:
        /*0474*/ 	.byte	0x04, 0x12
        /*0476*/ 	.short	(.L_231 - .L_230)
	.align		4
.L_230:
        /*0478*/ 	.word	index@(_Z18moe_permute_kernelIffLi16ELb1EEvPKT_S2_PS0_PKfPfPKiiii)
        /*047c*/ 	.word	0x00000040


	//----- nvinfo : EIATTR_MIN_STACK_SIZE
	.align		4
.L_231:
        /*0480*/ 	.byte	0x04, 0x12
        /*0482*/ 	.short	(.L_233 - .L_232)
	.align		4
.L_232:
        /*0484*/ 	.word	index@(_Z18moe_permute_kernelIffLi8ELb1EEvPKT_S2_PS0_PKfPfPKiiii)
        /*0488*/ 	.word	0x00000000


	//----- nvinfo : EIATTR_MIN_STACK_SIZE
	.align		4
.L_233:
        /*048c*/ 	.byte	0x04, 0x12
        /*048e*/ 	.short	(.L_235 - .L_234)
	.align		4
.L_234:
        /*0490*/ 	.word	index@(_Z18moe_permute_kernelIffLi1ELb0EEvPKT_S2_PS0_PKfPfPKiiii)
        /*0494*/ 	.word	0x00000000


	//----- nvinfo : EIATTR_MIN_STACK_SIZE
	.align		4
.L_235:
        /*0498*/ 	.byte	0x04, 0x12
        /*049a*/ 	.short	(.L_237 - .L_236)
	.align		4
.L_236:
        /*049c*/ 	.word	index@(_Z18moe_permute_kernelIffLi128ELb0EEvPKT_S2_PS0_PKfPfPKiiii)
        /*04a0*/ 	.word	0x00000000
.L_237:


//--------------------- .nv.compat                --------------------------
	.section	.nv.compat,"",@"SHT_CUDA_COMPAT_INFO"
	.align	4
        /*0000*/ 	.byte	0x02, 0x09, 0x01, 0x00, 0x02, 0x02, 0x01, 0x00, 0x02, 0x05, 0x05, 0x00, 0x03, 0x07, 0x01, 0x01
        /*0010*/ 	.byte	0x02, 0x03, 0x00, 0x00, 0x02, 0x06, 0x01, 0x00, 0x04, 0x0b, 0x08, 0x00, 0x09, 0x00, 0x00, 0x00
        /*0020*/ 	.byte	0x00, 0x00, 0x00, 0x00


//--------------------- .nv.info._ZN3cub18CUB_300001_SM_10006detail10radix_sort29DeviceRadixSortOnesweepKernelINS1_5radix10policy_hubIiiyE10Policy1000ELNS0_9SortOrderE0EiiyiiNS1_21identity_decomposer_tEEEvPT5_SB_PT3_PKSC_PT1_PKSG_PT2_PKSK_T4_iiT6_ --------------------------
	.section	.nv.info._ZN3cub18CUB_300001_SM_10006detail10radix_sort29DeviceRadixSortOnesweepKernelINS1_5radix10policy_hubIiiyE10Policy1000ELNS0_9SortOrderE0EiiyiiNS1_21identity_decomposer_tEEEvPT5_SB_PT3_PKSC_PT1_PKSG_PT2_PKSK_T4_iiT6_,"",@"SHT_CUDA_INFO"
	.sectionflags	@""
	.align	4


	//----- nvinfo : EIATTR_CUDA_API_VERSION
	.align		4
        /*0000*/ 	.byte	0x04, 0x37
        /*0002*/ 	.short	(.L_239 - .L_238)
.L_238:
        /*0004*/ 	.word	0x00000082


	//----- nvinfo : EIATTR_KPARAM_INFO
	.align		4
.L_239:
        /*0008*/ 	.byte	0x04, 0x17
        /*000a*/ 	.short	(.L_241 - .L_240)
.L_240:
        /*000c*/ 	.word	0x00000000
        /*0010*/ 	.short	0x000b
        /*0012*/ 	.short	0x004c
        /*0014*/ 	.byte	0x00, 0xf0, 0x05, 0x00


	//----- nvinfo : EIATTR_KPARAM_INFO
	.align		4
.L_241:
        /*0018*/ 	.byte	0x04, 0x17
        /*001a*/ 	.short	(.L_243 - .L_242)
.L_242:
        /*001c*/ 	.word	0x00000000
        /*0020*/ 	.short	0x000a
        /*0022*/ 	.short	0x0048
        /*0024*/ 	.byte	0x00, 0xf0, 0x11, 0x00


	//----- nvinfo : EIATTR_KPARAM_INFO
	.align		4
.L_243:
        /*0028*/ 	.byte	0x04, 0x17
        /*002a*/ 	.short	(.L_245 - .L_244)
.L_244:
        /*002c*/ 	.word	0x00000000
        /*0030*/ 	.short	0x0009
        /*0032*/ 	.short	0x0044
        /*0034*/ 	.byte	0x00, 0xf0, 0x11, 0x00


	//----- nvinfo : EIATTR_KPARAM_INFO
	.align		4
.L_245:
        /*0038*/ 	.byte	0x04, 0x17
        /*003a*/ 	.short	(.L_247 - .L_246)
.L_246:
        /*003c*/ 	.word	0x00000000
        /*0040*/ 	.short	0x0008
        /*0042*/ 	.short	0x0040
        /*0044*/ 	.byte	0x00, 0xf0, 0x11, 0x00


	//----- nvinfo : EIATTR_KPARAM_INFO
	.align		4
.L_247:
        /*0048*/ 	.byte	0x04, 0x17
        /*004a*/ 	.short	(.L_249 - .L_248)
.L_248:
        /*004c*/ 	.word	0x00000000
        /*0050*/ 	.short	0x0007
        /*0052*/ 	.short	0x0038
        /*0054*/ 	.byte	0x00, 0xf5, 0x21, 0x00


	//----- nvinfo : EIATTR_KPARAM_INFO
	.align		4
.L_249:
        /*0058*/ 	.byte	0x04, 0x17
        /*005a*/ 	.short	(.L_251 - .L_250)
.L_250:
        /*005c*/ 	.word	0x00000000
        /*0060*/ 	.short	0x0006
        /*0062*/ 	.short	0x0030
        /*0064*/ 	.byte	0x00, 0xf5, 0x21, 0x00


	//----- nvinfo : EIATTR_KPARAM_INFO
	.align		4
.L_251:
        /*0068*/ 	.byte	0x04, 0x17
        /*006a*/ 	.short	(.L_253 - .L_252)
.L_252:
        /*006c*/ 	.word	0x00000000
        /*0070*/ 	.short	0x0005
        /*0072*/ 	.short	0x0028
        /*0074*/ 	.byte	0x00, 0xf5, 0x21, 0x00


	//----- nvinfo : EIATTR_KPARAM_INFO
	.align		4
.L_253:
        /*0078*/ 	.byte	0x04, 0x17
        /*007a*/ 	.short	(.L_255 - .L_254)
.L_254:
        /*007c*/ 	.word	0x00000000
        /*0080*/ 	.short	0x0004
        /*0082*/ 	.short	0x0020
        /*0084*/ 	.byte	0x00, 0xf5, 0x21, 0x00


	//----- nvinfo : EIATTR_KPARAM_INFO
	.align		4
.L_255:
        /*0088*/ 	.byte	0x04, 0x17
        /*008a*/ 	.short	(.L_257 - .L_256)
.L_256:
        /*008c*/ 	.word	0x00000000
        /*0090*/ 	.short	0x0003
        /*0092*/ 	.short	0x0018
        /*0094*/ 	.byte	0x00, 0xf5, 0x21, 0x00


	//----- nvinfo : EIATTR_KPARAM_INFO
	.align		4
.L_257:
        /*0098*/ 	.byte	0x04, 0x17
        /*009a*/ 	.short	(.L_259 - .L_258)
.L_258:
        /*009c*/ 	.word	0x00000000
        /*00a0*/ 	.short	0x0002
        /*00a2*/ 	.short	0x0010
        /*00a4*/ 	.byte	0x00, 0xf5, 0x21, 0x00


	//----- nvinfo : EIATTR_KPARAM_INFO
	.align		4
.L_259:
        /*00a8*/ 	.byte	0x04, 0x17
        /*00aa*/ 	.short	(.L_261 - .L_260)
.L_260:
        /*00ac*/ 	.word	0x00000000
        /*00b0*/ 	.short	0x0001
        /*00b2*/ 	.short	0x0008
        /*00b4*/ 	.byte	0x00, 0xf5, 0x21, 0x00


	//----- nvinfo : EIATTR_KPARAM_INFO
	.align		4
.L_261:
        /*00b8*/ 	.byte	0x04, 0x17
        /*00ba*/ 	.short	(.L_263 - .L_262)
.L_262:
        /*00bc*/ 	.word	0x00000000
        /*00c0*/ 	.short	0x0000
        /*00c2*/ 	.short	0x0000
        /*00c4*/ 	.byte	0x00, 0xf5, 0x21, 0x00


	//----- nvinfo : EIATTR_SPARSE_MMA_MASK
	.align		4
.L_263:
        /*00c8*/ 	.byte	0x03, 0x50
        /*00ca*/ 	.short	0x0000


	//----- nvinfo : EIATTR_MAXREG_COUNT
	.align		4
        /*00cc*/ 	.byte	0x03, 0x1b
        /*00ce*/ 	.short	0x00a8


	//----- nvinfo : EIATTR_NUM_BARRIERS
	.align		4
        /*00d0*/ 	.byte	0x02, 0x4c
        /*00d2*/ 	.byte	0x01
	.zero		1


	//----- nvinfo : EIATTR_MERCURY_ISA_VERSION
	.align		4
        /*00d4*/ 	.byte	0x03, 0x5f
        /*00d6*/ 	.short	0x0101


	//----- nvinfo : EIATTR_COOP_GROUP_MASK_REGIDS
	.align		4
        /*00d8*/ 	.byte	0x04, 0x29
        /*00da*/ 	.short	(.L_265 - .L_264)


	//   ....[0]....
.L_264:
        /*00dc*/ 	.word	0xffffffff


	//   ....[1]....
        /*00e0*/ 	.word	0x05000006


	//   ....[2]....
        /*00e4*/ 	.word	0xffffffff


	//   ....[3]....
        /*00e8*/ 	.word	0xffffffff


	//   ....[4]....
        /*00ec*/ 	.word	0xffffffff


	//   ....[5]....
        /*00f0*/ 	.word	0xffffffff


	//   ....[6]....
        /*00f4*/ 	.word	0xffffffff


	//   ....[7]....
        /*00f8*/ 	.word	0xffffffff


	//   ....[8]....
        /*00fc*/ 	.word	0xffffffff


	//   ....[9]....
        /*0100*/ 	.word	0xffffffff


	//   ....[10]....
        /*0104*/ 	.word	0xffffffff


	//   ....[11]....
        /*0108*/ 	.word	0xffffffff


	//   ....[12]....
        /*010c*/ 	.word	0xffffffff


	//   ....[13]....
        /*0110*/ 	.word	0xffffffff


	//   ....[14]....
        /*0114*/ 	.word	0xffffffff


	//   ....[15]....
        /*0118*/ 	.word	0xffffffff


	//   ....[16]....
        /*011c*/ 	.word	0xffffffff


	//   ....[17]....
        /*0120*/ 	.word	0xffffffff


	//   ....[18]....
        /*0124*/ 	.word	0xffffffff


	//   ....[19]....
        /*0128*/ 	.word	0xffffffff


	//   ....[20]....
        /*012c*/ 	.word	0xffffffff


	//   ....[21]....
        /*0130*/ 	.word	0xffffffff


	//   ....[22]....
        /*0134*/ 	.word	0xffffffff


	//   ....[23]....
        /*0138*/ 	.word	0xffffffff


	//   ....[24]....
        /*013c*/ 	.word	0xffffffff


	//   ....[25]....
        /*0140*/ 	.word	0xffffffff


	//   ....[26]....
        /*0144*/ 	.word	0xffffffff


	//   ....[27]....
        /*0148*/ 	.word	0xffffffff


	//   ....[28]....
        /*014c*/ 	.word	0xffffffff


	//   ....[29]....
        /*0150*/ 	.word	0xffffffff


	//   ....[30]....
        /*0154*/ 	.word	0xffffffff


	//   ....[31]....
        /*0158*/ 	.word	0xffffffff


	//   ....[32]....
        /*015c*/ 	.word	0xffffffff


	//   ....[33]....
        /*0160*/ 	.word	0xffffffff


	//   ....[34]....
        /*0164*/ 	.word	0xffffffff


	//   ....[35]....
        /*0168*/ 	.word	0xffffffff


	//   ....[36]....
        /*016c*/ 	.word	0xffffffff


	//   ....[37]....
        /*0170*/ 	.word	0xffffffff


	//   ....[38]....
        /*0174*/ 	.word	0xffffffff


	//   ....[39]....
        /*0178*/ 	.word	0xffffffff


	//   ....[40]....
        /*017c*/ 	.word	0xffffffff


	//   ....[41]....
        /*0180*/ 	.word	0xffffffff


	//   ....[42]....
        /*0184*/ 	.word	0xffffffff


	//   ....[43]....
        /*0188*/ 	.word	0xffffffff


	//   ....[44]....
        /*018c*/ 	.word	0xffffffff


	//   ....[45]....
        /*0190*/ 	.word	0xffffffff


	//   ....[46]....
        /*0194*/ 	.word	0xffffffff


	//   ....[47]....
        /*0198*/ 	.word	0xffffffff


	//   ....[48]....
        /*019c*/ 	.word	0xffffffff


	//   ....[49]....
        /*01a0*/ 	.word	0xffffffff


	//   ....[50]....
        /*01a4*/ 	.word	0xffffffff


	//   ....[51]....
        /*01a8*/ 	.word	0xffffffff


	//   ....[52]....
        /*01ac*/ 	.word	0xffffffff


	//   ....[53]....
        /*01b0*/ 	.word	0xffffffff


	//   ....[54]....
        /*01b4*/ 	.word	0xffffffff


	//   ....[55]....
        /*01b8*/ 	.word	0xffffffff


	//   ....[56]....
        /*01bc*/ 	.word	0xffffffff


	//   ....[57]....
        /*01c0*/ 	.word	0xffffffff


	//   ....[58]....
        /*01c4*/ 	.word	0xffffffff


	//   ....[59]....
        /*01c8*/ 	.word	0xffffffff


	//   ....[60]....
        /*01cc*/ 	.word	0xffffffff


	//   ....[61]....
        /*01d0*/ 	.word	0xffffffff


	//   ....[62]....
        /*01d4*/ 	.word	0xffffffff


	//   ....[63]....
        /*01d8*/ 	.word	0xffffffff


	//   ....[64]....
        /*01dc*/ 	.word	0xffffffff


	//   ....[65]....
        /*01e0*/ 	.word	0xffffffff


	//   ....[66]....
        /*01e4*/ 	.word	0xffffffff


	//   ....[67]....
        /*01e8*/ 	.word	0xffffffff


	//   ....[68]....
        /*01ec*/ 	.word	0xffffffff


	//   ....[69]....
        /*01f0*/ 	.word	0xffffffff


	//   ....[70]....
        /*01f4*/ 	.word	0xffffffff


	//   ....[71]....
        /*01f8*/ 	.word	0xffffffff


	//   ....[72]....
        /*01fc*/ 	.word	0xffffffff


	//   ....[73]....
        /*0200*/ 	.word	0xffffffff


	//   ....[74]....
        /*0204*/ 	.word	0xffffffff


	//   ....[75]....
        /*0208*/ 	.word	0xffffffff


	//   ....[76]....
        /*020c*/ 	.word	0xffffffff


	//   ....[77]....
        /*0210*/ 	.word	0xffffffff


	//   ....[78]....
        /*0214*/ 	.word	0xffffffff


	//   ....[79]....
        /*0218*/ 	.word	0xffffffff


	//   ....[80]....
        /*021c*/ 	.word	0xffffffff


	//   ....[81]....
        /*0220*/ 	.word	0xffffffff


	//   ....[82]....
        /*0224*/ 	.word	0xffffffff


	//   ....[83]....
        /*0228*/ 	.word	0xffffffff


	//   ....[84]....
        /*022c*/ 	.word	0xffffffff


	//   ....[85]....
        /*0230*/ 	.word	0xffffffff


	//   ....[86]....
        /*0234*/ 	.word	0xffffffff


	//   ....[87]....
        /*0238*/ 	.word	0xffffffff


	//   ....[88]....
        /*023c*/ 	.word	0xffffffff


	//   ....[89]....
        /*0240*/ 	.word	0xffffffff


	//   ....[90]....
        /*0244*/ 	.word	0xffffffff


	//   ....[91]....
        /*0248*/ 	.word	0xffffffff


	//   ....[92]....
        /*024c*/ 	.word	0xffffffff


	//   ....[93]....
        /*0250*/ 	.word	0xffffffff


	//   ....[94]....
        /*0254*/ 	.word	0xffffffff


	//   ....[95]....
        /*0258*/ 	.word	0xffffffff


	//   ....[96]....
        /*025c*/ 	.word	0xffffffff


	//   ....[97]....
        /*0260*/ 	.word	0xffffffff


	//   ....[98]....
        /*0264*/ 	.word	0xffffffff


	//   ....[99]....
        /*0268*/ 	.word	0xffffffff


	//   ....[100]....
        /*026c*/ 	.word	0xffffffff


	//   ....[101]....
        /*0270*/ 	.word	0xffffffff


	//   ....[102]....
        /*0274*/ 	.word	0xffffffff


	//   ....[103]....
        /*0278*/ 	.word	0xffffffff


	//   ....[104]....
        /*027c*/ 	.word	0xffffffff


	//   ....[105]....
        /*0280*/ 	.word	0xffffffff


	//   ....[106]....
        /*0284*/ 	.word	0xffffffff


	//   ....[107]....
        /*0288*/ 	.word	0xffffffff


	//   ....[108]....
        /*028c*/ 	.word	0xffffffff


	//   ....[109]....
        /*0290*/ 	.word	0xffffffff


	//   ....[110]....
        /*0294*/ 	.word	0xffffffff


	//   ....[111]....
        /*0298*/ 	.word	0xffffffff


	//   ....[112]....
        /*029c*/ 	.word	0xffffffff


	//   ....[113]....
        /*02a0*/ 	.word	0xffffffff


	//   ....[114]....
        /*02a4*/ 	.word	0xffffffff


	//   ....[115]....
        /*02a8*/ 	.word	0xffffffff


	//   ....[116]....
        /*02ac*/ 	.word	0xffffffff


	//   ....[117]....
        /*02b0*/ 	.word	0xffffffff


	//   ....[118]....
        /*02b4*/ 	.word	0xffffffff


	//   ....[119]....
        /*02b8*/ 	.word	0xffffffff


	//   ....[120]....
        /*02bc*/ 	.word	0xffffffff


	//   ....[121]....
        /*02c0*/ 	.word	0xffffffff


	//   ....[122]....
        /*02c4*/ 	.word	0xffffffff


	//   ....[123]....
        /*02c8*/ 	.word	0xffffffff


	//   ....[124]....
        /*02cc*/ 	.word	0xffffffff


	//   ....[125]....
        /*02d0*/ 	.word	0xffffffff


	//   ....[126]....
        /*02d4*/ 	.word	0xffffffff


	//   ....[127]....
        /*02d8*/ 	.word	0xffffffff


	//   ....[128]....
        /*02dc*/ 	.word	0xffffffff


	//   ....[129]....
        /*02e0*/ 	.word	0xffffffff


	//   ....[130]....
        /*02e4*/ 	.word	0xffffffff


	//   ....[131]....
        /*02e8*/ 	.word	0xffffffff


	//   ....[132]....
        /*02ec*/ 	.word	0xffffffff


	//   ....[133]....
        /*02f0*/ 	.word	0xffffffff


	//   ....[134]....
        /*02f4*/ 	.word	0xffffffff


	//   ....[135]....
        /*02f8*/ 	.word	0xffffffff


	//   ....[136]....
        /*02fc*/ 	.word	0xffffffff


	//   ....[137]....
        /*0300*/ 	.word	0xffffffff


	//   ....[138]....
        /*0304*/ 	.word	0xffffffff


	//   ....[139]....
        /*0308*/ 	.word	0xffffffff


	//   ....[140]....
        /*030c*/ 	.word	0xffffffff


	//   ....[141]....
        /*0310*/ 	.word	0xffffffff


	//   ....[142]....
        /*0314*/ 	.word	0xffffffff


	//   ....[143]....
        /*0318*/ 	.word	0xffffffff


	//   ....[144]....
        /*031c*/ 	.word	0xffffffff


	//   ....[145]....
        /*0320*/ 	.word	0xffffffff


	//   ....[146]....
        /*0324*/ 	.word	0xffffffff


	//   ....[147]....
        /*0328*/ 	.word	0xffffffff


	//   ....[148]....
        /*032c*/ 	.word	0xffffffff


	//   ....[149]....
        /*0330*/ 	.word	0xffffffff


	//   ....[150]....
        /*0334*/ 	.word	0xffffffff


	//   ....[151]....
        /*0338*/ 	.word	0xffffffff


	//   ....[152]....
        /*033c*/ 	.word	0xffffffff


	//   ....[153]....
        /*0340*/ 	.word	0xffffffff


	//   ....[154]....
        /*0344*/ 	.word	0xffffffff


	//   ....[155]....
        /*0348*/ 	.word	0xffffffff


	//   ....[156]....
        /*034c*/ 	.word	0xffffffff


	//   ....[157]....
        /*0350*/ 	.word	0xffffffff


	//   ....[158]....
        /*0354*/ 	.word	0xffffffff


	//   ....[159]....
        /*0358*/ 	.word	0xffffffff


	//   ....[160]....
        /*035c*/ 	.word	0x05000006


	//   ....[161]....
        /*0360*/ 	.word	0xffffffff


	//   ....[162]....
        /*0364*/ 	.word	0xffffffff


	//   ....[163]....
        /*0368*/ 	.word	0xffffffff


	//   ....[164]....
        /*036c*/ 	.word	0xffffffff


	//   ....[165]....
        /*0370*/ 	.word	0xffffffff


	//   ....[166]....
        /*0374*/ 	.word	0xffffffff


	//   ....[167]....
        /*0378*/ 	.word	0xffffffff


	//   ....[168]....
        /*037c*/ 	.word	0xffffffff


	//   ....[169]....
        /*0380*/ 	.word	0xffffffff


	//   ....[170]....
        /*0384*/ 	.word	0xffffffff


	//   ....[171]....
        /*0388*/ 	.word	0xffffffff


	//   ....[172]....
        /*038c*/ 	.word	0xffffffff


	//   ....[173]....
        /*0390*/ 	.word	0xffffffff


	//   ....[174]....
        /*0394*/ 	.word	0xffffffff


	//   ....[175]....
        /*0398*/ 	.word	0xffffffff


	//   ....[176]....
        /*039c*/ 	.word	0xffffffff


	//   ....[177]....
        /*03a0*/ 	.word	0xffffffff


	//   ....[178]....
        /*03a4*/ 	.word	0xffffffff


	//   ....[179]....
        /*03a8*/ 	.word	0xffffffff


	//   ....[180]....
        /*03ac*/ 	.word	0xffffffff


	//   ....[181]....
        /*03b0*/ 	.word	0xffffffff


	//   ....[182]....
        /*03b4*/ 	.word	0xffffffff


	//   ....[183]....
        /*03b8*/ 	.word	0xffffffff


	//   ....[184]....
        /*03bc*/ 	.word	0xffffffff


	//   ....[185]....
        /*03c0*/ 	.word	0xffffffff


	//   ....[186]....
        /*03c4*/ 	.word	0xffffffff


	//   ....[187]....
        /*03c8*/ 	.word	0xffffffff


	//   ....[188]....
        /*03cc*/ 	.word	0xffffffff


	//   ....[189]....
        /*03d0*/ 	.word	0xffffffff


	//   ....[190]....
        /*03d4*/ 	.word	0xffffffff


	//   ....[191]....
        /*03d8*/ 	.word	0xffffffff


	//   ....[192]....
        /*03dc*/ 	.word	0xffffffff


	//   ....[193]....
        /*03e0*/ 	.word	0xffffffff


	//   ....[194]....
        /*03e4*/ 	.word	0xffffffff


	//   ....[195]....
        /*03e8*/ 	.word	0xffffffff


	//   ....[196]....
        /*03ec*/ 	.word	0xffffffff


	//   ....[197]....
        /*03f0*/ 	.word	0xffffffff


	//   ....[198]....
        /*03f4*/ 	.word	0xffffffff


	//   ....[199]....
        /*03f8*/ 	.word	0xffffffff


	//   ....[200]....
        /*03fc*/ 	.word	0xffffffff


	//   ....[201]....
        /*0400*/ 	.word	0xffffffff


	//   ....[202]....
        /*0404*/ 	.word	0xffffffff


	//   ....[203]....
        /*0408*/ 	.word	0xffffffff


	//   ....[204]....
        /*040c*/ 	.word	0xffffffff


	//   ....[205]....
        /*0410*/ 	.word	0xffffffff


	//   ....[206]....
        /*0414*/ 	.word	0xffffffff


	//   ....[207]....
        /*0418*/ 	.word	0xffffffff


	//   ....[208]....
        /*041c*/ 	.word	0xffffffff


	//   ....[209]....
        /*0420*/ 	.word	0xffffffff


	//   ....[210]....
        /*0424*/ 	.word	0xffffffff


	//   ....[211]....
        /*0428*/ 	.word	0xffffffff


	//   ....[212]....
        /*042c*/ 	.word	0xffffffff


	//   ....[213]....
        /*0430*/ 	.word	0xffffffff


	//   ....[214]....
        /*0434*/ 	.word	0xffffffff


	//   ....[215]....
        /*0438*/ 	.word	0xffffffff


	//   ....[216]....
        /*043c*/ 	.word	0xffffffff


	//   ....[217]....
        /*0440*/ 	.word	0xffffffff


	//   ....[218]....
        /*0444*/ 	.word	0xffffffff


	//   ....[219]....
        /*0448*/ 	.word	0xffffffff


	//   ....[220]....
        /*044c*/ 	.word	0xffffffff


	//   ....[221]....
        /*0450*/ 	.word	0xffffffff


	//   ....[222]....
        /*0454*/ 	.word	0xffffffff


	//   ....[223]....
        /*0458*/ 	.word	0xffffffff


	//   ....[224]....
        /*045c*/ 	.word	0xffffffff


	//   ....[225]....
        /*0460*/ 	.word	0xffffffff


	//   ....[226]....
        /*0464*/ 	.word	0xffffffff


	//   ....[227]....
        /*0468*/ 	.word	0xffffffff


	//   ....[228]....
        /*046c*/ 	.word	0xffffffff


	//   ....[229]....
        /*0470*/ 	.word	0x0500002f


	//   ....[230]....
        /*0474*/ 	.word	0x0500002f


	//   ....[231]....
        /*0478*/ 	.word	0x0500002f


	//   ....[232]....
        /*047c*/ 	.word	0x0500002f


	//   ....[233]....
        /*0480*/ 	.word	0x0500002f


	//----- nvinfo : EIATTR_COOP_GROUP_INSTR_OFFSETS
	.align		4
.L_265:
        /*0484*/ 	.byte	0x04, 0x28
        /*0486*/ 	.short	(.L_267 - .L_266)


	//   ....[0]....
.L_266:
        /*0488*/ 	.word	0x00000e40


	//   ....[1]....
        /*048c*/ 	.word	0x00001890


	//   ....[2]....
        /*0490*/ 	.word	0x00002ad0


	//   ....[3]....
        /*0494*/ 	.word	0x00002af0


	//   ....[4]....
        /*0498*/ 	.word	0x00002b10


	//   ....[5]....
        /*049c*/ 	.word	0x00002b30


	//   ....[6]....
        /*04a0*/ 	.word	0x00002b50


	//   ....[7]....
        /*04a4*/ 	.word	0x00003000


	//   ....[8]....
        /*04a8*/ 	.word	0x00003010


	//   ....[9]....
        /*04ac*/ 	.word	0x00003030


	//   ....[10]....
        /*04b0*/ 	.word	0x00003050


	//   ....[11]....
        /*04b4*/ 	.word	0x000030a0


	//   ....[12]....
        /*04b8*/ 	.word	0x000030d0


	//   ....[13]....
        /*04bc*/ 	.word	0x00003120


	//   ....[14]....
        /*04c0*/ 	.word	0x00003160


	//   ....[15]....
        /*04c4*/ 	.word	0x00003250


	//   ....[16]....
        /*04c8*/ 	.word	0x00003280


	//   ....[17]....
        /*04cc*/ 	.word	0x00003290


	//   ....[18]....
        /*04d0*/ 	.word	0x000032b0


	//   ....[19]....
        /*04d4*/ 	.word	0x000032f0


	//   ....[20]....
        /*04d8*/ 	.word	0x00003320


	//   ....[21]....
        /*04dc*/ 	.word	0x00003360


	//   ....[22]....
        /*04e0*/ 	.word	0x00003380


	//   ....[23]....
        /*04e4*/ 	.word	0x000033a0


	//   ....[24]....
        /*04e8*/ 	.word	0x00003490


	//   ....[25]....
        /*04ec*/ 	.word	0x000034c0


	//   ....[26]....
        /*04f0*/ 	.word	0x000034d0


	//   ....[27]....
        /*04f4*/ 	.word	0x000034f0


	//   ....[28]....
        /*04f8*/ 	.word	0x00003530


	//   ....[29]....
        /*04fc*/ 	.word	0x00003560


	//   ....[30]....
        /*0500*/ 	.word	0x000035a0


	//   ....[31]....
        /*0504*/ 	.word	0x000035c0


	//   ....[32]....
        /*0508*/ 	.word	0x000035e0


	//   ....[33]....
        /*050c*/ 	.word	0x000036d0


	//   ....[34]....
        /*0510*/ 	.word	0x00003700


	//   ....[35]....
        /*0514*/ 	.word	0x00003710


	//   ....[36]....
        /*0518*/ 	.word	0x00003730


	//   ....[37]....
        /*051c*/ 	.word	0x00003770


	//   ....[38]....
        /*0520*/ 	.word	0x000037a0


	//   ....[39]....
        /*0524*/ 	.word	0x000037e0


	//   ....[40]....
        /*0528*/ 	.word	0x00003800


	//   ....[41]....
        /*052c*/ 	.word	0x00003820


	//   ....[42]....
        /*0530*/ 	.word	0x00003930


	//   ....[43]....
        /*0534*/ 	.word	0x00003960


	//   ....[44]....
        /*0538*/ 	.word	0x00003970


	//   ....[45]....
        /*053c*/ 	.word	0x00003990


	//   ....[46]....
        /*0540*/ 	.word	0x000039d0


	//   ....[47]....
        /*0544*/ 	.word	0x00003a00


	//   ....[48]....
        /*0548*/ 	.word	0x00003a40


	//   ....[49]....
        /*054c*/ 	.word	0x00003a60


	//   ....[50]....
        /*0550*/ 	.word	0x00003a80


	//   ....[51]....
        /*0554*/ 	.word	0x00003b90


	//   ....[52]....
        /*0558*/ 	.word	0x00003bc0


	//   ....[53]....
        /*055c*/ 	.word	0x00003bd0


	//   ....[54]....
        /*0560*/ 	.word	0x00003bf0


	//   ....[55]....
        /*0564*/ 	.word	0x00003c30


	//   ....[56]....
        /*0568*/ 	.word	0x00003c60


	//   ....[57]....
        /*056c*/ 	.word	0x00003ca0


	//   ....[58]....
        /*0570*/ 	.word	0x00003cc0


	//   ....[59]....
        /*0574*/ 	.word	0x00003ce0


	//   ....[60]....
        /*0578*/ 	.word	0x00003df0


	//   ....[61]....
        /*057c*/ 	.word	0x00003e20


	//   ....[62]....
        /*0580*/ 	.word	0x00003e30


	//   ....[63]....
        /*0584*/ 	.word	0x00003e50


	//   ....[64]....
        /*0588*/ 	.word	0x00003e90


	//   ....[65]....
        /*058c*/ 	.word	0x00003ec0


	//   ....[66]....
        /*0590*/ 	.word	0x00003f00


	//   ....[67]....
        /*0594*/ 	.word	0x00003f20


	//   ....[68]....
        /*0598*/ 	.word	0x00003f40


	//   ....[69]....
        /*059c*/ 	.word	0x00004050


	//   ....[70]....
        /*05a0*/ 	.word	0x00004080


	//   ....[71]....
        /*05a4*/ 	.word	0x00004090


	//   ....[72]....
        /*05a8*/ 	.word	0x000040b0


	//   ....[73]....
        /*05ac*/ 	.word	0x000040f0


	//   ....[74]....
        /*05b0*/ 	.word	0x00004120


	//   ....[75]....
        /*05b4*/ 	.word	0x00004160


	//   ....[76]....
        /*05b8*/ 	.word	0x00004180


	//   ....[77]....
        /*05bc*/ 	.word	0x000041a0


	//   ....[78]....
        /*05c0*/ 	.word	0x000042b0


	//   ....[79]....
        /*05c4*/ 	.word	0x00004300


	//   ....[80]....
        /*05c8*/ 	.word	0x00004310


	//   ....[81]....
        /*05cc*/ 	.word	0x00004330


	//   ....[82]....
        /*05d0*/ 	.word	0x00004370


	//   ....[83]....
        /*05d4*/ 	.word	0x000043a0


	//   ....[84]....
        /*05d8*/ 	.word	0x000043e0


	//   ....[85]....
        /*05dc*/ 	.word	0x00004400


	//   ....[86]....
        /*05e0*/ 	.word	0x00004420


	//   ....[87]....
        /*05e4*/ 	.word	0x00004510


	//   ....[88]....
        /*05e8*/ 	.word	0x00004560


	//   ....[89]....
        /*05ec*/ 	.word	0x00004570


	//   ....[90]....
        /*05f0*/ 	.word	0x000045a0


	//   ....[91]....
        /*05f4*/ 	.word	0x000045c0


	//   ....[92]....
        /*05f8*/ 	.word	0x00004610


	//   ....[93]....
        /*05fc*/ 	.word	0x00004630


	//   ....[94]....
        /*0600*/ 	.word	0x00004670


	//   ....[95]....
        /*0604*/ 	.word	0x00004690


	//   ....[96]....
        /*0608*/ 	.word	0x00004770


	//   ....[97]....
        /*060c*/ 	.word	0x000047c0


	//   ....[98]....
        /*0610*/ 	.word	0x000047d0


	//   ....[99]....
        /*0614*/ 	.word	0x00004820


	//   ....[100]....
        /*0618*/ 	.word	0x00004850


	//   ....[101]....
        /*061c*/ 	.word	0x00004880


	//   ....[102]....
        /*0620*/ 	.word	0x000048b0


	//   ....[103]....
        /*0624*/ 	.word	0x000048e0


	//   ....[104]....
        /*0628*/ 	.word	0x00004910


	//   ....[105]....
        /*062c*/ 	.word	0x000049d0


	//   ....[106]....
        /*0630*/ 	.word	0x00004a20


	//   ....[107]....
        /*0634*/ 	.word	0x00004a30


	//   ....[108]....
        /*0638*/ 	.word	0x00004a80


	//   ....[109]....
        /*063c*/ 	.word	0x00004ab0


	//   ....[110]....
        /*0640*/ 	.word	0x00004ae0


	//   ....[111]....
        /*0644*/ 	.word	0x00004b10


	//   ....[112]....
        /*0648*/ 	.word	0x00004b40


	//   ....[113]....
        /*064c*/ 	.word	0x00004b70


	//   ....[114]....
        /*0650*/ 	.word	0x00004c60


	//   ....[115]....
        /*0654*/ 	.word	0x00004c80


	//   ....[116]....
        /*0658*/ 	.word	0x00004c90


	//   ....[117]....
        /*065c*/ 	.word	0x00004ce0


	//   ....[118]....
        /*0660*/ 	.word	0x00004d10


	//   ....[119]....
        /*0664*/ 	.word	0x00004d40


	//   ....[120]....
        /*0668*/ 	.word	0x00004d70


	//   ....[121]....
        /*066c*/ 	.word	0x00004da0


	//   ....[122]....
        /*0670*/ 	.word	0x00004dd0


	//   ....[123]....
        /*0674*/ 	.word	0x00004ec0


	//   ....[124]....
        /*0678*/ 	.word	0x00004f00


	//   ....[125]....
        /*067c*/ 	.word	0x00004f10


	//   ....[126]....
        /*0680*/ 	.word	0x00004f60


	//   ....[127]....
        /*0684*/ 	.word	0x00004f90


	//   ....[128]....
        /*0688*/ 	.word	0x00004fc0


	//   ....[129]....
        /*068c*/ 	.word	0x00004ff0


	//   ....[130]....
        /*0690*/ 	.word	0x00005020


	//   ....[131]....
        /*0694*/ 	.word	0x00005050


	//   ....[132]....
        /*0698*/ 	.word	0x00005140


	//   ....[133]....
        /*069c*/ 	.word	0x00005170


	//   ....[134]....
        /*06a0*/ 	.word	0x00005180


	//   ....[135]....
        /*06a4*/ 	.word	0x000051d0


	//   ....[136]....
        /*06a8*/ 	.word	0x00005200


	//   ....[137]....
        /*06ac*/ 	.word	0x00005230


	//   ....[138]....
        /*06b0*/ 	.word	0x00005260


	//   ....[139]....
        /*06b4*/ 	.word	0x00005290


	//   ....[140]....
        /*06b8*/ 	.word	0x000052c0


	//   ....[141]....
        /*06bc*/ 	.word	0x000053e0


	//   ....[142]....
        /*06c0*/ 	.word	0x000053f0


	//   ....[143]....
        /*06c4*/ 	.word	0x00005440


	//   ....[144]....
        /*06c8*/ 	.word	0x00005470


	//   ....[145]....
        /*06cc*/ 	.word	0x000054a0


	//   ....[146]....
        /*06d0*/ 	.word	0x000054d0


	//   ....[147]....
        /*06d4*/ 	.word	0x00005500


	//   ....[148]....
        /*06d8*/ 	.word	0x00005530


	//   ....[149]....
        /*06dc*/ 	.word	0x00005560


	//   ....[150]....
        /*06e0*/ 	.word	0x00005600


	//   ....[151]....
        /*06e4*/ 	.word	0x00005620


	//   ....[152]....
        /*06e8*/ 	.word	0x00005630


	//   ....[153]....
        /*06ec*/ 	.word	0x00005680


	//   ....[154]....
        /*06f0*/ 	.word	0x000056b0


	//   ....[155]....
        /*06f4*/ 	.word	0x000056e0


	//   ....[156]....
        /*06f8*/ 	.word	0x00005710


	//   ....[157]....
        /*06fc*/ 	.word	0x00005740


	//   ....[158]....
        /*0700*/ 	.word	0x00005770


	//   ....[159]....
        /*0704*/ 	.word	0x000058a0


	//   ....[160]....
        /*0708*/ 	.word	0x00005d40


	//   ....[161]....
        /*070c*/ 	.word	0x00006070


	//   ....[162]....
        /*0710*/ 	.word	0x00006130


	//   ....[163]....
        /*0714*/ 	.word	0x000061f0


	//   ....[164]....
        /*0718*/ 	.word	0x000062b0


	//   ....[165]....
        /*071c*/ 	.word	0x00006370


	//   ....[166]....
        /*0720*/ 	.word	0x00006430


	//   ....[167]....
        /*0724*/ 	.word	0x000064f0


	//   ....[168]....
        /*0728*/ 	.word	0x000065b0


	//   ....[169]....
        /*072c*/ 	.word	0x00006670


	//   ....[170]....
        /*0730*/ 	.word	0x00006730


	//   ....[171]....
        /*0734*/ 	.word	0x000067f0


	//   ....[172]....
        /*0738*/ 	.word	0x000068b0


	//   ....[173]....
        /*073c*/ 	.word	0x00006970


	//   ....[174]....
        /*0740*/ 	.word	0x00006a30


	//   ....[175]....
        /*0744*/ 	.word	0x00006af0


	//   ....[176]....
        /*0748*/ 	.word	0x00006bb0


	//   ....[177]....
        /*074c*/ 	.word	0x00006c70


	//   ....[178]....
        /*0750*/ 	.word	0x00006e60


	//   ....[179]....
        /*0754*/ 	.word	0x00006f90


	//   ....[180]....
        /*0758*/ 	.word	0x000070c0


	//   ....[181]....
        /*075c*/ 	.word	0x000071f0


	//   ....[182]....
        /*0760*/ 	.word	0x00007320


	//   ....[183]....
        /*0764*/ 	.word	0x00007450


	//   ....[184]....
        /*0768*/ 	.word	0x00007580


	//   ....[185]....
        /*076c*/ 	.word	0x000076b0


	//   ....[186]....
        /*0770*/ 	.word	0x000077e0


	//   ....[187]....
        /*0774*/ 	.word	0x00007910


	//   ....[188]....
        /*0778*/ 	.word	0x00007a40


	//   ....[189]....
        /*077c*/ 	.word	0x00007b60


	//   ....[190]....
        /*0780*/ 	.word	0x00007c70


	//   ....[191]....
        /*0784*/ 	.word	0x00007d80


	//   ....[192]....
        /*0788*/ 	.word	0x00007e90


	//   ....[193]....
        /*078c*/ 	.word	0x00007fa0


	//   ....[194]....
        /*0790*/ 	.word	0x000080b0


	//   ....[195]....
        /*0794*/ 	.word	0x00008eb0


	//   ....[196]....
        /*0798*/ 	.word	0x00008f40


	//   ....[197]....
        /*079c*/ 	.word	0x00008fc0


	//   ....[198]....
        /*07a0*/ 	.word	0x00009050


	//   ....[199]....
        /*07a4*/ 	.word	0x000090d0


	//   ....[200]....
        /*07a8*/ 	.word	0x00009160


	//   ....[201]....
        /*07ac*/ 	.word	0x000091e0


	//   ....[202]....
        /*07b0*/ 	.word	0x00009270


	//   ....[203]....
        /*07b4*/ 	.word	0x000092f0


	//   ....[204]....
        /*07b8*/ 	.word	0x00009380


	//   ....[205]....
        /*07bc*/ 	.word	0x00009400


	//   ....[206]....
        /*07c0*/ 	.word	0x00009490


	//   ....[207]....
        /*07c4*/ 	.word	0x00009510


	//   ....[208]....
        /*07c8*/ 	.word	0x000095a0


	//   ....[209]....
        /*07cc*/ 	.word	0x00009620


	//   ....[210]....
        /*07d0*/ 	.word	0x000096b0


	//   ....[211]....
        /*07d4*/ 	.word	0x00009730


	//   ....[212]....
        /*07d8*/ 	.word	0x00009890


	//   ....[213]....
        /*07dc*/ 	.word	0x00009960


	//   ....[214]....
        /*07e0*/ 	.word	0x00009a10


	//   ....[215]....
        /*07e4*/ 	.word	0x00009ad0


	//   ....[216]....
        /*07e8*/ 	.word	0x00009b80


	//   ....[217]....
        /*07ec*/ 	.word	0x00009c40


	//   ....[218]....
        /*07f0*/ 	.word	0x00009cf0


	//   ....[219]....
        /*07f4*/ 	.word	0x00009db0


	//   ....[220]....
        /*07f8*/ 	.word	0x00009e60


	//   ....[221]....
        /*07fc*/ 	.word	0x00009f20


	//   ....[222]....
        /*0800*/ 	.word	0x00009fd0


	//   ....[223]....
        /*0804*/ 	.word	0x0000a090


	//   ....[224]....
        /*0808*/ 	.word	0x0000a140


	//   ....[225]....
        /*080c*/ 	.word	0x0000a200


	//   ....[226]....
        /*0810*/ 	.word	0x0000a2a0


	//   ....[227]....
        /*0814*/ 	.word	0x0000a360


	//   ....[228]....
        /*0818*/ 	.word	0x0000a400


	//   ....[229]....
        /*081c*/ 	.word	0x0000a470


	//   ....[230]....
        /*0820*/ 	.word	0x0000a4e0


	//   ....[231]....
        /*0824*/ 	.word	0x0000a550


	//   ....[232]....
        /*0828*/ 	.word	0x0000a5c0


	//   ....[233]....
        /*082c*/ 	.word	0x0000a630


	//----- nvinfo : EIATTR_VRC_CTA_INIT_COUNT
	.align		4
.L_267:
        /*0830*/ 	.byte	0x02, 0x4a
	.zero		1
	.zero		1


	//----- nvinfo : EIATTR_EXIT_INSTR_OFFSETS
	.align		4
        /*0834*/ 	.byte	0x04, 0x1c
        /*0836*/ 	.short	(.L_269 - .L_268)


	//   ....[0]....
.L_268:
        /*0838*/ 	.word	0x00002570


	//   ....[1]....
        /*083c*/ 	.word	0x000028d0


	//   ....[2]....
        /*0840*/ 	.word	0x000028f0


	//   ....[3]....
        /*0844*/ 	.word	0x00009740


	//   ....[4]....
        /*0848*/ 	.word	0x0000a410


	//----- nvinfo : EIATTR_MAX_THREADS
	.align		4
.L_269:
        /*084c*/ 	.byte	0x04, 0x05
        /*084e*/ 	.short	(.L_271 - .L_270)
.L_270:
        /*0850*/ 	.word	0x00000180
        /*0854*/ 	.word	0x00000001
        /*0858*/ 	.word	0x00000001


	//----- nvinfo : EIATTR_CRS_STACK_SIZE
	.align		4
.L_271:
        /*085c*/ 	.byte	0x04, 0x1e
        /*085e*/ 	.short	(.L_273 - .L_272)
.L_272:
        /*0860*/ 	.word	0x00000000


	//----- nvinfo : EIATTR_CBANK_PARAM_SIZE
	.align		4
.L_273:
        /*0864*/ 	.byte	0x03, 0x19
        /*0866*/ 	.short	0x004d


	//----- nvinfo : EIATTR_PARAM_CBANK
	.align		4
        /*0868*/ 	.byte	0x04, 0x0a
        /*086a*/ 	.short	(.L_275 - .L_274)
	.align		4
.L_274:
        /*086c*/ 	.word	index@(.nv.constant0._ZN3cub18CUB_300001_SM_10006detail10radix_sort29DeviceRadixSortOnesweepKernelINS1_5radix10policy_hubIiiyE10Policy1000ELNS0_9SortOrderE0EiiyiiNS1_21identity_decomposer_tEEEvPT5_SB_PT3_PKSC_PT1_PKSG_PT2_PKSK_T4_iiT6_)
        /*0870*/ 	.short	0x0380
        /*0872*/ 	.short	0x004d


	//----- nvinfo : EIATTR_SW_WAR
	.align		4
.L_275:
        /*0874*/ 	.byte	0x04, 0x36
        /*0876*/ 	.short	(.L_277 - .L_276)
.L_276:
        /*0878*/ 	.word	0x00000008
.L_277:


//--------------------- .nv.info._ZN3cub18CUB_300001_SM_10006detail10radix_sort33DeviceRadixSortExclusiveSumKernelINS1_5radix10policy_hubIiiyE10Policy1000EyEEvPT0_ --------------------------
	.section	.nv.info._ZN3cub18CUB_300001_SM_10006detail10radix_sort33DeviceRadixSortExclusiveSumKernelINS1_5radix10policy_hubIiiyE10Policy1000EyEEvPT0_,"",@"SHT_CUDA_INFO"
	.sectionflags	@""
	.align	4


	//----- nvinfo : EIATTR_CUDA_API_VERSION
	.align		4
        /*0000*/ 	.byte	0x04, 0x37
        /*0002*/ 	.short	(.L_279 - .L_278)
.L_278:
        /*0004*/ 	.word	0x00000082


	//----- nvinfo : EIATTR_KPARAM_INFO
	.align		4
.L_279:
        /*0008*/ 	.byte	0x04, 0x17
        /*000a*/ 	.short	(.L_281 - .L_280)
.L_280:
        /*000c*/ 	.word	0x00000000
        /*0010*/ 	.short	0x0000
        /*0012*/ 	.short	0x0000
        /*0014*/ 	.byte	0x00, 0xf5, 0x21, 0x00


	//----- nvinfo : EIATTR_SPARSE_MMA_MASK
	.align		4
.L_281:
        /*0018*/ 	.byte	0x03, 0x50
        /*001a*/ 	.short	0x0000


	//----- nvinfo : EIATTR_MAXREG_COUNT
	.align		4
        /*001c*/ 	.byte	0x03, 0x1b
        /*001e*/ 	.short	0x00ff


	//----- nvinfo : EIATTR_NUM_BARRIERS
	.align		4
        /*0020*/ 	.byte	0x02, 0x4c
        /*0022*/ 	.byte	0x01
	.zero		1


	//----- nvinfo : EIATTR_MERCURY_ISA_VERSION
	.align		4
        /*0024*/ 	.byte	0x03, 0x5f
        /*0026*/ 	.short	0x0101


	//----- nvinfo : EIATTR_COOP_GROUP_MASK_REGIDS
	.align		4
        /*0028*/ 	.byte	0x04, 0x29
        /*002a*/ 	.short	(.L_283 - .L_282)


	//   ....[0]....
.L_282:
        /*002c*/ 	.word	0xffffffff


	//   ....[1]....
        /*0030*/ 	.word	0xffffffff


	//   ....[2]....
        /*0034*/ 	.word	0xffffffff


	//   ....[3]....
        /*0038*/ 	.word	0xffffffff


	//   ....[4]....
        /*003c*/ 	.word	0xffffffff


	//   ....[5]....
        /*0040*/ 	.word	0xffffffff


	//   ....[6]....
        /*0044*/ 	.word	0xffffffff


	//   ....[7]....
        /*0048*/ 	.word	0xffffffff


	//   ....[8]....
        /*004c*/ 	.word	0xffffffff


	//   ....[9]....
        /*0050*/ 	.word	0xffffffff


	//   ....[10]....
        /*0054*/ 	.word	0x05000015


	//   ....[11]....
        /*0058*/ 	.word	0x05000015


	//   ....[12]....
        /*005c*/ 	.word	0x05000015


	//   ....[13]....
        /*0060*/ 	.word	0x05000015


	//   ....[14]....
        /*0064*/ 	.word	0x05000015


	//   ....[15]....
        /*0068*/ 	.word	0x05000015


	//   ....[16]....
        /*006c*/ 	.word	0x05000015


	//   ....[17]....
        /*0070*/ 	.word	0x05000015


	//   ....[18]....
        /*0074*/ 	.word	0x05000015


	//   ....[19]....
        /*0078*/ 	.word	0x05000015


	//----- nvinfo : EIATTR_COOP_GROUP_INSTR_OFFSETS
	.align		4
.L_283:
        /*007c*/ 	.byte	0x04, 0x28
        /*007e*/ 	.short	(.L_285 - .L_284)


	//   ....[0]....
.L_284:
        /*0080*/ 	.word	0x00000250


	//   ....[1]....
        /*0084*/ 	.word	0x00000260


	//   ....[2]....
        /*0088*/ 	.word	0x000002a0


	//   ....[3]....
        /*008c*/ 	.word	0x000002c0


	//   ....[4]....
        /*0090*/ 	.word	0x00000310


	//   ....[5]....
        /*0094*/ 	.word	0x00000320


	//   ....[6]....
        /*0098*/ 	.word	0x00000360


	//   ....[7]....
        /*009c*/ 	.word	0x00000380


	//   ....[8]....
        /*00a0*/ 	.word	0x000003d0


	//   ....[9]....
        /*00a4*/ 	.word	0x000003e0


	//   ....[10]....
        /*00a8*/ 	.word	0x00000660


	//   ....[11]....
        /*00ac*/ 	.word	0x000006b0


	//   ....[12]....
        /*00b0*/ 	.word	0x00000740


	//   ....[13]....
        /*00b4*/ 	.word	0x00000790


	//   ....[14]....
        /*00b8*/ 	.word	0x00000820


	//   ....[15]....
        /*00bc*/ 	.word	0x00000870


	//   ....[16]....
        /*00c0*/ 	.word	0x00000900


	//   ....[17]....
        /*00c4*/ 	.word	0x00000950


	//   ....[18]....
        /*00c8*/ 	.word	0x000009e0


	//   ....[19]....
        /*00cc*/ 	.word	0x00000a30


	//----- nvinfo : EIATTR_VRC_CTA_INIT_COUNT
	.align		4
.L_285:
        /*00d0*/ 	.byte	0x02, 0x4a
	.zero		1
	.zero		1


	//----- nvinfo : EIATTR_EXIT_INSTR_OFFSETS
	.align		4
        /*00d4*/ 	.byte	0x04, 0x1c
        /*00d6*/ 	.short	(.L_287 - .L_286)


	//   ....[0]....
.L_286:
        /*00d8*/ 	.word	0x000005d0


	//   ....[1]....
        /*00dc*/ 	.word	0x00000600


	//----- nvinfo : EIATTR_CRS_STACK_SIZE
	.align		4
.L_287:
        /*00e0*/ 	.byte	0x04, 0x1e
        /*00e2*/ 	.short	(.L_289 - .L_288)
.L_288:
        /*00e4*/ 	.word	0x00000000


	//----- nvinfo : EIATTR_CBANK_PARAM_SIZE
	.align		4
.L_289:
        /*00e8*/ 	.byte	0x03, 0x19
        /*00ea*/ 	.short	0x0008


	//----- nvinfo : EIATTR_PARAM_CBANK
	.align		4
        /*00ec*/ 	.byte	0x04, 0x0a
        /*00ee*/ 	.short	(.L_291 - .L_290)
	.align		4
.L_290:
        /*00f0*/ 	.word	index@(.nv.constant0._ZN3cub18CUB_300001_SM_10006detail10radix_sort33DeviceRadixSortExclusiveSumKernelINS1_5radix10policy_hubIiiyE10Policy1000EyEEvPT0_)
        /*00f4*/ 	.short	0x0380
        /*00f6*/ 	.short	0x0008


	//----- nvinfo : EIATTR_SW_WAR
	.align		4
.L_291:
        /*00f8*/ 	.byte	0x04, 0x36
        /*00fa*/ 	.short	(.L_293 - .L_292)
.L_292:
        /*00fc*/ 	.word	0x00000008
.L_293:


//--------------------- .nv.info._ZN3cub18CUB_300001_SM_10006detail10radix_sort30DeviceRadixSortHistogramKernelINS1_5radix10policy_hubIiiyE10Policy1000ELNS0_9SortOrderE0EiyNS1_21identity_decomposer_tEEEvPT2_PKT1_SA_iiT3_ --------------------------
	.section	.nv.info._ZN3cub18CUB_300001_SM_10006detail10radix_sort30DeviceRadixSortHistogramKernelINS1_5radix10policy_hubIiiyE10Policy1000ELNS0_9SortOrderE0EiyNS1_21identity_decomposer_tEEEvPT2_PKT1_SA_iiT3_,"",@"SHT_CUDA_INFO"
	.sectionflags	@""
	.align	4


	//----- nvinfo : EIATTR_CUDA_API_VERSION
	.align		4
        /*0000*/ 	.byte	0x04, 0x37
        /*0002*/ 	.short	(.L_295 - .L_294)
.L_294:
        /*0004*/ 	.word	0x00000082


	//----- nvinfo : EIATTR_KPARAM_INFO
	.align		4
.L_295:
        /*0008*/ 	.byte	0x04, 0x17
        /*000a*/ 	.short	(.L_297 - .L_296)
.L_296:
        /*000c*/ 	.word	0x00000000
        /*0010*/ 	.short	0x0005
        /*0012*/ 	.short	0x0020
        /*0014*/ 	.byte	0x00, 0xf0, 0x05, 0x00


	//----- nvinfo : EIATTR_KPARAM_INFO
	.align		4
.L_297:
        /*0018*/ 	.byte	0x04, 0x17
        /*001a*/ 	.short	(.L_299 - .L_298)
.L_298:
        /*001c*/ 	.word	0x00000000
        /*0020*/ 	.short	0x0004
        /*0022*/ 	.short	0x001c
        /*0024*/ 	.byte	0x00, 0xf0, 0x11, 0x00


	//----- nvinfo : EIATTR_KPARAM_INFO
	.align		4
.L_299:
        /*0028*/ 	.byte	0x04, 0x17
        /*002a*/ 	.short	(.L_301 - .L_300)
.L_300:
        /*002c*/ 	.word	0x00000000
        /*0030*/ 	.short	0x0003
        /*0032*/ 	.short	0x0018
        /*0034*/ 	.byte	0x00, 0xf0, 0x11, 0x00


	//----- nvinfo : EIATTR_KPARAM_INFO
	.align		4
.L_301:
        /*0038*/ 	.byte	0x04, 0x17
        /*003a*/ 	.short	(.L_303 - .L_302)
.L_302:
        /*003c*/ 	.word	0x00000000
        /*0040*/ 	.short	0x0002
        /*0042*/ 	.short	0x0010
        /*0044*/ 	.byte	0x00, 0xf0, 0x21, 0x00


	//----- nvinfo : EIATTR_KPARAM_INFO
	.align		4
.L_303:
        /*0048*/ 	.byte	0x04, 0x17
        /*004a*/ 	.short	(.L_305 - .L_304)
.L_304:
        /*004c*/ 	.word	0x00000000
        /*0050*/ 	.short	0x0001
        /*0052*/ 	.short	0x0008
        /*0054*/ 	.byte	0x00, 0xf5, 0x21, 0x00


	//----- nvinfo : EIATTR_KPARAM_INFO
	.align		4
.L_305:
        /*0058*/ 	.byte	0x04, 0x17
        /*005a*/ 	.short	(.L_307 - .L_306)
.L_306:
        /*005c*/ 	.word	0x00000000
        /*0060*/ 	.short	0x0000
        /*0062*/ 	.short	0x0000
        /*0064*/ 	.byte	0x00, 0xf5, 0x21, 0x00


	//----- nvinfo : EIATTR_SPARSE_MMA_MASK
	.align		4
.L_307:
        /*0068*/ 	.byte	0x03, 0x50
        /*006a*/ 	.short	0x0000


	//----- nvinfo : EIATTR_MAXREG_COUNT
	.align		4
        /*006c*/ 	.byte	0x03, 0x1b
        /*006e*/ 	.short	0x00ff


	//----- nvinfo : EIATTR_NUM_BARRIERS
	.align		4
        /*0070*/ 	.byte	0x02, 0x4c
        /*0072*/ 	.byte	0x01
	.zero		1


	//----- nvinfo : EIATTR_MERCURY_ISA_VERSION
	.align		4
        /*0074*/ 	.byte	0x03, 0x5f
        /*0076*/ 	.short	0x0101


	//----- nvinfo : EIATTR_VRC_CTA_INIT_COUNT
	.align		4
        /*0078*/ 	.byte	0x02, 0x4a
	.zero		1
	.zero		1


	//----- nvinfo : EIATTR_EXIT_INSTR_OFFSETS
	.align		4
        /*007c*/ 	.byte	0x04, 0x1c
        /*007e*/ 	.short	(.L_309 - .L_308)


	//   ....[0]....
.L_308:
        /*0080*/ 	.word	0x00000040


	//   ....[1]....
        /*0084*/ 	.word	0x00002ee0


	//----- nvinfo : EIATTR_MAX_THREADS
	.align		4
.L_309:
        /*0088*/ 	.byte	0x04, 0x05
        /*008a*/ 	.short	(.L_311 - .L_310)
.L_310:
        /*008c*/ 	.word	0x00000080
        /*0090*/ 	.word	0x00000001
        /*0094*/ 	.word	0x00000001


	//----- nvinfo : EIATTR_CRS_STACK_SIZE
	.align		4
.L_311:
        /*0098*/ 	.byte	0x04, 0x1e
        /*009a*/ 	.short	(.L_313 - .L_312)
.L_312:
        /*009c*/ 	.word	0x00000000


	//----- nvinfo : EIATTR_CBANK_PARAM_SIZE
	.align		4
.L_313:
        /*00a0*/ 	.byte	0x03, 0x19
        /*00a2*/ 	.short	0x0021


	//----- nvinfo : EIATTR_PARAM_CBANK
	.align		4
        /*00a4*/ 	.byte	0x04, 0x0a
        /*00a6*/ 	.short	(.L_315 - .L_314)
	.align		4
.L_314:
        /*00a8*/ 	.word	index@(.nv.constant0._ZN3cub18CUB_300001_SM_10006detail10radix_sort30DeviceRadixSortHistogramKernelINS1_5radix10policy_hubIiiyE10Policy1000ELNS0_9SortOrderE0EiyNS1_21identity_decomposer_tEEEvPT2_PKT1_SA_iiT3_)
        /*00ac*/ 	.short	0x0380
        /*00ae*/ 	.short	0x0021


	//----- nvinfo : EIATTR_SW_WAR
	.align		4
.L_315:
        /*00b0*/ 	.byte	0x04, 0x36
        /*00b2*/ 	.short	(.L_317 - .L_316)
.L_316:
        /*00b4*/ 	.word	0x00000008
.L_317:


//--------------------- .nv.info._ZN3cub18CUB_300001_SM_10006detail10radix_sort31DeviceRadixSortSingleTileKernelINS1_5radix10policy_hubIiiyE10Policy1000ELNS0_9SortOrderE0EiiyNS1_21identity_decomposer_tEEEvPKT1_PSA_PKT2_PSE_T3_iiT4_ --------------------------
	.section	.nv.info._ZN3cub18CUB_300001_SM_10006detail10radix_sort31DeviceRadixSortSingleTileKernelINS1_5radix10policy_hubIiiyE10Policy1000ELNS0_9SortOrderE0EiiyNS1_21identity_decomposer_tEEEvPKT1_PSA_PKT2_PSE_T3_iiT4_,"",@"SHT_CUDA_INFO"
	.sectionflags	@""
	.align	4


	//----- nvinfo : EIATTR_CUDA_API_VERSION
	.align		4
        /*0000*/ 	.byte	0x04, 0x37
        /*0002*/ 	.short	(.L_319 - .L_318)
.L_318:
        /*0004*/ 	.word	0x00000082


	//----- nvinfo : EIATTR_KPARAM_INFO
	.align		4
.L_319:
        /*0008*/ 	.byte	0x04, 0x17
        /*000a*/ 	.short	(.L_321 - .L_320)
.L_320:
        /*000c*/ 	.word	0x00000000
        /*0010*/ 	.short	0x0007
        /*0012*/ 	.short	0x0030
        /*0014*/ 	.byte	0x00, 0xf0, 0x05, 0x00


	//----- nvinfo : EIATTR_KPARAM_INFO
	.align		4
.L_321:
        /*0018*/ 	.byte	0x04, 0x17
        /*001a*/ 	.short	(.L_323 - .L_322)
.L_322:
        /*001c*/ 	.word	0x00000000
        /*0020*/ 	.short	0x0006
        /*0022*/ 	.short	0x002c
        /*0024*/ 	.byte	0x00, 0xf0, 0x11, 0x00


	//----- nvinfo : EIATTR_KPARAM_INFO
	.align		4
.L_323:
        /*0028*/ 	.byte	0x04, 0x17
        /*002a*/ 	.short	(.L_325 - .L_324)
.L_324:
        /*002c*/ 	.word	0x00000000
        /*0030*/ 	.short	0x0005
        /*0032*/ 	.short	0x0028
        /*0034*/ 	.byte	0x00, 0xf0, 0x11, 0x00


	//----- nvinfo : EIATTR_KPARAM_INFO
	.align		4
.L_325:
        /*0038*/ 	.byte	0x04, 0x17
        /*003a*/ 	.short	(.L_327 - .L_326)
.L_326:
        /*003c*/ 	.word	0x00000000
        /*0040*/ 	.short	0x0004
        /*0042*/ 	.short	0x0020
        /*0044*/ 	.byte	0x00, 0xf0, 0x21, 0x00


	//----- nvinfo : EIATTR_KPARAM_INFO
	.align		4
.L_327:
        /*0048*/ 	.byte	0x04, 0x17
        /*004a*/ 	.short	(.L_329 - .L_328)
.L_328:
        /*004c*/ 	.word	0x00000000
        /*0050*/ 	.short	0x0003
        /*0052*/ 	.short	0x0018
        /*0054*/ 	.byte	0x00, 0xf5, 0x21, 0x00


	//----- nvinfo : EIATTR_KPARAM_INFO
	.align		4
.L_329:
        /*0058*/ 	.byte	0x04, 0x17
        /*005a*/ 	.short	(.L_331 - .L_330)
.L_330:
        /*005c*/ 	.word	0x00000000
        /*0060*/ 	.short	0x0002
        /*0062*/ 	.short	0x0010
        /*0064*/ 	.byte	0x00, 0xf5, 0x21, 0x00


	//----- nvinfo : EIATTR_KPARAM_INFO
	.align		4
.L_331:
        /*0068*/ 	.byte	0x04, 0x17
        /*006a*/ 	.short	(.L_333 - .L_332)
.L_332:
        /*006c*/ 	.word	0x00000000
        /*0070*/ 	.short	0x0001
        /*0072*/ 	.short	0x0008
        /*0074*/ 	.byte	0x00, 0xf5, 0x21, 0x00


	//----- nvinfo : EIATTR_KPARAM_INFO
	.align		4
.L_333:
        /*0078*/ 	.byte	0x04, 0x17
        /*007a*/ 	.short	(.L_335 - .L_334)
.L_334:
        /*007c*/ 	.word	0x00000000
        /*0080*/ 	.short	0x0000
        /*0082*/ 	.short	0x0000
        /*0084*/ 	.byte	0x00, 0xf5, 0x21, 0x00


	//----- nvinfo : EIATTR_SPARSE_MMA_MASK
	.align		4
.L_335:
        /*0088*/ 	.byte	0x03, 0x50
        /*008a*/ 	.short	0x0000


	//----- nvinfo : EIATTR_MAXREG_COUNT
	.align		4
        /*008c*/ 	.byte	0x03, 0x1b
        /*008e*/ 	.short	0x00ff


	//----- nvinfo : EIATTR_NUM_BARRIERS
	.align		4
        /*0090*/ 	.byte	0x02, 0x4c
        /*0092*/ 	.byte	0x01
	.zero		1


	//----- nvinfo : EIATTR_MERCURY_ISA_VERSION
	.align		4
        /*0094*/ 	.byte	0x03, 0x5f
        /*0096*/ 	.short	0x0101


	//----- nvinfo : EIATTR_COOP_GROUP_MASK_REGIDS
	.align		4
        /*0098*/ 	.byte	0x04, 0x29
        /*009a*/ 	.short	(.L_337 - .L_336)


	//   ....[0]....
.L_336:
        /*009c*/ 	.word	0xffffffff


	//   ....[1]....
        /*00a0*/ 	.word	0xffffffff


	//   ....[2]....
        /*00a4*/ 	.word	0xffffffff


	//   ....[3]....
        /*00a8*/ 	.word	0xffffffff


	//   ....[4]....
        /*00ac*/ 	.word	0xffffffff


	//----- nvinfo : EIATTR_COOP_GROUP_INSTR_OFFSETS
	.align		4
.L_337:
        /*00b0*/ 	.byte	0x04, 0x28
        /*00b2*/ 	.short	(.L_339 - .L_338)


	//   ....[0]....
.L_338:
        /*00b4*/ 	.word	0x00001e20


	//   ....[1]....
        /*00b8*/ 	.word	0x00001e40


	//   ....[2]....
        /*00bc*/ 	.word	0x00001e60


	//   ....[3]....
        /*00c0*/ 	.word	0x00001e80


	//   ....[4]....
        /*00c4*/ 	.word	0x00001ea0


	//----- nvinfo : EIATTR_VRC_CTA_INIT_COUNT
	.align		4
.L_339:
        /*00c8*/ 	.byte	0x02, 0x4a
	.zero		1
	.zero		1


	//----- nvinfo : EIATTR_EXIT_INSTR_OFFSETS
	.align		4
        /*00cc*/ 	.byte	0x04, 0x1c
        /*00ce*/ 	.short	(.L_341 - .L_340)


	//   ....[0]....
.L_340:
        /*00d0*/ 	.word	0x00003bf0


	//   ....[1]....
        /*00d4*/ 	.word	0x00003c40


	//----- nvinfo : EIATTR_MAX_THREADS
	.align		4
.L_341:
        /*00d8*/ 	.byte	0x04, 0x05
        /*00da*/ 	.short	(.L_343 - .L_342)
.L_342:
        /*00dc*/ 	.word	0x00000100
        /*00e0*/ 	.word	0x00000001
        /*00e4*/ 	.word	0x00000001


	//----- nvinfo : EIATTR_CBANK_PARAM_SIZE
	.align		4
.L_343:
        /*00e8*/ 	.byte	0x03, 0x19
        /*00ea*/ 	.short	0x0031


	//----- nvinfo : EIATTR_PARAM_CBANK
	.align		4
        /*00ec*/ 	.byte	0x04, 0x0a
        /*00ee*/ 	.short	(.L_345 - .L_344)
	.align		4
.L_344:
        /*00f0*/ 	.word	index@(.nv.constant0._ZN3cub18CUB_300001_SM_10006detail10radix_sort31DeviceRadixSortSingleTileKernelINS1_5radix10policy_hubIiiyE10Policy1000ELNS0_9SortOrderE0EiiyNS1_21identity_decomposer_tEEEvPKT1_PSA_PKT2_PSE_T3_iiT4_)
        /*00f4*/ 	.short	0x0380
        /*00f6*/ 	.short	0x0031


	//----- nvinfo : EIATTR_SW_WAR
	.align		4
.L_345:
        /*00f8*/ 	.byte	0x04, 0x36
        /*00fa*/ 	.short	(.L_347 - .L_346)
.L_346:
        /*00fc*/ 	.word	0x00000008
.L_347:


//--------------------- .nv.info._ZN3cub18CUB_300001_SM_10006detail11EmptyKernelIvEEvv --------------------------
	.section	.nv.info._ZN3cub18CUB_300001_SM_10006detail11EmptyKernelIvEEvv,"",@"SHT_CUDA_INFO"
	.sectionflags	@""
	.align	4


	//----- nvinfo : EIATTR_CUDA_API_VERSION
	.align		4
        /*0000*/ 	.byte	0x04, 0x37
        /*0002*/ 	.short	(.L_349 - .L_348)
.L_348:
        /*0004*/ 	.word	0x00000082


	//----- nvinfo : EIATTR_SPARSE_MMA_MASK
	.align		4
.L_349:
        /*0008*/ 	.byte	0x03, 0x50
        /*000a*/ 	.short	0x0000


	//----- nvinfo : EIATTR_MAXREG_COUNT
	.align		4
        /*000c*/ 	.byte	0x03, 0x1b
        /*000e*/ 	.short	0x00ff


	//----- nvinfo : EIATTR_MERCURY_ISA_VERSION
	.align		4
        /*0010*/ 	.byte	0x03, 0x5f
        /*0012*/ 	.short	0x0101


	//----- nvinfo : EIATTR_VRC_CTA_INIT_COUNT
	.align		4
        /*0014*/ 	.byte	0x02, 0x4a
	.zero		1
	.zero		1


	//----- nvinfo : EIATTR_EXIT_INSTR_OFFSETS
	.align		4
        /*0018*/ 	.byte	0x04, 0x1c
        /*001a*/ 	.short	(.L_351 - .L_350)


	//   ....[0]....
.L_350:
        /*001c*/ 	.word	0x00000010


	//----- nvinfo : EIATTR_SW_WAR
	.align		4
.L_351:
        /*0020*/ 	.byte	0x04, 0x36
        /*0022*/ 	.short	(.L_353 - .L_352)
.L_352:
        /*0024*/ 	.word	0x00000008
.L_353:


//--------------------- .nv.info._Z20moe_unpermute_kernelI13__nv_bfloat16S0_Lb1EEvPKT_PS1_PKiPKfiii --------------------------
	.section	.nv.info._Z20moe_unpermute_kernelI13__nv_bfloat16S0_Lb1EEvPKT_PS1_PKiPKfiii,"",@"SHT_CUDA_INFO"
	.sectionflags	@""
	.align	4


	//----- nvinfo : EIATTR_CUDA_API_VERSION
	.align		4
        /*0000*/ 	.byte	0x04, 0x37
        /*0002*/ 	.short	(.L_355 - .L_354)
.L_354:
        /*0004*/ 	.word	0x00000082


	//----- nvinfo : EIATTR_KPARAM_INFO
	.align		4
.L_355:
        /*0008*/ 	.byte	0x04, 0x17
        /*000a*/ 	.short	(.L_357 - .L_356)
.L_356:
        /*000c*/ 	.word	0x00000000
        /*0010*/ 	.short	0x0006
        /*0012*/ 	.short	0x0028
        /*0014*/ 	.byte	0x00, 0xf0, 0x11, 0x00


	//----- nvinfo : EIATTR_KPARAM_INFO
	.align		4
.L_357:
        /*0018*/ 	.byte	0x04, 0x17
        /*001a*/ 	.short	(.L_359 - .L_358)
.L_358:
        /*001c*/ 	.word	0x00000000
        /*0020*/ 	.short	0x0005
        /*0022*/ 	.short	0x0024
        /*0024*/ 	.byte	0x00, 0xf0, 0x11, 0x00


	//----- nvinfo : EIATTR_KPARAM_INFO
	.align		4
.L_359:
        /*0028*/ 	.byte	0x04, 0x17
        /*002a*/ 	.short	(.L_361 - .L_360)
.L_360:
        /*002c*/ 	.word	0x00000000
        /*0030*/ 	.short	0x0004
        /*0032*/ 	.short	0x0020
        /*0034*/ 	.byte	0x00, 0xf0, 0x11, 0x00


	//----- nvinfo : EIATTR_KPARAM_INFO
	.align		4
.L_361:
        /*0038*/ 	.byte	0x04, 0x17
        /*003a*/ 	.short	(.L_363 - .L_362)
.L_362:
        /*003c*/ 	.word	0x00000000
        /*0040*/ 	.short	0x0003
        /*0042*/ 	.short	0x0018
        /*0044*/ 	.byte	0x00, 0xf5, 0x21, 0x00


	//----- nvinfo : EIATTR_KPARAM_INFO
	.align		4
.L_363:
        /*0048*/ 	.byte	0x04, 0x17
        /*004a*/ 	.short	(.L_365 - .L_364)
.L_364:
        /*004c*/ 	.word	0x00000000
        /*0050*/ 	.short	0x0002
        /*0052*/ 	.short	0x0010
        /*0054*/ 	.byte	0x00, 0xf5, 0x21, 0x00


	//----- nvinfo : EIATTR_KPARAM_INFO
	.align		4
.L_365:
        /*0058*/ 	.byte	0x04, 0x17
        /*005a*/ 	.short	(.L_367 - .L_366)
.L_366:
        /*005c*/ 	.word	0x00000000
        /*0060*/ 	.short	0x0001
        /*0062*/ 	.short	0x0008
        /*0064*/ 	.byte	0x00, 0xf5, 0x21, 0x00


	//----- nvinfo : EIATTR_KPARAM_INFO
	.align		4
.L_367:
        /*0068*/ 	.byte	0x04, 0x17
        /*006a*/ 	.short	(.L_369 - .L_368)
.L_368:
        /*006c*/ 	.word	0x00000000
        /*0070*/ 	.short	0x0000
        /*0072*/ 	.short	0x0000
        /*0074*/ 	.byte	0x00, 0xf5, 0x21, 0x00


	//----- nvinfo : EIATTR_SPARSE_MMA_MASK
	.align		4
.L_369:
        /*0078*/ 	.byte	0x03, 0x50
        /*007a*/ 	.short	0x0000


	//----- nvinfo : EIATTR_MAXREG_COUNT
	.align		4
        /*007c*/ 	.byte	0x03, 0x1b
        /*007e*/ 	.short	0x00ff


	//----- nvinfo : EIATTR_NUM_BARRIERS
	.align		4
        /*0080*/ 	.byte	0x02, 0x4c
        /*0082*/ 	.byte	0x01
	.zero		1


	//----- nvinfo : EIATTR_MERCURY_ISA_VERSION
	.align		4
        /*0084*/ 	.byte	0x03, 0x5f
        /*0086*/ 	.short	0x0101


	//----- nvinfo : EIATTR_VRC_CTA_INIT_COUNT
	.align		4
        /*0088*/ 	.byte	0x02, 0x4a
	.zero		1
	.zero		1


	//----- nvinfo : EIATTR_EXIT_INSTR_OFFSETS
	.align		4
        /*008c*/ 	.byte	0x04, 0x1c
        /*008e*/ 	.short	(.L_371 - .L_370)


	//   ....[0]....
.L_370:
        /*0090*/ 	.word	0x000001d0


	//   ....[1]....
        /*0094*/ 	.word	0x000004a0


	//   ....[2]....
        /*0098*/ 	.word	0x00001480


	//----- nvinfo : EIATTR_CRS_STACK_SIZE
	.align		4
.L_371:
        /*009c*/ 	.byte	0x04, 0x1e
        /*009e*/ 	.short	(.L_373 - .L_372)
.L_372:
        /*00a0*/ 	.word	0x00000000


	//----- nvinfo : EIATTR_CBANK_PARAM_SIZE
	.align		4
.L_373:
        /*00a4*/ 	.byte	0x03, 0x19
        /*00a6*/ 	.short	0x002c


	//----- nvinfo : EIATTR_PARAM_CBANK
	.align		4
        /*00a8*/ 	.byte	0x04, 0x0a
        /*00aa*/ 	.short	(.L_375 - .L_374)
	.align		4
.L_374:
        /*00ac*/ 	.word	index@(.nv.constant0._Z20moe_unpermute_kernelI13__nv_bfloat16S0_Lb1EEvPKT_PS1_PKiPKfiii)
        /*00b0*/ 	.short	0x0380
        /*00b2*/ 	.short	0x002c


	//----- nvinfo : EIATTR_SW_WAR
	.align		4
.L_375:
        /*00b4*/ 	.byte	0x04, 0x36
        /*00b6*/ 	.short	(.L_377 - .L_376)
.L_376:
        /*00b8*/ 	.word	0x00000008
.L_377:


//--------------------- .nv.info._Z20moe_unpermute_kernelI13__nv_bfloat16S0_Lb0EEvPKT_PS1_PKiPKfiii --------------------------
	.section	.nv.info._Z20moe_unpermute_kernelI13__nv_bfloat16S0_Lb0EEvPKT_PS1_PKiPKfiii,"",@"SHT_CUDA_INFO"
	.sectionflags	@""
	.align	4


	//----- nvinfo : EIATTR_CUDA_API_VERSION
	.align		4
        /*0000*/ 	.byte	0x04, 0x37
        /*0002*/ 	.short	(.L_379 - .L_378)
.L_378:
        /*0004*/ 	.word	0x00000082


	//----- nvinfo : EIATTR_KPARAM_INFO
	.align		4
.L_379:
        /*0008*/ 	.byte	0x04, 0x17
        /*000a*/ 	.short	(.L_381 - .L_380)
.L_380:
        /*000c*/ 	.word	0x00000000
        /*0010*/ 	.short	0x0006
        /*0012*/ 	.short	0x0028
        /*0014*/ 	.byte	0x00, 0xf0, 0x11, 0x00


	//----- nvinfo : EIATTR_KPARAM_INFO
	.align		4
.L_381:
        /*0018*/ 	.byte	0x04, 0x17
        /*001a*/ 	.short	(.L_383 - .L_382)
.L_382:
        /*001c*/ 	.word	0x00000000
        /*0020*/ 	.short	0x0005
        /*0022*/ 	.short	0x0024
        /*0024*/ 	.byte	0x00, 0xf0, 0x11, 0x00


	//----- nvinfo : EIATTR_KPARAM_INFO
	.align		4
.L_383:
        /*0028*/ 	.byte	0x04, 0x17
        /*002a*/ 	.short	(.L_385 - .L_384)
.L_384:
        /*002c*/ 	.word	0x00000000
        /*0030*/ 	.short	0x0004
        /*0032*/ 	.short	0x0020
        /*0034*/ 	.byte	0x00, 0xf0, 0x11, 0x00


	//----- nvinfo : EIATTR_KPARAM_INFO
	.align		4
.L_385:
        /*0038*/ 	.byte	0x04, 0x17
        /*003a*/ 	.short	(.L_387 - .L_386)
.L_386:
        /*003c*/ 	.word	0x00000000
        /*0040*/ 	.short	0x0003
        /*0042*/ 	.short	0x0018
        /*0044*/ 	.byte	0x00, 0xf5, 0x21, 0x00


	//----- nvinfo : EIATTR_KPARAM_INFO
	.align		4
.L_387:
        /*0048*/ 	.byte	0x04, 0x17
        /*004a*/ 	.short	(.L_389 - .L_388)
.L_388:
        /*004c*/ 	.word	0x00000000
        /*0050*/ 	.short	0x0002
        /*0052*/ 	.short	0x0010
        /*0054*/ 	.byte	0x00, 0xf5, 0x21, 0x00


	//----- nvinfo : EIATTR_KPARAM_INFO
	.align		4
.L_389:
        /*0058*/ 	.byte	0x04, 0x17
        /*005a*/ 	.short	(.L_391 - .L_390)
.L_390:
        /*005c*/ 	.word	0x00000000
        /*0060*/ 	.short	0x0001
        /*0062*/ 	.short	0x0008
        /*0064*/ 	.byte	0x00, 0xf5, 0x21, 0x00


	//----- nvinfo : EIATTR_KPARAM_INFO
	.align		4
.L_391:
        /*0068*/ 	.byte	0x04, 0x17
        /*006a*/ 	.short	(.L_393 - .L_392)
.L_392:
        /*006c*/ 	.word	0x00000000
        /*0070*/ 	.short	0x0000
        /*0072*/ 	.short	0x0000
        /*0074*/ 	.byte	0x00, 0xf5, 0x21, 0x00


	//----- nvinfo : EIATTR_SPARSE_MMA_MASK
	.align		4
.L_393:
        /*0078*/ 	.byte	0x03, 0x50
        /*007a*/ 	.short	0x0000


	//----- nvinfo : EIATTR_MAXREG_COUNT
	.align		4
        /*007c*/ 	.byte	0x03, 0x1b
        /*007e*/ 	.short	0x00ff


	//----- nvinfo : EIATTR_MERCURY_ISA_VERSION
	.align		4
        /*0080*/ 	.byte	0x03, 0x5f
        /*0082*/ 	.short	0x0101


	//----- nvinfo : EIATTR_VRC_CTA_INIT_COUNT
	.align		4
        /*0084*/ 	.byte	0x02, 0x4a
	.zero		1
	.zero		1


	//----- nvinfo : EIATTR_EXIT_INSTR_OFFSETS
	.align		4
        /*0088*/ 	.byte	0x04, 0x1c
        /*008a*/ 	.short	(.L_395 - .L_394)


	//   ....[0]....
.L_394:
        /*008c*/ 	.word	0x00000050


	//   ....[1]....
        /*0090*/ 	.word	0x00000370


	//   ....[2]....
        /*0094*/ 	.word	0x00001110


	//----- nvinfo : EIATTR_CRS_STACK_SIZE
	.align		4
.L_395:
        /*0098*/ 	.byte	0x04, 0x1e
        /*009a*/ 	.short	(.L_397 - .L_396)
.L_396:
        /*009c*/ 	.word	0x00000000


	//----- nvinfo : EIATTR_CBANK_PARAM_SIZE
	.align		4
.L_397:
        /*00a0*/ 	.byte	0x03, 0x19
        /*00a2*/ 	.short	0x002c


	//----- nvinfo : EIATTR_PARAM_CBANK
	.align		4
        /*00a4*/ 	.byte	0x04, 0x0a
        /*00a6*/ 	.short	(.L_399 - .L_398)
	.align		4
.L_398:
        /*00a8*/ 	.word	index@(.nv.constant0._Z20moe_unpermute_kernelI13__nv_bfloat16S0_Lb0EEvPKT_PS1_PKiPKfiii)
        /*00ac*/ 	.short	0x0380
        /*00ae*/ 	.short	0x002c


	//----- nvinfo : EIATTR_SW_WAR
	.align		4
.L_399:
        /*00b0*/ 	.byte	0x04, 0x36
        /*00b2*/ 	.short	(.L_401 - .L_400)
.L_400:
        /*00b4*/ 	.word	0x00000008
.L_401:


//--------------------- .nv.info._Z20moe_unpermute_kernelI6__halfS0_Lb1EEvPKT_PS1_PKiPKfiii --------------------------
	.section	.nv.info._Z20moe_unpermute_kernelI6__halfS0_Lb1EEvPKT_PS1_PKiPKfiii,"",@"SHT_CUDA_INFO"
	.sectionflags	@""
	.align	4


	//----- nvinfo : EIATTR_CUDA_API_VERSION
	.align		4
        /*0000*/ 	.byte	0x04, 0x37
        /*0002*/ 	.short	(.L_403 - .L_402)
.L_402:
        /*0004*/ 	.word	0x00000082


	//----- nvinfo : EIATTR_KPARAM_INFO
	.align		4
.L_403:
        /*0008*/ 	.byte	0x04, 0x17
        /*000a*/ 	.short	(.L_405 - .L_404)
.L_404:
        /*000c*/ 	.word	0x00000000
        /*0010*/ 	.short	0x0006
        /*0012*/ 	.short	0x0028
        /*0014*/ 	.byte	0x00, 0xf0, 0x11, 0x00


	//----- nvinfo : EIATTR_KPARAM_INFO
	.align		4
.L_405:
        /*0018*/ 	.byte	0x04, 0x17
        /*001a*/ 	.short	(.L_407 - .L_406)
.L_406:
        /*001c*/ 	.word	0x00000000
        /*0020*/ 	.short	0x0005
        /*0022*/ 	.short	0x0024
        /*0024*/ 	.byte	0x00, 0xf0, 0x11, 0x00


	//----- nvinfo : EIATTR_KPARAM_INFO
	.align		4
.L_407:
        /*0028*/ 	.byte	0x04, 0x17
        /*002a*/ 	.short	(.L_409 - .L_408)
.L_408:
        /*002c*/ 	.word	0x00000000
        /*0030*/ 	.short	0x0004
        /*0032*/ 	.short	0x0020
        /*0034*/ 	.byte	0x00, 0xf0, 0x11, 0x00


	//----- nvinfo : EIATTR_KPARAM_INFO
	.align		4
.L_409:
        /*0038*/ 	.byte	0x04, 0x17
        /*003a*/ 	.short	(.L_411 - .L_410)
.L_410:
        /*003c*/ 	.word	0x00000000
        /*0040*/ 	.short	0x0003
        /*0042*/ 	.short	0x0018
        /*0044*/ 	.byte	0x00, 0xf5, 0x21, 0x00


	//----- nvinfo : EIATTR_KPARAM_INFO
	.align		4
.L_411:
        /*0048*/ 	.byte	0x04, 0x17
        /*004a*/ 	.short	(.L_413 - .L_412)
.L_412:
        /*004c*/ 	.word	0x00000000
        /*0050*/ 	.short	0x0002
        /*0052*/ 	.short	0x0010
        /*0054*/ 	.byte	0x00, 0xf5, 0x21, 0x00


	//----- nvinfo : EIATTR_KPARAM_INFO
	.align		4
.L_413:
        /*0058*/ 	.byte	0x04, 0x17
        /*005a*/ 	.short	(.L_415 - .L_414)
.L_414:
        /*005c*/ 	.word	0x00000000
        /*0060*/ 	.short	0x0001
        /*0062*/ 	.short	0x0008
        /*0064*/ 	.byte	0x00, 0xf5, 0x21, 0x00


	//----- nvinfo : EIATTR_KPARAM_INFO
	.align		4
.L_415:
        /*0068*/ 	.byte	0x04, 0x17
        /*006a*/ 	.short	(.L_417 - .L_416)
.L_416:
        /*006c*/ 	.word	0x00000000
        /*0070*/ 	.short	0x0000
        /*0072*/ 	.short	0x0000
        /*0074*/ 	.byte	0x00, 0xf5, 0x21, 0x00


	//----- nvinfo : EIATTR_SPARSE_MMA_MASK
	.align		4
.L_417:
        /*0078*/ 	.byte	0x03, 0x50
        /*007a*/ 	.short	0x0000


	//----- nvinfo : EIATTR_MAXREG_COUNT
	.align		4
        /*007c*/ 	.byte	0x03, 0x1b
        /*007e*/ 	.short	0x00ff


	//----- nvinfo : EIATTR_NUM_BARRIERS
	.align		4
        /*0080*/ 	.byte	0x02, 0x4c
        /*0082*/ 	.byte	0x01
	.zero		1


	//----- nvinfo : EIATTR_MERCURY_ISA_VERSION
	.align		4
        /*0084*/ 	.byte	0x03, 0x5f
        /*0086*/ 	.short	0x0101


	//----- nvinfo : EIATTR_VRC_CTA_INIT_COUNT
	.align		4
        /*0088*/ 	.byte	0x02, 0x4a
	.zero		1
	.zero		1


	//----- nvinfo : EIATTR_EXIT_INSTR_OFFSETS
	.align		4
        /*008c*/ 	.byte	0x04, 0x1c
        /*008e*/ 	.short	(.L_419 - .L_418)


	//   ....[0]....
.L_418:
        /*0090*/ 	.word	0x000001d0


	//   ....[1]....
        /*0094*/ 	.word	0x000004a0


	//   ....[2]....
        /*0098*/ 	.word	0x00001480


	//----- nvinfo : EIATTR_CRS_STACK_SIZE
	.align		4
.L_419:
        /*009c*/ 	.byte	0x04, 0x1e
        /*009e*/ 	.short	(.L_421 - .L_420)
.L_420:
        /*00a0*/ 	.word	0x00000000


	//----- nvinfo : EIATTR_CBANK_PARAM_SIZE
	.align		4
.L_421:
        /*00a4*/ 	.byte	0x03, 0x19
        /*00a6*/ 	.short	0x002c


	//----- nvinfo : EIATTR_PARAM_CBANK
	.align		4
        /*00a8*/ 	.byte	0x04, 0x0a
        /*00aa*/ 	.short	(.L_423 - .L_422)
	.align		4
.L_422:
        /*00ac*/ 	.word	index@(.nv.constant0._Z20moe_unpermute_kernelI6__halfS0_Lb1EEvPKT_PS1_PKiPKfiii)
        /*00b0*/ 	.short	0x0380
        /*00b2*/ 	.short	0x002c


	//----- nvinfo : EIATTR_SW_WAR
	.align		4
.L_423:
        /*00b4*/ 	.byte	0x04, 0x36
        /*00b6*/ 	.short	(.L_425 - .L_424)
.L_424:
        /*00b8*/ 	.word	0x00000008
.L_425:


//--------------------- .nv.info._Z20moe_unpermute_kernelI6__halfS0_Lb0EEvPKT_PS1_PKiPKfiii --------------------------
	.section	.nv.info._Z20moe_unpermute_kernelI6__halfS0_Lb0EEvPKT_PS1_PKiPKfiii,"",@"SHT_CUDA_INFO"
	.sectionflags	@""
	.align	4


	//----- nvinfo : EIATTR_CUDA_API_VERSION
	.align		4
        /*0000*/ 	.byte	0x04, 0x37
        /*0002*/ 	.short	(.L_427 - .L_426)
.L_426:
        /*0004*/ 	.word	0x00000082


	//----- nvinfo : EIATTR_KPARAM_INFO
	.align		4
.L_427:
        /*0008*/ 	.byte	0x04, 0x17
        /*000a*/ 	.short	(.L_429 - .L_428)
.L_428:
        /*000c*/ 	.word	0x00000000
        /*0010*/ 	.short	0x0006
        /*0012*/ 	.short	0x0028
        /*0014*/ 	.byte	0x00, 0xf0, 0x11, 0x00


	//----- nvinfo : EIATTR_KPARAM_INFO
	.align		4
.L_429:
        /*0018*/ 	.byte	0x04, 0x17
        /*001a*/ 	.short	(.L_431 - .L_430)
.L_430:
        /*001c*/ 	.word	0x00000000
        /*0020*/ 	.short	0x0005
        /*0022*/ 	.short	0x0024
        /*0024*/ 	.byte	0x00, 0xf0, 0x11, 0x00


	//----- nvinfo : EIATTR_KPARAM_INFO
	.align		4
.L_431:
        /*0028*/ 	.byte	0x04, 0x17
        /*002a*/ 	.short	(.L_433 - .L_432)
.L_432:
        /*002c*/ 	.word	0x00000000
        /*0030*/ 	.short	0x0004
        /*0032*/ 	.short	0x0020
        /*0034*/ 	.byte	0x00, 0xf0, 0x11, 0x00


	//----- nvinfo : EIATTR_KPARAM_INFO
	.align		4
.L_433:
        /*0038*/ 	.byte	0x04, 0x17
        /*003a*/ 	.short	(.L_435 - .L_434)
.L_434:
        /*003c*/ 	.word	0x00000000
        /*0040*/ 	.short	0x0003
        /*0042*/ 	.short	0x0018
        /*0044*/ 	.byte	0x00, 0xf5, 0x21, 0x00


	//----- nvinfo : EIATTR_KPARAM_INFO
	.align		4
.L_435:
        /*0048*/ 	.byte	0x04, 0x17
        /*004a*/ 	.short	(.L_437 - .L_436)
.L_436:
        /*004c*/ 	.word	0x00000000
        /*0050*/ 	.short	0x0002
        /*0052*/ 	.short	0x0010
        /*0054*/ 	.byte	0x00, 0xf5, 0x21, 0x00


	//----- nvinfo : EIATTR_KPARAM_INFO
	.align		4
.L_437:
        /*0058*/ 	.byte	0x04, 0x17
        /*005a*/ 	.short	(.L_439 - .L_438)
.L_438:
        /*005c*/ 	.word	0x00000000
        /*0060*/ 	.short	0x0001
        /*0062*/ 	.short	0x0008
        /*0064*/ 	.byte	0x00, 0xf5, 0x21, 0x00


	//----- nvinfo : EIATTR_KPARAM_INFO
	.align		4
.L_439:
        /*0068*/ 	.byte	0x04, 0x17
        /*006a*/ 	.short	(.L_441 - .L_440)
.L_440:
        /*006c*/ 	.word	0x00000000
        /*0070*/ 	.short	0x0000
        /*0072*/ 	.short	0x0000
        /*0074*/ 	.byte	0x00, 0xf5, 0x21, 0x00


	//----- nvinfo : EIATTR_SPARSE_MMA_MASK
	.align		4
.L_441:
        /*0078*/ 	.byte	0x03, 0x50
        /*007a*/ 	.short	0x0000


	//----- nvinfo : EIATTR_MAXREG_COUNT
	.align		4
        /*007c*/ 	.byte	0x03, 0x1b
        /*007e*/ 	.short	0x00ff


	//----- nvinfo : EIATTR_MERCURY_ISA_VERSION
	.align		4
        /*0080*/ 	.byte	0x03, 0x5f
        /*0082*/ 	.short	0x0101


	//----- nvinfo : EIATTR_VRC_CTA_INIT_COUNT
	.align		4
        /*0084*/ 	.byte	0x02, 0x4a
	.zero		1
	.zero		1


	//----- nvinfo : EIATTR_EXIT_INSTR_OFFSETS
	.align		4
        /*0088*/ 	.byte	0x04, 0x1c
        /*008a*/ 	.short	(.L_443 - .L_442)


	//   ....[0]....
.L_442:
        /*008c*/ 	.word	0x00000050


	//   ....[1]....
        /*0090*/ 	.word	0x00000370


	//   ....[2]....
        /*0094*/ 	.word	0x00001110


	//----- nvinfo : EIATTR_CRS_STACK_SIZE
	.align		4
.L_443:
        /*0098*/ 	.byte	0x04, 0x1e
        /*009a*/ 	.short	(.L_445 - .L_444)
.L_444:
        /*009c*/ 	.word	0x00000000


	//----- nvinfo : EIATTR_CBANK_PARAM_SIZE
	.align		4
.L_445:
        /*00a0*/ 	.byte	0x03, 0x19
        /*00a2*/ 	.short	0x002c


	//----- nvinfo : EIATTR_PARAM_CBANK
	.align		4
        /*00a4*/ 	.byte	0x04, 0x0a
        /*00a6*/ 	.short	(.L_447 - .L_446)
	.align		4
.L_446:
        /*00a8*/ 	.word	index@(.nv.constant0._Z20moe_unpermute_kernelI6__halfS0_Lb0EEvPKT_PS1_PKiPKfiii)
        /*00ac*/ 	.short	0x0380
        /*00ae*/ 	.short	0x002c


	//----- nvinfo : EIATTR_SW_WAR
	.align		4
.L_447:
        /*00b0*/ 	.byte	0x04, 0x36
        /*00b2*/ 	.short	(.L_449 - .L_448)
.L_448:
        /*00b4*/ 	.word	0x00000008
.L_449:


//--------------------- .nv.info._Z20moe_unpermute_kernelIffLb1EEvPKT_PS0_PKiPKfiii --------------------------
	.section	.nv.info._Z20moe_unpermute_kernelIffLb1EEvPKT_PS0_PKiPKfiii,"",@"SHT_CUDA_INFO"
	.sectionflags	@""
	.align	4


	//----- nvinfo : EIATTR_CUDA_API_VERSION
	.align		4
        /*0000*/ 	.byte	0x04, 0x37
        /*0002*/ 	.short	(.L_451 - .L_450)
.L_450:
        /*0004*/ 	.word	0x00000082


	//----- nvinfo : EIATTR_KPARAM_INFO
	.align		4
.L_451:
        /*0008*/ 	.byte	0x04, 0x17
        /*000a*/ 	.short	(.L_453 - .L_452)
.L_452:
        /*000c*/ 	.word	0x00000000
        /*0010*/ 	.short	0x0006
        /*0012*/ 	.short	0x0028
        /*0014*/ 	.byte	0x00, 0xf0, 0x11, 0x00


	//----- nvinfo : EIATTR_KPARAM_INFO
	.align		4
.L_453:
        /*0018*/ 	.byte	0x04, 0x17
        /*001a*/ 	.short	(.L_455 - .L_454)
.L_454:
        /*001c*/ 	.word	0x00000000
        /*0020*/ 	.short	0x0005
        /*0022*/ 	.short	0x0024
        /*0024*/ 	.byte	0x00, 0xf0, 0x11, 0x00


	//----- nvinfo : EIATTR_KPARAM_INFO
	.align		4
.L_455:
        /*0028*/ 	.byte	0x04, 0x17
        /*002a*/ 	.short	(.L_457 - .L_456)
.L_456:
        /*002c*/ 	.word	0x00000000
        /*0030*/ 	.short	0x0004
        /*0032*/ 	.short	0x0020
        /*0034*/ 	.byte	0x00, 0xf0, 0x11, 0x00


	//----- nvinfo : EIATTR_KPARAM_INFO
	.align		4
.L_457:
        /*0038*/ 	.byte	0x04, 0x17
        /*003a*/ 	.short	(.L_459 - .L_458)
.L_458:
        /*003c*/ 	.word	0x00000000
        /*0040*/ 	.short	0x0003
        /*0042*/ 	.short	0x0018
        /*0044*/ 	.byte	0x00, 0xf5, 0x21, 0x00


	//----- nvinfo : EIATTR_KPARAM_INFO
	.align		4
.L_459:
        /*0048*/ 	.byte	0x04, 0x17
        /*004a*/ 	.short	(.L_461 - .L_460)
.L_460:
        /*004c*/ 	.word	0x00000000
        /*0050*/ 	.short	0x0002
        /*0052*/ 	.short	0x0010
        /*0054*/ 	.byte	0x00, 0xf5, 0x21, 0x00


	//----- nvinfo : EIATTR_KPARAM_INFO
	.align		4
.L_461:
        /*0058*/ 	.byte	0x04, 0x17
        /*005a*/ 	.short	(.L_463 - .L_462)
.L_462:
        /*005c*/ 	.word	0x00000000
        /*0060*/ 	.short	0x0001
        /*0062*/ 	.short	0x0008
        /*0064*/ 	.byte	0x00, 0xf5, 0x21, 0x00


	//----- nvinfo : EIATTR_KPARAM_INFO
	.align		4
.L_463:
        /*0068*/ 	.byte	0x04, 0x17
        /*006a*/ 	.short	(.L_465 - .L_464)
.L_464:
        /*006c*/ 	.word	0x00000000
        /*0070*/ 	.short	0x0000
        /*0072*/ 	.short	0x0000
        /*0074*/ 	.byte	0x00, 0xf5, 0x21, 0x00


	//----- nvinfo : EIATTR_SPARSE_MMA_MASK
	.align		4
.L_465:
        /*0078*/ 	.byte	0x03, 0x50
        /*007a*/ 	.short	0x0000


	//----- nvinfo : EIATTR_MAXREG_COUNT
	.align		4
        /*007c*/ 	.byte	0x03, 0x1b
        /*007e*/ 	.short	0x00ff


	//----- nvinfo : EIATTR_NUM_BARRIERS
	.align		4
        /*0080*/ 	.byte	0x02, 0x4c
        /*0082*/ 	.byte	0x01
	.zero		1


	//----- nvinfo : EIATTR_MERCURY_ISA_VERSION
	.align		4
        /*0084*/ 	.byte	0x03, 0x5f
        /*0086*/ 	.short	0x0101


	//----- nvinfo : EIATTR_VRC_CTA_INIT_COUNT
	.align		4
        /*0088*/ 	.byte	0x02, 0x4a
	.zero		1
	.zero		1


	//----- nvinfo : EIATTR_EXIT_INSTR_OFFSETS
	.align		4
        /*008c*/ 	.byte	0x04, 0x1c
        /*008e*/ 	.short	(.L_467 - .L_466)


	//   ....[0]....
.L_466:
        /*0090*/ 	.word	0x000001c0


	//   ....[1]....
        /*0094*/ 	.word	0x00000410


	//   ....[2]....
        /*0098*/ 	.word	0x00000fa0


	//----- nvinfo : EIATTR_CRS_STACK_SIZE
	.align		4
.L_467:
        /*009c*/ 	.byte	0x04, 0x1e
        /*009e*/ 	.short	(.L_469 - .L_468)
.L_468:
        /*00a0*/ 	.word	0x00000000


	//----- nvinfo : EIATTR_CBANK_PARAM_SIZE
	.align		4
.L_469:
        /*00a4*/ 	.byte	0x03, 0x19
        /*00a6*/ 	.short	0x002c


	//----- nvinfo : EIATTR_PARAM_CBANK
	.align		4
        /*00a8*/ 	.byte	0x04, 0x0a
        /*00aa*/ 	.short	(.L_471 - .L_470)
	.align		4
.L_470:
        /*00ac*/ 	.word	index@(.nv.constant0._Z20moe_unpermute_kernelIffLb1EEvPKT_PS0_PKiPKfiii)
        /*00b0*/ 	.short	0x0380
        /*00b2*/ 	.short	0x002c


	//----- nvinfo : EIATTR_SW_WAR
	.align		4
.L_471:
        /*00b4*/ 	.byte	0x04, 0x36
        /*00b6*/ 	.short	(.L_473 - .L_472)
.L_472:
        /*00b8*/ 	.word	0x00000008
.L_473:


//--------------------- .nv.info._Z20moe_unpermute_kernelIffLb0EEvPKT_PS0_PKiPKfiii --------------------------
	.section	.nv.info._Z20moe_unpermute_kernelIffLb0EEvPKT_PS0_PKiPKfiii,"",@"SHT_CUDA_INFO"
	.sectionflags	@""
	.align	4


	//----- nvinfo : EIATTR_CUDA_API_VERSION
	.align		4
        /*0000*/ 	.byte	0x04, 0x37
        /*0002*/ 	.short	(.L_475 - .L_474)
.L_474:
        /*0004*/ 	.word	0x00000082


	//----- nvinfo : EIATTR_KPARAM_INFO
	.align		4
.L_475:
        /*0008*/ 	.byte	0x04, 0x17
        /*000a*/ 	.short	(.L_477 - .L_476)
.L_476:
        /*000c*/ 	.word	0x00000000
        /*0010*/ 	.short	0x0006
        /*0012*/ 	.short	0x0028
        /*0014*/ 	.byte	0x00, 0xf0, 0x11, 0x00


	//----- nvinfo : EIATTR_KPARAM_INFO
	.align		4
.L_477:
        /*0018*/ 	.byte	0x04, 0x17
        /*001a*/ 	.short	(.L_479 - .L_478)
.L_478:
        /*001c*/ 	.word	0x00000000
        /*0020*/ 	.short	0x0005
        /*0022*/ 	.short	0x0024
        /*0024*/ 	.byte	0x00, 0xf0, 0x11, 0x00


	//----- nvinfo : EIATTR_KPARAM_INFO
	.align		4
.L_479:
        /*0028*/ 	.byte	0x04, 0x17
        /*002a*/ 	.short	(.L_481 - .L_480)
.L_480:
        /*002c*/ 	.word	0x00000000
        /*0030*/ 	.short	0x0004
        /*0032*/ 	.short	0x0020
        /*0034*/ 	.byte	0x00, 0xf0, 0x11, 0x00


	//----- nvinfo : EIATTR_KPARAM_INFO
	.align		4
.L_481:
        /*0038*/ 	.byte	0x04, 0x17
        /*003a*/ 	.short	(.L_483 - .L_482)
.L_482:
        /*003c*/ 	.word	0x00000000
        /*0040*/ 	.short	0x0003
        /*0042*/ 	.short	0x0018
        /*0044*/ 	.byte	0x00, 0xf5, 0x21, 0x00


	//----- nvinfo : EIATTR_KPARAM_INFO
	.align		4
.L_483:
        /*0048*/ 	.byte	0x04, 0x17
        /*004a*/ 	.short	(.L_485 - .L_484)
.L_484:
        /*004c*/ 	.word	0x00000000
        /*0050*/ 	.short	0x0002
        /*0052*/ 	.short	0x0010
        /*0054*/ 	.byte	0x00, 0xf5, 0x21, 0x00


	//----- nvinfo : EIATTR_KPARAM_INFO
	.align		4
.L_485:
        /*0058*/ 	.byte	0x04, 0x17
        /*005a*/ 	.short	(.L_487 - .L_486)
.L_486:
        /*005c*/ 	.word	0x00000000
        /*0060*/ 	.short	0x0001
        /*0062*/ 	.short	0x0008
        /*0064*/ 	.byte	0x00, 0xf5, 0x21, 0x00


	//----- nvinfo : EIATTR_KPARAM_INFO
	.align		4
.L_487:
        /*0068*/ 	.byte	0x04, 0x17
        /*006a*/ 	.short	(.L_489 - .L_488)
.L_488:
        /*006c*/ 	.word	0x00000000
        /*0070*/ 	.short	0x0000
        /*0072*/ 	.short	0x0000
        /*0074*/ 	.byte	0x00, 0xf5, 0x21, 0x00


	//----- nvinfo : EIATTR_SPARSE_MMA_MASK
	.align		4
.L_489:
        /*0078*/ 	.byte	0x03, 0x50
        /*007a*/ 	.short	0x0000


	//----- nvinfo : EIATTR_MAXREG_COUNT
	.align		4
        /*007c*/ 	.byte	0x03, 0x1b
        /*007e*/ 	.short	0x00ff


	//----- nvinfo : EIATTR_MERCURY_ISA_VERSION
	.align		4
        /*0080*/ 	.byte	0x03, 0x5f
        /*0082*/ 	.short	0x0101


	//----- nvinfo : EIATTR_VRC_CTA_INIT_COUNT
	.align		4
        /*0084*/ 	.byte	0x02, 0x4a
	.zero		1
	.zero		1


	//----- nvinfo : EIATTR_EXIT_INSTR_OFFSETS
	.align		4
        /*0088*/ 	.byte	0x04, 0x1c
        /*008a*/ 	.short	(.L_491 - .L_490)


	//   ....[0]....
.L_490:
        /*008c*/ 	.word	0x00000050


	//   ....[1]....
        /*0090*/ 	.word	0x00000250


	//   ....[2]....
        /*0094*/ 	.word	0x00000c50


	//----- nvinfo : EIATTR_CRS_STACK_SIZE
	.align		4
.L_491:
        /*0098*/ 	.byte	0x04, 0x1e
        /*009a*/ 	.short	(.L_493 - .L_492)
.L_492:
        /*009c*/ 	.word	0x00000000


	//----- nvinfo : EIATTR_CBANK_PARAM_SIZE
	.align		4
.L_493:
        /*00a0*/ 	.byte	0x03, 0x19
        /*00a2*/ 	.short	0x002c


	//----- nvinfo : EIATTR_PARAM_CBANK
	.align		4
        /*00a4*/ 	.byte	0x04, 0x0a
        /*00a6*/ 	.short	(.L_495 - .L_494)
	.align		4
.L_494:
        /*00a8*/ 	.word	index@(.nv.constant0._Z20moe_unpermute_kernelIffLb0EEvPKT_PS0_PKiPKfiii)
        /*00ac*/ 	.short	0x0380
        /*00ae*/ 	.short	0x002c


	//----- nvinfo : EIATTR_SW_WAR
	.align		4
.L_495:
        /*00b0*/ 	.byte	0x04, 0x36
        /*00b2*/ 	.short	(.L_497 - .L_496)
.L_496:
        /*00b4*/ 	.word	0x00000008
.L_497:


//--------------------- .nv.info._Z18moe_permute_kernelI13__nv_bfloat16S0_Li128ELb1EEvPKT_S3_PS1_PKfPfPKiiii --------------------------
	.section	.nv.info._Z18moe_permute_kernelI13__nv_bfloat16S0_Li128ELb1EEvPKT_S3_PS1_PKfPfPKiiii,"",@"SHT_CUDA_INFO"
	.sectionflags	@""
	.align	4


	//----- nvinfo : EIATTR_CUDA_API_VERSION
	.align		4
        /*0000*/ 	.byte	0x04, 0x37
        /*0002*/ 	.short	(.L_499 - .L_498)
.L_498:
        /*0004*/ 	.word	0x00000082


	//----- nvinfo : EIATTR_KPARAM_INFO
	.align		4
.L_499:
        /*0008*/ 	.byte	0x04, 0x17
        /*000a*/ 	.short	(.L_501 - .L_500)
.L_500:
        /*000c*/ 	.word	0x00000000
        /*0010*/ 	.short	0x0008
        /*0012*/ 	.short	0x0038
        /*0014*/ 	.byte	0x00, 0xf0, 0x11, 0x00


	//----- nvinfo : EIATTR_KPARAM_INFO
	.align		4
.L_501:
        /*0018*/ 	.byte	0x04, 0x17
        /*001a*/ 	.short	(.L_503 - .L_502)
.L_502:
        /*001c*/ 	.word	0x00000000
        /*0020*/ 	.short	0x0007
        /*0022*/ 	.short	0x0034
        /*0024*/ 	.byte	0x00, 0xf0, 0x11, 0x00


	//----- nvinfo : EIATTR_KPARAM_INFO
	.align		4
.L_503:
        /*0028*/ 	.byte	0x04, 0x17
        /*002a*/ 	.short	(.L_505 - .L_504)
.L_504:
        /*002c*/ 	.word	0x00000000
        /*0030*/ 	.short	0x0006
        /*0032*/ 	.short	0x0030
        /*0034*/ 	.byte	0x00, 0xf0, 0x11, 0x00


	//----- nvinfo : EIATTR_KPARAM_INFO
	.align		4
.L_505:
        /*0038*/ 	.byte	0x04, 0x17
        /*003a*/ 	.short	(.L_507 - .L_506)
.L_506:
        /*003c*/ 	.word	0x00000000
        /*0040*/ 	.short	0x0005
        /*0042*/ 	.short	0x0028
        /*0044*/ 	.byte	0x00, 0xf5, 0x21, 0x00


	//----- nvinfo : EIATTR_KPARAM_INFO
	.align		4
.L_507:
        /*0048*/ 	.byte	0x04, 0x17
        /*004a*/ 	.short	(.L_509 - .L_508)
.L_508:
        /*004c*/ 	.word	0x00000000
        /*0050*/ 	.short	0x0004
        /*0052*/ 	.short	0x0020
        /*0054*/ 	.byte	0x00, 0xf5, 0x21, 0x00


	//----- nvinfo : EIATTR_KPARAM_INFO
	.align		4
.L_509:
        /*0058*/ 	.byte	0x04, 0x17
        /*005a*/ 	.short	(.L_511 - .L_510)
.L_510:
        /*005c*/ 	.word	0x00000000
        /*0060*/ 	.short	0x0003
        /*0062*/ 	.short	0x0018
        /*0064*/ 	.byte	0x00, 0xf5, 0x21, 0x00


	//----- nvinfo : EIATTR_KPARAM_INFO
	.align		4
.L_511:
        /*0068*/ 	.byte	0x04, 0x17
        /*006a*/ 	.short	(.L_513 - .L_512)
.L_512:
        /*006c*/ 	.word	0x00000000
        /*0070*/ 	.short	0x0002
        /*0072*/ 	.short	0x0010
        /*0074*/ 	.byte	0x00, 0xf5, 0x21, 0x00


	//----- nvinfo : EIATTR_KPARAM_INFO
	.align		4
.L_513:
        /*0078*/ 	.byte	0x04, 0x17
        /*007a*/ 	.short	(.L_515 - .L_514)
.L_514:
        /*007c*/ 	.word	0x00000000
        /*0080*/ 	.short	0x0001
        /*0082*/ 	.short	0x0008
        /*0084*/ 	.byte	0x00, 0xf5, 0x21, 0x00


	//----- nvinfo : EIATTR_KPARAM_INFO
	.align		4
.L_515:
        /*0088*/ 	.byte	0x04, 0x17
        /*008a*/ 	.short	(.L_517 - .L_516)
.L_516:
        /*008c*/ 	.word	0x00000000
        /*0090*/ 	.short	0x0000
        /*0092*/ 	.short	0x0000
        /*0094*/ 	.byte	0x00, 0xf5, 0x21, 0x00


	//----- nvinfo : EIATTR_SPARSE_MMA_MASK
	.align		4
.L_517:
        /*0098*/ 	.byte	0x03, 0x50
        /*009a*/ 	.short	0x0000


	//----- nvinfo : EIATTR_MAXREG_COUNT
	.align		4
        /*009c*/ 	.byte	0x03, 0x1b
        /*009e*/ 	.short	0x00ff


	//----- nvinfo : EIATTR_NUM_BARRIERS
	.align		4
        /*00a0*/ 	.byte	0x02, 0x4c
        /*00a2*/ 	.byte	0x01
	.zero		1


	//----- nvinfo : EIATTR_MERCURY_ISA_VERSION
	.align		4
        /*00a4*/ 	.byte	0x03, 0x5f
        /*00a6*/ 	.short	0x0101


	//----- nvinfo : EIATTR_COOP_GROUP_MASK_REGIDS
	.align		4
        /*00a8*/ 	.byte	0x04, 0x29
        /*00aa*/ 	.short	(.L_519 - .L_518)


	//   ....[0]....
.L_518:
        /*00ac*/ 	.word	0xffffffff


	//   ....[1]....
        /*00b0*/ 	.word	0xffffffff


	//   ....[2]....
        /*00b4*/ 	.word	0xffffffff


	//   ....[3]....
        /*00b8*/ 	.word	0xffffffff


	//   ....[4]....
        /*00bc*/ 	.word	0xffffffff


	//   ....[5]....
        /*00c0*/ 	.word	0xffffffff


	//   ....[6]....
        /*00c4*/ 	.word	0xffffffff


	//   ....[7]....
        /*00c8*/ 	.word	0xffffffff


	//   ....[8]....
        /*00cc*/ 	.word	0xffffffff


	//   ....[9]....
        /*00d0*/ 	.word	0xffffffff


	//   ....[10]....
        /*00d4*/ 	.word	0xffffffff


	//   ....[11]....
        /*00d8*/ 	.word	0xffffffff


	//   ....[12]....
        /*00dc*/ 	.word	0xffffffff


	//   ....[13]....
        /*00e0*/ 	.word	0xffffffff


	//   ....[14]....
        /*00e4*/ 	.word	0xffffffff


	//   ....[15]....
        /*00e8*/ 	.word	0xffffffff


	//   ....[16]....
        /*00ec*/ 	.word	0xffffffff


	//   ....[17]....
        /*00f0*/ 	.word	0xffffffff


	//   ....[18]....
        /*00f4*/ 	.word	0xffffffff


	//   ....[19]....
        /*00f8*/ 	.word	0xffffffff


	//   ....[20]....
        /*00fc*/ 	.word	0xffffffff


	//   ....[21]....
        /*0100*/ 	.word	0xffffffff


	//   ....[22]....
        /*0104*/ 	.word	0xffffffff


	//   ....[23]....
        /*0108*/ 	.word	0xffffffff


	//   ....[24]....
        /*010c*/ 	.word	0xffffffff


	//----- nvinfo : EIATTR_COOP_GROUP_INSTR_OFFSETS
	.align		4
.L_519:
        /*0110*/ 	.byte	0x04, 0x28
        /*0112*/ 	.short	(.L_521 - .L_520)


	//   ....[0]....
.L_520:
        /*0114*/ 	.word	0x00001ee0


	//   ....[1]....
        /*0118*/ 	.word	0x00001ef0


	//   ....[2]....
        /*011c*/ 	.word	0x00001f00


	//   ....[3]....
        /*0120*/ 	.word	0x00001f10


	//   ....[4]....
        /*0124*/ 	.word	0x00001f40


	//   ....[5]....
        /*0128*/ 	.word	0x00001f60


	//   ....[6]....
        /*012c*/ 	.word	0x00001f80


	//   ....[7]....
        /*0130*/ 	.word	0x00001f90


	//   ....[8]....
        /*0134*/ 	.word	0x00001fc0


	//   ....[9]....
        /*0138*/ 	.word	0x00001ff0


	//   ....[10]....
        /*013c*/ 	.word	0x00002000


	//   ....[11]....
        /*0140*/ 	.word	0x00002010


	//   ....[12]....
        /*0144*/ 	.word	0x00002050


	//   ....[13]....
        /*0148*/ 	.word	0x00002070


	//   ....[14]....
        /*014c*/ 	.word	0x00002080


	//   ....[15]....
        /*0150*/ 	.word	0x00002090


	//   ....[16]....
        /*0154*/ 	.word	0x000020c0


	//   ....[17]....
        /*0158*/ 	.word	0x000020e0


	//   ....[18]....
        /*015c*/ 	.word	0x00002100


	//   ....[19]....
        /*0160*/ 	.word	0x00002110


	//   ....[20]....
        /*0164*/ 	.word	0x00002220


	//   ....[21]....
        /*0168*/ 	.word	0x00002240


	//   ....[22]....
        /*016c*/ 	.word	0x00002260


	//   ....[23]....
        /*0170*/ 	.word	0x00002280


	//   ....[24]....
        /*0174*/ 	.word	0x000022a0


	//----- nvinfo : EIATTR_VRC_CTA_INIT_COUNT
	.align		4
.L_521:
        /*0178*/ 	.byte	0x02, 0x4a
	.zero		1
	.zero		1


	//----- nvinfo : EIATTR_EXIT_INSTR_OFFSETS
	.align		4
        /*017c*/ 	.byte	0x04, 0x1c
        /*017e*/ 	.short	(.L_523 - .L_522)


	//   ....[0]....
.L_522:
        /*0180*/ 	.word	0x00002310


	//   ....[1]....
        /*0184*/ 	.word	0x000028b0


	//   ....[2]....
        /*0188*/ 	.word	0x00002980


	//----- nvinfo : EIATTR_CRS_STACK_SIZE
	.align		4
.L_523:
        /*018c*/ 	.byte	0x04, 0x1e
        /*018e*/ 	.short	(.L_525 - .L_524)
.L_524:
        /*0190*/ 	.word	0x00000000


	//----- nvinfo : EIATTR_CBANK_PARAM_SIZE
	.align		4
.L_525:
        /*0194*/ 	.byte	0x03, 0x19
        /*0196*/ 	.short	0x003c


	//----- nvinfo : EIATTR_PARAM_CBANK
	.align		4
        /*0198*/ 	.byte	0x04, 0x0a
        /*019a*/ 	.short	(.L_527 - .L_526)
	.align		4
.L_526:
        /*019c*/ 	.word	index@(.nv.constant0._Z18moe_permute_kernelI13__nv_bfloat16S0_Li128ELb1EEvPKT_S3_PS1_PKfPfPKiiii)
        /*01a0*/ 	.short	0x0380
        /*01a2*/ 	.short	0x003c


	//----- nvinfo : EIATTR_SW_WAR
	.align		4
.L_527:
        /*01a4*/ 	.byte	0x04, 0x36
        /*01a6*/ 	.short	(.L_529 - .L_528)
.L_528:
        /*01a8*/ 	.word	0x00000008
.L_529:


//--------------------- .nv.info._Z18moe_permute_kernelI13__nv_bfloat16S0_Li64ELb1EEvPKT_S3_PS1_PKfPfPKiiii --------------------------
	.section	.nv.info._Z18moe_permute_kernelI13__nv_bfloat16S0_Li64ELb1EEvPKT_S3_PS1_PKfPfPKiiii,"",@"SHT_CUDA_INFO"
	.sectionflags	@""
	.align	4


	//----- nvinfo : EIATTR_CUDA_API_VERSION
	.align		4
        /*0000*/ 	.byte	0x04, 0x37
        /*0002*/ 	.short	(.L_531 - .L_530)
.L_530:
        /*0004*/ 	.word	0x00000082


	//----- nvinfo : EIATTR_KPARAM_INFO
	.align		4
.L_531:
        /*0008*/ 	.byte	0x04, 0x17
        /*000a*/ 	.short	(.L_533 - .L_532)
.L_532:
        /*000c*/ 	.word	0x00000000
        /*0010*/ 	.short	0x0008
        /*0012*/ 	.short	0x0038
        /*0014*/ 	.byte	0x00, 0xf0, 0x11, 0x00


	//----- nvinfo : EIATTR_KPARAM_INFO
	.align		4
.L_533:
        /*0018*/ 	.byte	0x04, 0x17
        /*001a*/ 	.short	(.L_535 - .L_534)
.L_534:
        /*001c*/ 	.word	0x00000000
        /*0020*/ 	.short	0x0007
        /*0022*/ 	.short	0x0034
        /*0024*/ 	.byte	0x00, 0xf0, 0x11, 0x00


	//----- nvinfo : EIATTR_KPARAM_INFO
	.align		4
.L_535:
        /*0028*/ 	.byte	0x04, 0x17
        /*002a*/ 	.short	(.L_537 - .L_536)
.L_536:
        /*002c*/ 	.word	0x00000000
        /*0030*/ 	.short	0x0006
        /*0032*/ 	.short	0x0030
        /*0034*/ 	.byte	0x00, 0xf0, 0x11, 0x00


	//----- nvinfo : EIATTR_KPARAM_INFO
	.align		4
.L_537:
        /*0038*/ 	.byte	0x04, 0x17
        /*003a*/ 	.short	(.L_539 - .L_538)
.L_538:
        /*003c*/ 	.word	0x00000000
        /*0040*/ 	.short	0x0005
        /*0042*/ 	.short	0x0028
        /*0044*/ 	.byte	0x00, 0xf5, 0x21, 0x00


	//----- nvinfo : EIATTR_KPARAM_INFO
	.align		4
.L_539:
        /*0048*/ 	.byte	0x04, 0x17
        /*004a*/ 	.short	(.L_541 - .L_540)
.L_540:
        /*004c*/ 	.word	0x00000000
        /*0050*/ 	.short	0x0004
        /*0052*/ 	.short	0x0020
        /*0054*/ 	.byte	0x00, 0xf5, 0x21, 0x00


	//----- nvinfo : EIATTR_KPARAM_INFO
	.align		4
.L_541:
        /*0058*/ 	.byte	0x04, 0x17
        /*005a*/ 	.short	(.L_543 - .L_542)
.L_542:
        /*005c*/ 	.word	0x00000000
        /*0060*/ 	.short	0x0003
        /*0062*/ 	.short	0x0018
        /*0064*/ 	.byte	0x00, 0xf5, 0x21, 0x00


	//----- nvinfo : EIATTR_KPARAM_INFO
	.align		4
.L_543:
        /*0068*/ 	.byte	0x04, 0x17
        /*006a*/ 	.short	(.L_545 - .L_544)
.L_544:
        /*006c*/ 	.word	0x00000000
        /*0070*/ 	.short	0x0002
        /*0072*/ 	.short	0x0010
        /*0074*/ 	.byte	0x00, 0xf5, 0x21, 0x00


	//----- nvinfo : EIATTR_KPARAM_INFO
	.align		4
.L_545:
        /*0078*/ 	.byte	0x04, 0x17
        /*007a*/ 	.short	(.L_547 - .L_546)
.L_546:
        /*007c*/ 	.word	0x00000000
        /*0080*/ 	.short	0x0001
        /*0082*/ 	.short	0x0008
        /*0084*/ 	.byte	0x00, 0xf5, 0x21, 0x00


	//----- nvinfo : EIATTR_KPARAM_INFO
	.align		4
.L_547:
        /*0088*/ 	.byte	0x04, 0x17
        /*008a*/ 	.short	(.L_549 - .L_548)
.L_548:
        /*008c*/ 	.word	0x00000000
        /*0090*/ 	.short	0x0000
        /*0092*/ 	.short	0x0000
        /*0094*/ 	.byte	0x00, 0xf5, 0x21, 0x00


	//----- nvinfo : EIATTR_SPARSE_MMA_MASK
	.align		4
.L_549:
        /*0098*/ 	.byte	0x03, 0x50
        /*009a*/ 	.short	0x0000


	//----- nvinfo : EIATTR_MAXREG_COUNT
	.align		4
        /*009c*/ 	.byte	0x03, 0x1b
        /*009e*/ 	.short	0x00ff


	//----- nvinfo : EIATTR_NUM_BARRIERS
	.align		4
        /*00a0*/ 	.byte	0x02, 0x4c
        /*00a2*/ 	.byte	0x01
	.zero		1


	//----- nvinfo : EIATTR_MERCURY_ISA_VERSION
	.align		4
        /*00a4*/ 	.byte	0x03, 0x5f
        /*00a6*/ 	.short	0x0101


	//----- nvinfo : EIATTR_COOP_GROUP_MASK_REGIDS
	.align		4
        /*00a8*/ 	.byte	0x04, 0x29
        /*00aa*/ 	.short	(.L_551 - .L_550)


	//   ....[0]....
.L_550:
        /*00ac*/ 	.word	0xffffffff


	//   ....[1]....
        /*00b0*/ 	.word	0xffffffff


	//   ....[2]....
        /*00b4*/ 	.word	0xffffffff


	//   ....[3]....
        /*00b8*/ 	.word	0xffffffff


	//   ....[4]....
        /*00bc*/ 	.word	0xffffffff


	//   ....[5]....
        /*00c0*/ 	.word	0xffffffff


	//   ....[6]....
        /*00c4*/ 	.word	0xffffffff


	//   ....[7]....
        /*00c8*/ 	.word	0xffffffff


	//   ....[8]....
        /*00cc*/ 	.word	0xffffffff


	//   ....[9]....
        /*00d0*/ 	.word	0xffffffff


	//   ....[10]....
        /*00d4*/ 	.word	0xffffffff


	//   ....[11]....
        /*00d8*/ 	.word	0xffffffff


	//   ....[12]....
        /*00dc*/ 	.word	0xffffffff


	//   ....[13]....
        /*00e0*/ 	.word	0xffffffff


	//   ....[14]....
        /*00e4*/ 	.word	0xffffffff


	//   ....[15]....
        /*00e8*/ 	.word	0xffffffff


	//   ....[16]....
        /*00ec*/ 	.word	0xffffffff


	//   ....[17]....
        /*00f0*/ 	.word	0xffffffff


	//   ....[18]....
        /*00f4*/ 	.word	0xffffffff


	//   ....[19]....
        /*00f8*/ 	.word	0xffffffff


	//   ....[20]....
        /*00fc*/ 	.word	0xffffffff


	//   ....[21]....
        /*0100*/ 	.word	0xffffffff


	//   ....[22]....
        /*0104*/ 	.word	0xffffffff


	//   ....[23]....
        /*0108*/ 	.word	0xffffffff


	//   ....[24]....
        /*010c*/ 	.word	0xffffffff


	//----- nvinfo : EIATTR_COOP_GROUP_INSTR_OFFSETS
	.align		4
.L_551:
        /*0110*/ 	.byte	0x04, 0x28
        /*0112*/ 	.short	(.L_553 - .L_552)


	//   ....[0]....
.L_552:
        /*0114*/ 	.word	0x00001de0


	//   ....[1]....
        /*0118*/ 	.word	0x00001df0


	//   ....[2]....
        /*011c*/ 	.word	0x00001e00


	//   ....[3]....
        /*0120*/ 	.word	0x00001e10


	//   ....[4]....
        /*0124*/ 	.word	0x00001e40


	//   ....[5]....
        /*0128*/ 	.word	0x00001e60


	//   ....[6]....
        /*012c*/ 	.word	0x00001e80


	//   ....[7]....
        /*0130*/ 	.word	0x00001e90


	//   ....[8]....
        /*0134*/ 	.word	0x00001ec0


	//   ....[9]....
        /*0138*/ 	.word	0x00001ef0


	//   ....[10]....
        /*013c*/ 	.word	0x00001f00


	//   ....[11]....
        /*0140*/ 	.word	0x00001f10


	//   ....[12]....
        /*0144*/ 	.word	0x00001f50


	//   ....[13]....
        /*0148*/ 	.word	0x00001f70


	//   ....[14]....
        /*014c*/ 	.word	0x00001f80


	//   ....[15]....
        /*0150*/ 	.word	0x00001f90


	//   ....[16]....
        /*0154*/ 	.word	0x00001fc0


	//   ....[17]....
        /*0158*/ 	.word	0x00001fe0


	//   ....[18]....
        /*015c*/ 	.word	0x00002000


	//   ....[19]....
        /*0160*/ 	.word	0x00002010


	//   ....[20]....
        /*0164*/ 	.word	0x00002120


	//   ....[21]....
        /*0168*/ 	.word	0x00002140


	//   ....[22]....
        /*016c*/ 	.word	0x00002160


	//   ....[23]....
        /*0170*/ 	.word	0x00002180


	//   ....[24]....
        /*0174*/ 	.word	0x000021a0


	//----- nvinfo : EIATTR_VRC_CTA_INIT_COUNT
	.align		4
.L_553:
        /*0178*/ 	.byte	0x02, 0x4a
	.zero		1
	.zero		1


	//----- nvinfo : EIATTR_EXIT_INSTR_OFFSETS
	.align		4
        /*017c*/ 	.byte	0x04, 0x1c
        /*017e*/ 	.short	(.L_555 - .L_554)


	//   ....[0]....
.L_554:
        /*0180*/ 	.word	0x00002210


	//   ....[1]....
        /*0184*/ 	.word	0x000027b0


	//   ....[2]....
        /*0188*/ 	.word	0x00002880


	//----- nvinfo : EIATTR_CRS_STACK_SIZE
	.align		4
.L_555:
        /*018c*/ 	.byte	0x04, 0x1e
        /*018e*/ 	.short	(.L_557 - .L_556)
.L_556:
        /*0190*/ 	.word	0x00000000


	//----- nvinfo : EIATTR_CBANK_PARAM_SIZE
	.align		4
.L_557:
        /*0194*/ 	.byte	0x03, 0x19
        /*0196*/ 	.short	0x003c


	//----- nvinfo : EIATTR_PARAM_CBANK
	.align		4
        /*0198*/ 	.byte	0x04, 0x0a
        /*019a*/ 	.short	(.L_559 - .L_558)
	.align		4
.L_558:
        /*019c*/ 	.word	index@(.nv.constant0._Z18moe_permute_kernelI13__nv_bfloat16S0_Li64ELb1EEvPKT_S3_PS1_PKfPfPKiiii)
        /*01a0*/ 	.short	0x0380
        /*01a2*/ 	.short	0x003c


	//----- nvinfo : EIATTR_SW_WAR
	.align		4
.L_559:
        /*01a4*/ 	.byte	0x04, 0x36
        /*01a6*/ 	.short	(.L_561 - .L_560)
.L_560:
        /*01a8*/ 	.word	0x00000008
.L_561:


//--------------------- .nv.info._Z18moe_permute_kernelI13__nv_bfloat16S0_Li32ELb1EEvPKT_S3_PS1_PKfPfPKiiii --------------------------
	.section	.nv.info._Z18moe_permute_kernelI13__nv_bfloat16S0_Li32ELb1EEvPKT_S3_PS1_PKfPfPKiiii,"",@"SHT_CUDA_INFO"
	.sectionflags	@""
	.align	4


	//----- nvinfo : EIATTR_CUDA_API_VERSION
	.align		4
        /*0000*/ 	.byte	0x04, 0x37
        /*0002*/ 	.short	(.L_563 - .L_562)
.L_562:
        /*0004*/ 	.word	0x00000082


	//----- nvinfo : EIATTR_KPARAM_INFO
	.align		4
.L_563:
        /*0008*/ 	.byte	0x04, 0x17
        /*000a*/ 	.short	(.L_565 - .L_564)
.L_564:
        /*000c*/ 	.word	0x00000000
        /*0010*/ 	.short	0x0008
        /*0012*/ 	.short	0x0038
        /*0014*/ 	.byte	0x00, 0xf0, 0x11, 0x00


	//----- nvinfo : EIATTR_KPARAM_INFO
	.align		4
.L_565:
        /*0018*/ 	.byte	0x04, 0x17
        /*001a*/ 	.short	(.L_567 - .L_566)
.L_566:
        /*001c*/ 	.word	0x00000000
        /*0020*/ 	.short	0x0007
        /*0022*/ 	.short	0x0034
        /*0024*/ 	.byte	0x00, 0xf0, 0x11, 0x00


	//----- nvinfo : EIATTR_KPARAM_INFO
	.align		4
.L_567:
        /*0028*/ 	.byte	0x04, 0x17
        /*002a*/ 	.short	(.L_569 - .L_568)
.L_568:
        /*002c*/ 	.word	0x00000000
        /*0030*/ 	.short	0x0006
        /*0032*/ 	.short	0x0030
        /*0034*/ 	.byte	0x00, 0xf0, 0x11, 0x00


	//----- nvinfo : EIATTR_KPARAM_INFO
	.align		4
.L_569:
        /*0038*/ 	.byte	0x04, 0x17
        /*003a*/ 	.short	(.L_571 - .L_570)
.L_570:
        /*003c*/ 	.word	0x00000000
        /*0040*/ 	.short	0x0005
        /*0042*/ 	.short	0x0028
        /*0044*/ 	.byte	0x00, 0xf5, 0x21, 0x00


	//----- nvinfo : EIATTR_KPARAM_INFO
	.align		4
.L_571:
        /*0048*/ 	.byte	0x04, 0x17
        /*004a*/ 	.short	(.L_573 - .L_572)
.L_572:
        /*004c*/ 	.word	0x00000000
        /*0050*/ 	.short	0x0004
        /*0052*/ 	.short	0x0020
        /*0054*/ 	.byte	0x00, 0xf5, 0x21, 0x00


	//----- nvinfo : EIATTR_KPARAM_INFO
	.align		4
.L_573:
        /*0058*/ 	.byte	0x04, 0x17
        /*005a*/ 	.short	(.L_575 - .L_574)
.L_574:
        /*005c*/ 	.word	0x00000000
        /*0060*/ 	.short	0x0003
        /*0062*/ 	.short	0x0018
        /*0064*/ 	.byte	0x00, 0xf5, 0x21, 0x00


	//----- nvinfo : EIATTR_KPARAM_INFO
	.align		4
.L_575:
        /*0068*/ 	.byte	0x04, 0x17
        /*006a*/ 	.short	(.L_577 - .L_576)
.L_576:
        /*006c*/ 	.word	0x00000000
        /*0070*/ 	.short	0x0002
        /*0072*/ 	.short	0x0010
        /*0074*/ 	.byte	0x00, 0xf5, 0x21, 0x00


	//----- nvinfo : EIATTR_KPARAM_INFO
	.align		4
.L_577:
        /*0078*/ 	.byte	0x04, 0x17
        /*007a*/ 	.short	(.L_579 - .L_578)
.L_578:
        /*007c*/ 	.word	0x00000000
        /*0080*/ 	.short	0x0001
        /*0082*/ 	.short	0x0008
        /*0084*/ 	.byte	0x00, 0xf5, 0x21, 0x00


	//----- nvinfo : EIATTR_KPARAM_INFO
	.align		4
.L_579:
        /*0088*/ 	.byte	0x04, 0x17
        /*008a*/ 	.short	(.L_581 - .L_580)
.L_580:
        /*008c*/ 	.word	0x00000000
        /*0090*/ 	.short	0x0000
        /*0092*/ 	.short	0x0000
        /*0094*/ 	.byte	0x00, 0xf5, 0x21, 0x00


	//----- nvinfo : EIATTR_SPARSE_MMA_MASK
	.align		4
.L_581:
        /*0098*/ 	.byte	0x03, 0x50
        /*009a*/ 	.short	0x0000


	//----- nvinfo : EIATTR_MAXREG_COUNT
	.align		4
        /*009c*/ 	.byte	0x03, 0x1b
        /*009e*/ 	.short	0x00ff


	//----- nvinfo : EIATTR_NUM_BARRIERS
	.align		4
        /*00a0*/ 	.byte	0x02, 0x4c
        /*00a2*/ 	.byte	0x01
	.zero		1


	//----- nvinfo : EIATTR_MERCURY_ISA_VERSION
	.align		4
        /*00a4*/ 	.byte	0x03, 0x5f
        /*00a6*/ 	.short	0x0101


	//----- nvinfo : EIATTR_COOP_GROUP_MASK_REGIDS
	.align		4
        /*00a8*/ 	.byte	0x04, 0x29
        /*00aa*/ 	.short	(.L_583 - .L_582)


	//   ....[0]....
.L_582:
        /*00ac*/ 	.word	0xffffffff


	//   ....[1]....
        /*00b0*/ 	.word	0xffffffff


	//   ....[2]....
        /*00b4*/ 	.word	0xffffffff


	//   ....[3]....
        /*00b8*/ 	.word	0xffffffff


	//   ....[4]....
        /*00bc*/ 	.word	0xffffffff


	//   ....[5]....
        /*00c0*/ 	.word	0xffffffff


	//   ....[6]....
        /*00c4*/ 	.word	0xffffffff


	//   ....[7]....
        /*00c8*/ 	.word	0xffffffff


	//   ....[8]....
        /*00cc*/ 	.word	0xffffffff


	//   ....[9]....
        /*00d0*/ 	.word	0xffffffff


	//   ....[10]....
        /*00d4*/ 	.word	0xffffffff


	//   ....[11]....
        /*00d8*/ 	.word	0xffffffff


	//   ....[12]....
        /*00dc*/ 	.word	0xffffffff


	//   ....[13]....
        /*00e0*/ 	.word	0xffffffff


	//   ....[14]....
        /*00e4*/ 	.word	0xffffffff


	//   ....[15]....
        /*00e8*/ 	.word	0xffffffff


	//   ....[16]....
        /*00ec*/ 	.word	0xffffffff


	//   ....[17]....
        /*00f0*/ 	.word	0xffffffff


	//   ....[18]....
        /*00f4*/ 	.word	0xffffffff


	//   ....[19]....
        /*00f8*/ 	.word	0xffffffff


	//   ....[20]....
        /*00fc*/ 	.word	0xffffffff


	//   ....[21]....
        /*0100*/ 	.word	0xffffffff


	//   ....[22]....
        /*0104*/ 	.word	0xffffffff


	//   ....[23]....
        /*0108*/ 	.word	0xffffffff


	//   ....[24]....
        /*010c*/ 	.word	0xffffffff


	//   ....[25]....
        /*0110*/ 	.word	0xffffffff


	//   ....[26]....
        /*0114*/ 	.word	0xffffffff


	//   ....[27]....
        /*0118*/ 	.word	0xffffffff


	//   ....[28]....
        /*011c*/ 	.word	0xffffffff


	//   ....[29]....
        /*0120*/ 	.word	0xffffffff


	//   ....[30]....
        /*0124*/ 	.word	0xffffffff


	//   ....[31]....
        /*0128*/ 	.word	0xffffffff


	//   ....[32]....
        /*012c*/ 	.word	0xffffffff


	//   ....[33]....
        /*0130*/ 	.word	0xffffffff


	//   ....[34]....
        /*0134*/ 	.word	0xffffffff


	//   ....[35]....
        /*0138*/ 	.word	0xffffffff


	//   ....[36]....
        /*013c*/ 	.word	0xffffffff


	//   ....[37]....
        /*0140*/ 	.word	0xffffffff


	//   ....[38]....
        /*0144*/ 	.word	0xffffffff


	//   ....[39]....
        /*0148*/ 	.word	0xffffffff


	//   ....[40]....
        /*014c*/ 	.word	0xffffffff


	//   ....[41]....
        /*0150*/ 	.word	0xffffffff


	//   ....[42]....
        /*0154*/ 	.word	0xffffffff


	//   ....[43]....
        /*0158*/ 	.word	0xffffffff


	//   ....[44]....
        /*015c*/ 	.word	0xffffffff


	//   ....[45]....
        /*0160*/ 	.word	0xffffffff


	//   ....[46]....
        /*0164*/ 	.word	0xffffffff


	//   ....[47]....
        /*0168*/ 	.word	0xffffffff


	//   ....[48]....
        /*016c*/ 	.word	0xffffffff


	//   ....[49]....
        /*0170*/ 	.word	0xffffffff


	//   ....[50]....
        /*0174*/ 	.word	0xffffffff


	//   ....[51]....
        /*0178*/ 	.word	0xffffffff


	//   ....[52]....
        /*017c*/ 	.word	0xffffffff


	//   ....[53]....
        /*0180*/ 	.word	0xffffffff


	//   ....[54]....
        /*0184*/ 	.word	0xffffffff


	//   ....[55]....
        /*0188*/ 	.word	0xffffffff


	//   ....[56]....
        /*018c*/ 	.word	0xffffffff


	//   ....[57]....
        /*0190*/ 	.word	0xffffffff


	//   ....[58]....
        /*0194*/ 	.word	0xffffffff


	//   ....[59]....
        /*0198*/ 	.word	0xffffffff


	//   ....[60]....
        /*019c*/ 	.word	0xffffffff


	//   ....[61]....
        /*01a0*/ 	.word	0xffffffff


	//   ....[62]....
        /*01a4*/ 	.word	0xffffffff


	//   ....[63]....
        /*01a8*/ 	.word	0xffffffff


	//   ....[64]....
        /*01ac*/ 	.word	0xffffffff


	//   ....[65]....
        /*01b0*/ 	.word	0xffffffff


	//   ....[66]....
        /*01b4*/ 	.word	0xffffffff


	//   ....[67]....
        /*01b8*/ 	.word	0xffffffff


	//   ....[68]....
        /*01bc*/ 	.word	0xffffffff


	//   ....[69]....
        /*01c0*/ 	.word	0xffffffff


	//   ....[70]....
        /*01c4*/ 	.word	0xffffffff


	//   ....[71]....
        /*01c8*/ 	.word	0xffffffff


	//   ....[72]....
        /*01cc*/ 	.word	0xffffffff


	//   ....[73]....
        /*01d0*/ 	.word	0xffffffff


	//   ....[74]....
        /*01d4*/ 	.word	0xffffffff


	//   ....[75]....
        /*01d8*/ 	.word	0xffffffff


	//   ....[76]....
        /*01dc*/ 	.word	0xffffffff


	//   ....[77]....
        /*01e0*/ 	.word	0xffffffff


	//   ....[78]....
        /*01e4*/ 	.word	0xffffffff


	//   ....[79]....
        /*01e8*/ 	.word	0xffffffff


	//   ....[80]....
        /*01ec*/ 	.word	0xffffffff


	//   ....[81]....
        /*01f0*/ 	.word	0xffffffff


	//   ....[82]....
        /*01f4*/ 	.word	0xffffffff


	//   ....[83]....
        /*01f8*/ 	.word	0xffffffff


	//   ....[84]....
        /*01fc*/ 	.word	0xffffffff


	//   ....[85]....
        /*0200*/ 	.word	0xffffffff


	//   ....[86]....
        /*0204*/ 	.word	0xffffffff


	//   ....[87]....
        /*0208*/ 	.word	0xffffffff


	//   ....[88]....
        /*020c*/ 	.word	0xffffffff


	//   ....[89]....
        /*0210*/ 	.word	0xffffffff


	//   ....[90]....
        /*0214*/ 	.word	0xffffffff


	//   ....[91]....
        /*0218*/ 	.word	0xffffffff


	//   ....[92]....
        /*021c*/ 	.word	0xffffffff


	//   ....[93]....
        /*0220*/ 	.word	0xffffffff


	//   ....[94]....
        /*0224*/ 	.word	0xffffffff


	//   ....[95]....
        /*0228*/ 	.word	0xffffffff


	//   ....[96]....
        /*022c*/ 	.word	0xffffffff


	//   ....[97]....
        /*0230*/ 	.word	0xffffffff


	//   ....[98]....
        /*0234*/ 	.word	0xffffffff


	//   ....[99]....
        /*0238*/ 	.word	0xffffffff


	//   ....[100]....
        /*023c*/ 	.word	0xffffffff


	//   ....[101]....
        /*0240*/ 	.word	0xffffffff


	//   ....[102]....
        /*0244*/ 	.word	0xffffffff


	//   ....[103]....
        /*0248*/ 	.word	0xffffffff


	//   ....[104]....
        /*024c*/ 	.word	0xffffffff


	//   ....[105]....
        /*0250*/ 	.word	0xffffffff


	//   ....[106]....
        /*0254*/ 	.word	0xffffffff


	//   ....[107]....
        /*0258*/ 	.word	0xffffffff


	//   ....[108]....
        /*025c*/ 	.word	0xffffffff


	//   ....[109]....
        /*0260*/ 	.word	0xffffffff


	//   ....[110]....
        /*0264*/ 	.word	0xffffffff


	//   ....[111]....
        /*0268*/ 	.word	0xffffffff


	//   ....[112]....
        /*026c*/ 	.word	0xffffffff


	//   ....[113]....
        /*0270*/ 	.word	0xffffffff


	//   ....[114]....
        /*0274*/ 	.word	0xffffffff


	//   ....[115]....
        /*0278*/ 	.word	0xffffffff


	//   ....[116]....
        /*027c*/ 	.word	0xffffffff


	//   ....[117]....
        /*0280*/ 	.word	0xffffffff


	//   ....[118]....
        /*0284*/ 	.word	0xffffffff


	//   ....[119]....
        /*0288*/ 	.word	0xffffffff


	//   ....[120]....
        /*028c*/ 	.word	0xffffffff


	//   ....[121]....
        /*0290*/ 	.word	0xffffffff


	//   ....[122]....
        /*0294*/ 	.word	0xffffffff


	//   ....[123]....
        /*0298*/ 	.word	0xffffffff


	//   ....[124]....
        /*029c*/ 	.word	0xffffffff


	//   ....[125]....
        /*02a0*/ 	.word	0xffffffff


	//   ....[126]....
        /*02a4*/ 	.word	0xffffffff


	//   ....[127]....
        /*02a8*/ 	.word	0xffffffff


	//   ....[128]....
        /*02ac*/ 	.word	0xffffffff


	//   ....[129]....
        /*02b0*/ 	.word	0xffffffff


	//   ....[130]....
        /*02b4*/ 	.word	0xffffffff


	//   ....[131]....
        /*02b8*/ 	.word	0xffffffff


	//   ....[132]....
        /*02bc*/ 	.word	0xffffffff


	//   ....[133]....
        /*02c0*/ 	.word	0xffffffff


	//   ....[134]....
        /*02c4*/ 	.word	0xffffffff


	//   ....[135]....
        /*02c8*/ 	.word	0xffffffff


	//   ....[136]....
        /*02cc*/ 	.word	0xffffffff


	//   ....[137]....
        /*02d0*/ 	.word	0xffffffff


	//   ....[138]....
        /*02d4*/ 	.word	0xffffffff


	//   ....[139]....
        /*02d8*/ 	.word	0xffffffff


	//   ....[140]....
        /*02dc*/ 	.word	0xffffffff


	//   ....[141]....
        /*02e0*/ 	.word	0xffffffff


	//   ....[142]....
        /*02e4*/ 	.word	0xffffffff


	//   ....[143]....
        /*02e8*/ 	.word	0xffffffff


	//   ....[144]....
        /*02ec*/ 	.word	0xffffffff


	//   ....[145]....
        /*02f0*/ 	.word	0xffffffff


	//   ....[146]....
        /*02f4*/ 	.word	0xffffffff


	//   ....[147]....
        /*02f8*/ 	.word	0xffffffff


	//   ....[148]....
        /*02fc*/ 	.word	0xffffffff


	//   ....[149]....
        /*0300*/ 	.word	0xffffffff


	//   ....[150]....
        /*0304*/ 	.word	0xffffffff


	//   ....[151]....
        /*0308*/ 	.word	0xffffffff


	//   ....[152]....
        /*030c*/ 	.word	0xffffffff


	//   ....[153]....
        /*0310*/ 	.word	0xffffffff


	//   ....[154]....
        /*0314*/ 	.word	0xffffffff


	//   ....[155]....
        /*0318*/ 	.word	0xffffffff


	//   ....[156]....
        /*031c*/ 	.word	0xffffffff


	//   ....[157]....
        /*0320*/ 	.word	0xffffffff


	//   ....[158]....
        /*0324*/ 	.word	0xffffffff


	//   ....[159]....
        /*0328*/ 	.word	0xffffffff


	//   ....[160]....
        /*032c*/ 	.word	0xffffffff


	//   ....[161]....
        /*0330*/ 	.word	0xffffffff


	//   ....[162]....
        /*0334*/ 	.word	0xffffffff


	//   ....[163]....
        /*0338*/ 	.word	0xffffffff


	//   ....[164]....
        /*033c*/ 	.word	0xffffffff


	//----- nvinfo : EIATTR_COOP_GROUP_INSTR_OFFSETS
	.align		4
.L_583:
        /*0340*/ 	.byte	0x04, 0x28
        /*0342*/ 	.short	(.L_585 - .L_584)


	//   ....[0]....
.L_584:
        /*0344*/ 	.word	0x00007780


	//   ....[1]....
        /*0348*/ 	.word	0x00007790


	//   ....[2]....
        /*034c*/ 	.word	0x000077a0


	//   ....[3]....
        /*0350*/ 	.word	0x000077b0


	//   ....[4]....
        /*0354*/ 	.word	0x000077f0


	//   ....[5]....
        /*0358*/ 	.word	0x00007810


	//   ....[6]....
        /*035c*/ 	.word	0x00007820


	//   ....[7]....
        /*0360*/ 	.word	0x00007830


	//   ....[8]....
        /*0364*/ 	.word	0x00007860


	//   ....[9]....
        /*0368*/ 	.word	0x00007880


	//   ....[10]....
        /*036c*/ 	.word	0x000078a0


	//   ....[11]....
        /*0370*/ 	.word	0x000078b0


	//   ....[12]....
        /*0374*/ 	.word	0x000078f0


	//   ....[13]....
        /*0378*/ 	.word	0x00007910


	//   ....[14]....
        /*037c*/ 	.word	0x00007920


	//   ....[15]....
        /*0380*/ 	.word	0x00007930


	//   ....[16]....
        /*0384*/ 	.word	0x00007960


	//   ....[17]....
        /*0388*/ 	.word	0x00007980


	//   ....[18]....
        /*038c*/ 	.word	0x000079a0


	//   ....[19]....
        /*0390*/ 	.word	0x000079b0


	//   ....[20]....
        /*0394*/ 	.word	0x00007ab0


	//   ....[21]....
        /*0398*/ 	.word	0x00007ac0


	//   ....[22]....
        /*039c*/ 	.word	0x00007ad0


	//   ....[23]....
        /*03a0*/ 	.word	0x00007ae0


	//   ....[24]....
        /*03a4*/ 	.word	0x00007b20


	//   ....[25]....
        /*03a8*/ 	.word	0x00007b40


	//   ....[26]....
        /*03ac*/ 	.word	0x00007b50


	//   ....[27]....
        /*03b0*/ 	.word	0x00007b60


	//   ....[28]....
        /*03b4*/ 	.word	0x00007b90


	//   ....[29]....
        /*03b8*/ 	.word	0x00007bb0


	//   ....[30]....
        /*03bc*/ 	.word	0x00007bd0


	//   ....[31]....
        /*03c0*/ 	.word	0x00007be0


	//   ....[32]....
        /*03c4*/ 	.word	0x00007c20


	//   ....[33]....
        /*03c8*/ 	.word	0x00007c40


	//   ....[34]....
        /*03cc*/ 	.word	0x00007c50


	//   ....[35]....
        /*03d0*/ 	.word	0x00007c60


	//   ....[36]....
        /*03d4*/ 	.word	0x00007c90


	//   ....[37]....
        /*03d8*/ 	.word	0x00007cb0


	//   ....[38]....
        /*03dc*/ 	.word	0x00007cd0


	//   ....[39]....
        /*03e0*/ 	.word	0x00007ce0


	//   ....[40]....
        /*03e4*/ 	.word	0x00007de0


	//   ....[41]....
        /*03e8*/ 	.word	0x00007df0


	//   ....[42]....
        /*03ec*/ 	.word	0x00007e00


	//   ....[43]....
        /*03f0*/ 	.word	0x00007e10


	//   ....[44]....
        /*03f4*/ 	.word	0x00007e50


	//   ....[45]....
        /*03f8*/ 	.word	0x00007e70


	//   ....[46]....
        /*03fc*/ 	.word	0x00007e80


	//   ....[47]....
        /*0400*/ 	.word	0x00007e90


	//   ....[48]....
        /*0404*/ 	.word	0x00007ec0


	//   ....[49]....
        /*0408*/ 	.word	0x00007ee0


	//   ....[50]....
        /*040c*/ 	.word	0x00007f00


	//   ....[51]....
        /*0410*/ 	.word	0x00007f10


	//   ....[52]....
        /*0414*/ 	.word	0x00007f50


	//   ....[53]....
        /*0418*/ 	.word	0x00007f70


	//   ....[54]....
        /*041c*/ 	.word	0x00007f80


	//   ....[55]....
        /*0420*/ 	.word	0x00007f90


	//   ....[56]....
        /*0424*/ 	.word	0x00007fc0


	//   ....[57]....
        /*0428*/ 	.word	0x00007fe0


	//   ....[58]....
        /*042c*/ 	.word	0x00008000


	//   ....[59]....
        /*0430*/ 	.word	0x00008010


	//   ....[60]....
        /*0434*/ 	.word	0x00008110


	//   ....[61]....
        /*0438*/ 	.word	0x00008120


	//   ....[62]....
        /*043c*/ 	.word	0x00008130


	//   ....[63]....
        /*0440*/ 	.word	0x00008140


	//   ....[64]....
        /*0444*/ 	.word	0x00008180


	//   ....[65]....
        /*0448*/ 	.word	0x000081a0


	//   ....[66]....
        /*044c*/ 	.word	0x000081b0


	//   ....[67]....
        /*0450*/ 	.word	0x000081c0


	//   ....[68]....
        /*0454*/ 	.word	0x000081f0


	//   ....[69]....
        /*0458*/ 	.word	0x00008210


	//   ....[70]....
        /*045c*/ 	.word	0x00008230


	//   ....[71]....
        /*0460*/ 	.word	0x00008240


	//   ....[72]....
        /*0464*/ 	.word	0x00008280


	//   ....[73]....
        /*0468*/ 	.word	0x000082a0


	//   ....[74]....
        /*046c*/ 	.word	0x000082b0


	//   ....[75]....
        /*0470*/ 	.word	0x000082c0


	//   ....[76]....
        /*0474*/ 	.word	0x000082f0


	//   ....[77]....
        /*0478*/ 	.word	0x00008310


	//   ....[78]....
        /*047c*/ 	.word	0x00008330


	//   ....[79]....
        /*0480*/ 	.word	0x00008340


	//   ....[80]....
        /*0484*/ 	.word	0x00008440


	//   ....[81]....
        /*0488*/ 	.word	0x00008450


	//   ....[82]....
        /*048c*/ 	.word	0x00008460


	//   ....[83]....
        /*0490*/ 	.word	0x00008470


	//   ....[84]....
        /*0494*/ 	.word	0x000084b0


	//   ....[85]....
        /*0498*/ 	.word	0x000084d0


	//   ....[86]....
        /*049c*/ 	.word	0x000084e0


	//   ....[87]....
        /*04a0*/ 	.word	0x000084f0


	//   ....[88]....
        /*04a4*/ 	.word	0x00008520


	//   ....[89]....
        /*04a8*/ 	.word	0x00008540


	//   ....[90]....
        /*04ac*/ 	.word	0x00008560


	//   ....[91]....
        /*04b0*/ 	.word	0x00008570


	//   ....[92]....
        /*04b4*/ 	.word	0x000085b0


	//   ....[93]....
        /*04b8*/ 	.word	0x000085d0


	//   ....[94]....
        /*04bc*/ 	.word	0x000085e0


	//   ....[95]....
        /*04c0*/ 	.word	0x000085f0


	//   ....[96]....
        /*04c4*/ 	.word	0x00008620


	//   ....[97]....
        /*04c8*/ 	.word	0x00008640


	//   ....[98]....
        /*04cc*/ 	.word	0x00008660


	//   ....[99]....
        /*04d0*/ 	.word	0x00008670


	//   ....[100]....
        /*04d4*/ 	.word	0x00008770


	//   ....[101]....
        /*04d8*/ 	.word	0x00008780


	//   ....[102]....
        /*04dc*/ 	.word	0x00008790


	//   ....[103]....
        /*04e0*/ 	.word	0x000087a0


	//   ....[104]....
        /*04e4*/ 	.word	0x000087e0


	//   ....[105]....
        /*04e8*/ 	.word	0x00008800


	//   ....[106]....
        /*04ec*/ 	.word	0x00008810


	//   ....[107]....
        /*04f0*/ 	.word	0x00008820


	//   ....[108]....
        /*04f4*/ 	.word	0x00008850


	//   ....[109]....
        /*04f8*/ 	.word	0x00008870


	//   ....[110]....
        /*04fc*/ 	.word	0x00008890


	//   ....[111]....
        /*0500*/ 	.word	0x000088a0


	//   ....[112]....
        /*0504*/ 	.word	0x000088e0


	//   ....[113]....
        /*0508*/ 	.word	0x00008900


	//   ....[114]....
        /*050c*/ 	.word	0x00008910


	//   ....[115]....
        /*0510*/ 	.word	0x00008920


	//   ....[116]....
        /*0514*/ 	.word	0x00008950


	//   ....[117]....
        /*0518*/ 	.word	0x00008970


	//   ....[118]....
        /*051c*/ 	.word	0x00008990


	//   ....[119]....
        /*0520*/ 	.word	0x000089a0


	//   ....[120]....
        /*0524*/ 	.word	0x00008aa0


	//   ....[121]....
        /*0528*/ 	.word	0x00008ab0


	//   ....[122]....
        /*052c*/ 	.word	0x00008ac0


	//   ....[123]....
        /*0530*/ 	.word	0x00008ad0


	//   ....[124]....
        /*0534*/ 	.word	0x00008b10


	//   ....[125]....
        /*0538*/ 	.word	0x00008b30


	//   ....[126]....
        /*053c*/ 	.word	0x00008b40


	//   ....[127]....
        /*0540*/ 	.word	0x00008b50


	//   ....[128]....
        /*0544*/ 	.word	0x00008b80


	//   ....[129]....
        /*0548*/ 	.word	0x00008ba0


	//   ....[130]....
        /*054c*/ 	.word	0x00008bc0


	//   ....[131]....
        /*0550*/ 	.word	0x00008bd0


	//   ....[132]....
        /*0554*/ 	.word	0x00008c10


	//   ....[133]....
        /*0558*/ 	.word	0x00008c30


	//   ....[134]....
        /*055c*/ 	.word	0x00008c40


	//   ....[135]....
        /*0560*/ 	.word	0x00008c50


	//   ....[136]....
        /*0564*/ 	.word	0x00008c80


	//   ....[137]....
        /*0568*/ 	.word	0x00008ca0


	//   ....[138]....
        /*056c*/ 	.word	0x00008cc0


	//   ....[139]....
        /*0570*/ 	.word	0x00008cd0


	//   ....[140]....
        /*0574*/ 	.word	0x00008dc0


	//   ....[141]....
        /*0578*/ 	.word	0x00008dd0


	//   ....[142]....
        /*057c*/ 	.word	0x00008de0


	//   ....[143]....
        /*0580*/ 	.word	0x00008df0


	//   ....[144]....
        /*0584*/ 	.word	0x00008e30


	//   ....[145]....
        /*0588*/ 	.word	0x00008e50


	//   ....[146]....
        /*058c*/ 	.word	0x00008e60


	//   ....[147]....
        /*0590*/ 	.word	0x00008e70


	//   ....[148]....
        /*0594*/ 	.word	0x00008ea0


	//   ....[149]....
        /*0598*/ 	.word	0x00008ec0


	//   ....[150]....
        /*059c*/ 	.word	0x00008ee0


	//   ....[151]....
        /*05a0*/ 	.word	0x00008ef0


	//   ....[152]....
        /*05a4*/ 	.word	0x00008f30


	//   ....[153]....
        /*05a8*/ 	.word	0x00008f50


	//   ....[154]....
        /*05ac*/ 	.word	0x00008f60


	//   ....[155]....
        /*05b0*/ 	.word	0x00008f70


	//   ....[156]....
        /*05b4*/ 	.word	0x00008fa0


	//   ....[157]....
        /*05b8*/ 	.word	0x00008fc0


	//   ....[158]....
        /*05bc*/ 	.word	0x00008fe0


	//   ....[159]....
        /*05c0*/ 	.word	0x00008ff0


	//   ....[160]....
        /*05c4*/ 	.word	0x000090f0


	//   ....[161]....
        /*05c8*/ 	.word	0x00009110


	//   ....[162]....
        /*05cc*/ 	.word	0x00009130


	//   ....[163]....
        /*05d0*/ 	.word	0x00009150


	//   ....[164]....
        /*05d4*/ 	.word	0x00009170


	//----- nvinfo : EIATTR_VRC_CTA_INIT_COUNT
	.align		4
.L_585:
        /*05d8*/ 	.byte	0x02, 0x4a
	.zero		1
	.zero		1


	//----- nvinfo : EIATTR_EXIT_INSTR_OFFSETS
	.align		4
        /*05dc*/ 	.byte	0x04, 0x1c
        /*05de*/ 	.short	(.L_587 - .L_586)


	//   ....[0]....
.L_586:
        /*05e0*/ 	.word	0x000091e0


	//   ....[1]....
        /*05e4*/ 	.word	0x000097a0


	//   ....[2]....
        /*05e8*/ 	.word	0x00009880


	//----- nvinfo : EIATTR_CRS_STACK_SIZE
	.align		4
.L_587:
        /*05ec*/ 	.byte	0x04, 0x1e
        /*05ee*/ 	.short	(.L_589 - .L_588)
.L_588:
        /*05f0*/ 	.word	0x00000000


	//----- nvinfo : EIATTR_CBANK_PARAM_SIZE
	.align		4
.L_589:
        /*05f4*/ 	.byte	0x03, 0x19
        /*05f6*/ 	.short	0x003c


	//----- nvinfo : EIATTR_PARAM_CBANK
	.align		4
        /*05f8*/ 	.byte	0x04, 0x0a
        /*05fa*/ 	.short	(.L_591 - .L_590)
	.align		4
.L_590:
        /*05fc*/ 	.word	index@(.nv.constant0._Z18moe_permute_kernelI13__nv_bfloat16S0_Li32ELb1EEvPKT_S3_PS1_PKfPfPKiiii)
        /*0600*/ 	.short	0x0380
        /*0602*/ 	.short	0x003c


	//----- nvinfo : EIATTR_SW_WAR
	.align		4
.L_591:
        /*0604*/ 	.byte	0x04, 0x36
        /*0606*/ 	.short	(.L_593 - .L_592)
.L_592:
        /*0608*/ 	.word	0x00000008
.L_593:


//--------------------- .nv.info._Z18moe_permute_kernelI13__nv_bfloat16S0_Li16ELb1EEvPKT_S3_PS1_PKfPfPKiiii --------------------------
	.section	.nv.info._Z18moe_permute_kernelI13__nv_bfloat16S0_Li16ELb1EEvPKT_S3_PS1_PKfPfPKiiii,"",@"SHT_CUDA_INFO"
	.sectionflags	@""
	.align	4


	//----- nvinfo : EIATTR_CUDA_API_VERSION
	.align		4
        /*0000*/ 	.byte	0x04, 0x37
        /*0002*/ 	.short	(.L_595 - .L_594)
.L_594:
        /*0004*/ 	.word	0x00000082


	//----- nvinfo : EIATTR_KPARAM_INFO
	.align		4
.L_595:
        /*0008*/ 	.byte	0x04, 0x17
        /*000a*/ 	.short	(.L_597 - .L_596)
.L_596:
        /*000c*/ 	.word	0x00000000
        /*0010*/ 	.short	0x0008
        /*0012*/ 	.short	0x0038
        /*0014*/ 	.byte	0x00, 0xf0, 0x11, 0x00


	//----- nvinfo : EIATTR_KPARAM_INFO
	.align		4
.L_597:
        /*0018*/ 	.byte	0x04, 0x17
        /*001a*/ 	.short	(.L_599 - .L_598)
.L_598:
        /*001c*/ 	.word	0x00000000
        /*0020*/ 	.short	0x0007
        /*0022*/ 	.short	0x0034
        /*0024*/ 	.byte	0x00, 0xf0, 0x11, 0x00


	//----- nvinfo : EIATTR_KPARAM_INFO
	.align		4
.L_599:
        /*0028*/ 	.byte	0x04, 0x17
        /*002a*/ 	.short	(.L_601 - .L_600)
.L_600:
        /*002c*/ 	.word	0x00000000
        /*0030*/ 	.short	0x0006
        /*0032*/ 	.short	0x0030
        /*0034*/ 	.byte	0x00, 0xf0, 0x11, 0x00


	//----- nvinfo : EIATTR_KPARAM_INFO
	.align		4
.L_601:
        /*0038*/ 	.byte	0x04, 0x17
        /*003a*/ 	.short	(.L_603 - .L_602)
.L_602:
        /*003c*/ 	.word	0x00000000
        /*0040*/ 	.short	0x0005
        /*0042*/ 	.short	0x0028
        /*0044*/ 	.byte	0x00, 0xf5, 0x21, 0x00


	//----- nvinfo : EIATTR_KPARAM_INFO
	.align		4
.L_603:
        /*0048*/ 	.byte	0x04, 0x17
        /*004a*/ 	.short	(.L_605 - .L_604)
.L_604:
        /*004c*/ 	.word	0x00000000
        /*0050*/ 	.short	0x0004
        /*0052*/ 	.short	0x0020
        /*0054*/ 	.byte	0x00, 0xf5, 0x21, 0x00


	//----- nvinfo : EIATTR_KPARAM_INFO
	.align		4
.L_605:
        /*0058*/ 	.byte	0x04, 0x17
        /*005a*/ 	.short	(.L_607 - .L_606)
.L_606:
        /*005c*/ 	.word	0x00000000
        /*0060*/ 	.short	0x0003
        /*0062*/ 	.short	0x0018
        /*0064*/ 	.byte	0x00, 0xf5, 0x21, 0x00


	//----- nvinfo : EIATTR_KPARAM_INFO
	.align		4
.L_607:
        /*0068*/ 	.byte	0x04, 0x17
        /*006a*/ 	.short	(.L_609 - .L_608)
.L_608:
        /*006c*/ 	.word	0x00000000
        /*0070*/ 	.short	0x0002
        /*0072*/ 	.short	0x0010
        /*0074*/ 	.byte	0x00, 0xf5, 0x21, 0x00


	//----- nvinfo : EIATTR_KPARAM_INFO
	.align		4
.L_609:
        /*0078*/ 	.byte	0x04, 0x17
        /*007a*/ 	.short	(.L_611 - .L_610)
.L_610:
        /*007c*/ 	.word	0x00000000
        /*0080*/ 	.short	0x0001
        /*0082*/ 	.short	0x0008
        /*0084*/ 	.byte	0x00, 0xf5, 0x21, 0x00


	//----- nvinfo : EIATTR_KPARAM_INFO
	.align		4
.L_611:
        /*0088*/ 	.byte	0x04, 0x17
        /*008a*/ 	.short	(.L_613 - .L_612)
.L_612:
        /*008c*/ 	.word	0x00000000
        /*0090*/ 	.short	0x0000
        /*0092*/ 	.short	0x0000
        /*0094*/ 	.byte	0x00, 0xf5, 0x21, 0x00


	//----- nvinfo : EIATTR_SPARSE_MMA_MASK
	.align		4
.L_613:
        /*0098*/ 	.byte	0x03, 0x50
        /*009a*/ 	.short	0x0000


	//----- nvinfo : EIATTR_MAXREG_COUNT
	.align		4
        /*009c*/ 	.byte	0x03, 0x1b
        /*009e*/ 	.short	0x00ff


	//----- nvinfo : EIATTR_NUM_BARRIERS
	.align		4
        /*00a0*/ 	.byte	0x02, 0x4c
        /*00a2*/ 	.byte	0x01
	.zero		1


	//----- nvinfo : EIATTR_MERCURY_ISA_VERSION
	.align		4
        /*00a4*/ 	.byte	0x03, 0x5f
        /*00a6*/ 	.short	0x0101


	//----- nvinfo : EIATTR_COOP_GROUP_MASK_REGIDS
	.align		4
        /*00a8*/ 	.byte	0x04, 0x29
        /*00aa*/ 	.short	(.L_615 - .L_614)


	//   ....[0]....
.L_614:
        /*00ac*/ 	.word	0xffffffff


	//   ....[1]....
        /*00b0*/ 	.word	0xffffffff


	//   ....[2]....
        /*00b4*/ 	.word	0xffffffff


	//   ....[3]....
        /*00b8*/ 	.word	0xffffffff


	//   ....[4]....
        /*00bc*/ 	.word	0xffffffff


	//   ....[5]....
        /*00c0*/ 	.word	0xffffffff


	//   ....[6]....
        /*00c4*/ 	.word	0xffffffff


	//   ....[7]....
        /*00c8*/ 	.word	0xffffffff


	//   ....[8]....
        /*00cc*/ 	.word	0xffffffff


	//   ....[9]....
        /*00d0*/ 	.word	0xffffffff


	//   ....[10]....
        /*00d4*/ 	.word	0xffffffff


	//   ....[11]....
        /*00d8*/ 	.word	0xffffffff


	//   ....[12]....
        /*00dc*/ 	.word	0xffffffff


	//   ....[13]....
        /*00e0*/ 	.word	0xffffffff


	//   ....[14]....
        /*00e4*/ 	.word	0xffffffff


	//   ....[15]....
        /*00e8*/ 	.word	0xffffffff


	//   ....[16]....
        /*00ec*/ 	.word	0xffffffff


	//   ....[17]....
        /*00f0*/ 	.word	0xffffffff


	//   ....[18]....
        /*00f4*/ 	.word	0xffffffff


	//   ....[19]....
        /*00f8*/ 	.word	0xffffffff


	//   ....[20]....
        /*00fc*/ 	.word	0xffffffff


	//   ....[21]....
        /*0100*/ 	.word	0xffffffff


	//   ....[22]....
        /*0104*/ 	.word	0xffffffff


	//   ....[23]....
        /*0108*/ 	.word	0xffffffff


	//   ....[24]....
        /*010c*/ 	.word	0xffffffff


	//   ....[25]....
        /*0110*/ 	.word	0xffffffff


	//   ....[26]....
        /*0114*/ 	.word	0xffffffff


	//   ....[27]....
        /*0118*/ 	.word	0xffffffff


	//   ....[28]....
        /*011c*/ 	.word	0xffffffff


	//   ....[29]....
        /*0120*/ 	.word	0xffffffff


	//   ....[30]....
        /*0124*/ 	.word	0xffffffff


	//   ....[31]....
        /*0128*/ 	.word	0xffffffff


	//   ....[32]....
        /*012c*/ 	.word	0xffffffff


	//   ....[33]....
        /*0130*/ 	.word	0xffffffff


	//   ....[34]....
        /*0134*/ 	.word	0xffffffff


	//----- nvinfo : EIATTR_COOP_GROUP_INSTR_OFFSETS
	.align		4
.L_615:
        /*0138*/ 	.byte	0x04, 0x28
        /*013a*/ 	.short	(.L_617 - .L_616)


	//   ....[0]....
.L_616:
        /*013c*/ 	.word	0x000045b0


	//   ....[1]....
        /*0140*/ 	.word	0x000045c0


	//   ....[2]....
        /*0144*/ 	.word	0x000045d0


	//   ....[3]....
        /*0148*/ 	.word	0x000045e0


	//   ....[4]....
        /*014c*/ 	.word	0x00004610


	//   ....[5]....
        /*0150*/ 	.word	0x00004630


	//   ....[6]....
        /*0154*/ 	.word	0x00004650


	//   ....[7]....
        /*0158*/ 	.word	0x00004660


	//   ....[8]....
        /*015c*/ 	.word	0x00004690


	//   ....[9]....
        /*0160*/ 	.word	0x000046b0


	//   ....[10]....
        /*0164*/ 	.word	0x000046d0


	//   ....[11]....
        /*0168*/ 	.word	0x000046e0


	//   ....[12]....
        /*016c*/ 	.word	0x00004710


	//   ....[13]....
        /*0170*/ 	.word	0x00004730


	//   ....[14]....
        /*0174*/ 	.word	0x00004750


	//   ....[15]....
        /*0178*/ 	.word	0x00004760


	//   ....[16]....
        /*017c*/ 	.word	0x00004790


	//   ....[17]....
        /*0180*/ 	.word	0x000047b0


	//   ....[18]....
        /*0184*/ 	.word	0x000047d0


	//   ....[19]....
        /*0188*/ 	.word	0x000047e0


	//   ....[20]....
        /*018c*/ 	.word	0x00004900


	//   ....[21]....
        /*0190*/ 	.word	0x00004910


	//   ....[22]....
        /*0194*/ 	.word	0x00004940


	//   ....[23]....
        /*0198*/ 	.word	0x00004950


	//   ....[24]....
        /*019c*/ 	.word	0x00004980


	//   ....[25]....
        /*01a0*/ 	.word	0x00004990


	//   ....[26]....
        /*01a4*/ 	.word	0x000049c0


	//   ....[27]....
        /*01a8*/ 	.word	0x000049d0


	//   ....[28]....
        /*01ac*/ 	.word	0x00004a00


	//   ....[29]....
        /*01b0*/ 	.word	0x00004a10


	//   ....[30]....
        /*01b4*/ 	.word	0x00004ac0


	//   ....[31]....
        /*01b8*/ 	.word	0x00004ae0


	//   ....[32]....
        /*01bc*/ 	.word	0x00004b00


	//   ....[33]....
        /*01c0*/ 	.word	0x00004b20


	//   ....[34]....
        /*01c4*/ 	.word	0x00004b40


	//----- nvinfo : EIATTR_VRC_CTA_INIT_COUNT
	.align		4
.L_617:
        /*01c8*/ 	.byte	0x02, 0x4a
	.zero		1
	.zero		1


	//----- nvinfo : EIATTR_EXIT_INSTR_OFFSETS
	.align		4
        /*01cc*/ 	.byte	0x04, 0x1c
        /*01ce*/ 	.short	(.L_619 - .L_618)


	//   ....[0]....
.L_618:
        /*01d0*/ 	.word	0x00004bb0


	//   ....[1]....
        /*01d4*/ 	.word	0x00004ed0


	//   ....[2]....
        /*01d8*/ 	.word	0x00004f60


	//----- nvinfo : EIATTR_CRS_STACK_SIZE
	.align		4
.L_619:
        /*01dc*/ 	.byte	0x04, 0x1e
        /*01de*/ 	.short	(.L_621 - .L_620)
.L_620:
        /*01e0*/ 	.word	0x00000000


	//----- nvinfo : EIATTR_CBANK_PARAM_SIZE
	.align		4
.L_621:
        /*01e4*/ 	.byte	0x03, 0x19
        /*01e6*/ 	.short	0x003c


	//----- nvinfo : EIATTR_PARAM_CBANK
	.align		4
        /*01e8*/ 	.byte	0x04, 0x0a
        /*01ea*/ 	.short	(.L_623 - .L_622)
	.align		4
.L_622:
        /*01ec*/ 	.word	index@(.nv.constant0._Z18moe_permute_kernelI13__nv_bfloat16S0_Li16ELb1EEvPKT_S3_PS1_PKfPfPKiiii)
        /*01f0*/ 	.short	0x0380
        /*01f2*/ 	.short	0x003c


	//----- nvinfo : EIATTR_SW_WAR
	.align		4
.L_623:
        /*01f4*/ 	.byte	0x04, 0x36
        /*01f6*/ 	.short	(.L_625 - .L_624)
.L_624:
        /*01f8*/ 	.word	0x00000008
.L_625:


//--------------------- .nv.info._Z18moe_permute_kernelI13__nv_bfloat16S0_Li8ELb1EEvPKT_S3_PS1_PKfPfPKiiii --------------------------
	.section	.nv.info._Z18moe_permute_kernelI13__nv_bfloat16S0_Li8ELb1EEvPKT_S3_PS1_PKfPfPKiiii,"",@"SHT_CUDA_INFO"
	.sectionflags	@""
	.align	4


	//----- nvinfo : EIATTR_CUDA_API_VERSION
	.align		4
        /*0000*/ 	.byte	0x04, 0x37
        /*0002*/ 	.short	(.L_627 - .L_626)
.L_626:
        /*0004*/ 	.word	0x00000082


	//----- nvinfo : EIATTR_KPARAM_INFO
	.align		4
.L_627:
        /*0008*/ 	.byte	0x04, 0x17
        /*000a*/ 	.short	(.L_629 - .L_628)
.L_628:
        /*000c*/ 	.word	0x00000000
        /*0010*/ 	.short	0x0008
        /*0012*/ 	.short	0x0038
        /*0014*/ 	.byte	0x00, 0xf0, 0x11, 0x00


	//----- nvinfo : EIATTR_KPARAM_INFO
	.align		4
.L_629:
        /*0018*/ 	.byte	0x04, 0x17
        /*001a*/ 	.short	(.L_631 - .L_630)
.L_630:
        /*001c*/ 	.word	0x00000000
        /*0020*/ 	.short	0x0007
        /*0022*/ 	.short	0x0034
        /*0024*/ 	.byte	0x00, 0xf0, 0x11, 0x00


	//----- nvinfo : EIATTR_KPARAM_INFO
	.align		4
.L_631:
        /*0028*/ 	.byte	0x04, 0x17
        /*002a*/ 	.short	(.L_633 - .L_632)
.L_632:
        /*002c*/ 	.word	0x00000000
        /*0030*/ 	.short	0x0006
        /*0032*/ 	.short	0x0030
        /*0034*/ 	.byte	0x00, 0xf0, 0x11, 0x00


	//----- nvinfo : EIATTR_KPARAM_INFO
	.align		4
.L_633:
        /*0038*/ 	.byte	0x04, 0x17
        /*003a*/ 	.short	(.L_635 - .L_634)
.L_634:
        /*003c*/ 	.word	0x00000000
        /*0040*/ 	.short	0x0005
        /*0042*/ 	.short	0x0028
        /*0044*/ 	.byte	0x00, 0xf5, 0x21, 0x00


	//----- nvinfo : EIATTR_KPARAM_INFO
	.align		4
.L_635:
        /*0048*/ 	.byte	0x04, 0x17
        /*004a*/ 	.short	(.L_637 - .L_636)
.L_636:
        /*004c*/ 	.word	0x00000000
        /*0050*/ 	.short	0x0004
        /*0052*/ 	.short	0x0020
        /*0054*/ 	.byte	0x00, 0xf5, 0x21, 0x00


	//----- nvinfo : EIATTR_KPARAM_INFO
	.align		4
.L_637:
        /*0058*/ 	.byte	0x04, 0x17
        /*005a*/ 	.short	(.L_639 - .L_638)
.L_638:
        /*005c*/ 	.word	0x00000000
        /*0060*/ 	.short	0x0003
        /*0062*/ 	.short	0x0018
        /*0064*/ 	.byte	0x00, 0xf5, 0x21, 0x00


	//----- nvinfo : EIATTR_KPARAM_INFO
	.align		4
.L_639:
        /*0068*/ 	.byte	0x04, 0x17
        /*006a*/ 	.short	(.L_641 - .L_640)
.L_640:
        /*006c*/ 	.word	0x00000000
        /*0070*/ 	.short	0x0002
        /*0072*/ 	.short	0x0010
        /*0074*/ 	.byte	0x00, 0xf5, 0x21, 0x00


	//----- nvinfo : EIATTR_KPARAM_INFO
	.align		4
.L_641:
        /*0078*/ 	.byte	0x04, 0x17
        /*007a*/ 	.short	(.L_643 - .L_642)
.L_642:
        /*007c*/ 	.word	0x00000000
        /*0080*/ 	.short	0x0001
        /*0082*/ 	.short	0x0008
        /*0084*/ 	.byte	0x00, 0xf5, 0x21, 0x00


	//----- nvinfo : EIATTR_KPARAM_INFO
	.align		4
.L_643:
        /*0088*/ 	.byte	0x04, 0x17
        /*008a*/ 	.short	(.L_645 - .L_644)
.L_644:
        /*008c*/ 	.word	0x00000000
        /*0090*/ 	.short	0x0000
        /*0092*/ 	.short	0x0000
        /*0094*/ 	.byte	0x00, 0xf5, 0x21, 0x00


	//----- nvinfo : EIATTR_SPARSE_MMA_MASK
	.align		4
.L_645:
        /*0098*/ 	.byte	0x03, 0x50
        /*009a*/ 	.short	0x0000


	//----- nvinfo : EIATTR_MAXREG_COUNT
	.align		4
        /*009c*/ 	.byte	0x03, 0x1b
        /*009e*/ 	.short	0x00ff


	//----- nvinfo : EIATTR_NUM_BARRIERS
	.align		4
        /*00a0*/ 	.byte	0x02, 0x4c
        /*00a2*/ 	.byte	0x01
	.zero		1


	//----- nvinfo : EIATTR_MERCURY_ISA_VERSION
	.align		4
        /*00a4*/ 	.byte	0x03, 0x5f
        /*00a6*/ 	.short	0x0101


	//----- nvinfo : EIATTR_COOP_GROUP_MASK_REGIDS
	.align		4
        /*00a8*/ 	.byte	0x04, 0x29
        /*00aa*/ 	.short	(.L_647 - .L_646)


	//   ....[0]....
.L_646:
        /*00ac*/ 	.word	0xffffffff


	//   ....[1]....
        /*00b0*/ 	.word	0xffffffff


	//   ....[2]....
        /*00b4*/ 	.word	0xffffffff


	//   ....[3]....
        /*00b8*/ 	.word	0xffffffff


	//   ....[4]....
        /*00bc*/ 	.word	0xffffffff


	//   ....[5]....
        /*00c0*/ 	.word	0xffffffff


	//   ....[6]....
        /*00c4*/ 	.word	0xffffffff


	//   ....[7]....
        /*00c8*/ 	.word	0xffffffff


	//   ....[8]....
        /*00cc*/ 	.word	0xffffffff


	//   ....[9]....
        /*00d0*/ 	.word	0xffffffff


	//   ....[10]....
        /*00d4*/ 	.word	0xffffffff


	//   ....[11]....
        /*00d8*/ 	.word	0xffffffff


	//   ....[12]....
        /*00dc*/ 	.word	0xffffffff


	//   ....[13]....
        /*00e0*/ 	.word	0xffffffff


	//   ....[14]....
        /*00e4*/ 	.word	0xffffffff


	//   ....[15]....
        /*00e8*/ 	.word	0xffffffff


	//   ....[16]....
        /*00ec*/ 	.word	0xffffffff


	//   ....[17]....
        /*00f0*/ 	.word	0xffffffff


	//   ....[18]....
        /*00f4*/ 	.word	0xffffffff


	//   ....[19]....
        /*00f8*/ 	.word	0xffffffff


	//   ....[20]....
        /*00fc*/ 	.word	0xffffffff


	//   ....[21]....
        /*0100*/ 	.word	0xffffffff


	//   ....[22]....
        /*0104*/ 	.word	0xffffffff


	//   ....[23]....
        /*0108*/ 	.word	0xffffffff


	//   ....[24]....
        /*010c*/ 	.word	0xffffffff


	//   ....[25]....
        /*0110*/ 	.word	0xffffffff


	//   ....[26]....
        /*0114*/ 	.word	0xffffffff


	//   ....[27]....
        /*0118*/ 	.word	0xffffffff


	//   ....[28]....
        /*011c*/ 	.word	0xffffffff


	//   ....[29]....
        /*0120*/ 	.word	0xffffffff


	//   ....[30]....
        /*0124*/ 	.word	0xffffffff


	//   ....[31]....
        /*0128*/ 	.word	0xffffffff


	//   ....[32]....
        /*012c*/ 	.word	0xffffffff


	//   ....[33]....
        /*0130*/ 	.word	0xffffffff


	//   ....[34]....
        /*0134*/ 	.word	0xffffffff


	//   ....[35]....
        /*0138*/ 	.word	0xffffffff


	//   ....[36]....
        /*013c*/ 	.word	0xffffffff


	//   ....[37]....
        /*0140*/ 	.word	0xffffffff


	//   ....[38]....
        /*0144*/ 	.word	0xffffffff


	//   ....[39]....
        /*0148*/ 	.word	0xffffffff


	//----- nvinfo : EIATTR_COOP_GROUP_INSTR_OFFSETS
	.align		4
.L_647:
        /*014c*/ 	.byte	0x04, 0x28
        /*014e*/ 	.short	(.L_649 - .L_648)


	//   ....[0]....
.L_648:
        /*0150*/ 	.word	0x00001e00


	//   ....[1]....
        /*0154*/ 	.word	0x00001e30


	//   ....[2]....
        /*0158*/ 	.word	0x00001e50


	//   ....[3]....
        /*015c*/ 	.word	0x00001e70


	//   ....[4]....
        /*0160*/ 	.word	0x00001e90


	//   ....[5]....
        /*0164*/ 	.word	0x00001ec0


	//   ....[6]....
        /*0168*/ 	.word	0x00001ee0


	//   ....[7]....
        /*016c*/ 	.word	0x00001f00


	//   ....[8]....
        /*0170*/ 	.word	0x00001f20


	//   ....[9]....
        /*0174*/ 	.word	0x00001f50


	//   ....[10]....
        /*0178*/ 	.word	0x00001fa0


	//   ....[11]....
        /*017c*/ 	.word	0x00001fd0


	//   ....[12]....
        /*0180*/ 	.word	0x00001ff0


	//   ....[13]....
        /*0184*/ 	.word	0x00002010


	//   ....[14]....
        /*0188*/ 	.word	0x00002030


	//   ....[15]....
        /*018c*/ 	.word	0x00002060


	//   ....[16]....
        /*0190*/ 	.word	0x00002090


	//   ....[17]....
        /*0194*/ 	.word	0x000020b0


	//   ....[18]....
        /*0198*/ 	.word	0x000020d0


	//   ....[19]....
        /*019c*/ 	.word	0x000020f0


	//   ....[20]....
        /*01a0*/ 	.word	0x00002120


	//   ....[21]....
        /*01a4*/ 	.word	0x00002150


	//   ....[22]....
        /*01a8*/ 	.word	0x00002170


	//   ....[23]....
        /*01ac*/ 	.word	0x00002190


	//   ....[24]....
        /*01b0*/ 	.word	0x000021b0


	//   ....[25]....
        /*01b4*/ 	.word	0x000021e0


	//   ....[26]....
        /*01b8*/ 	.word	0x00002210


	//   ....[27]....
        /*01bc*/ 	.word	0x00002230


	//   ....[28]....
        /*01c0*/ 	.word	0x00002250


	//   ....[29]....
        /*01c4*/ 	.word	0x00002270


	//   ....[30]....
        /*01c8*/ 	.word	0x000022a0


	//   ....[31]....
        /*01cc*/ 	.word	0x000022d0


	//   ....[32]....
        /*01d0*/ 	.word	0x000022f0


	//   ....[33]....
        /*01d4*/ 	.word	0x00002310


	//   ....[34]....
        /*01d8*/ 	.word	0x00002330


	//   ....[35]....
        /*01dc*/ 	.word	0x00002360


	//   ....[36]....
        /*01e0*/ 	.word	0x00002380


	//   ....[37]....
        /*01e4*/ 	.word	0x000023a0


	//   ....[38]....
        /*01e8*/ 	.word	0x000023c0


	//   ....[39]....
        /*01ec*/ 	.word	0x000023e0


	//----- nvinfo : EIATTR_VRC_CTA_INIT_COUNT
	.align		4
.L_649:
        /*01f0*/ 	.byte	0x02, 0x4a
	.zero		1
	.zero		1


	//----- nvinfo : EIATTR_EXIT_INSTR_OFFSETS
	.align		4
        /*01f4*/ 	.byte	0x04, 0x1c
        /*01f6*/ 	.short	(.L_651 - .L_650)


	//   ....[0]....
.L_650:
        /*01f8*/ 	.word	0x00002420


	//   ....[1]....
        /*01fc*/ 	.word	0x00002490


	//   ....[2]....
        /*0200*/ 	.word	0x000024e0


	//   ....[3]....
        /*0204*/ 	.word	0x00002510


	//   ....[4]....
        /*0208*/ 	.word	0x00002540


	//   ....[5]....
        /*020c*/ 	.word	0x00002570


	//   ....[6]....
        /*0210*/ 	.word	0x000025a0


	//   ....[7]....
        /*0214*/ 	.word	0x000025d0


	//   ....[8]....
        /*0218*/ 	.word	0x000025f0


	//----- nvinfo : EIATTR_CRS_STACK_SIZE
	.align		4
.L_651:
        /*021c*/ 	.byte	0x04, 0x1e
        /*021e*/ 	.short	(.L_653 - .L_652)
.L_652:
        /*0220*/ 	.word	0x00000000


	//----- nvinfo : EIATTR_CBANK_PARAM_SIZE
	.align		4
.L_653:
        /*0224*/ 	.byte	0x03, 0x19
        /*0226*/ 	.short	0x003c


	//----- nvinfo : EIATTR_PARAM_CBANK
	.align		4
        /*0228*/ 	.byte	0x04, 0x0a
        /*022a*/ 	.short	(.L_655 - .L_654)
	.align		4
.L_654:
        /*022c*/ 	.word	index@(.nv.constant0._Z18moe_permute_kernelI13__nv_bfloat16S0_Li8ELb1EEvPKT_S3_PS1_PKfPfPKiiii)
        /*0230*/ 	.short	0x0380
        /*0232*/ 	.short	0x003c


	//----- nvinfo : EIATTR_SW_WAR
	.align		4
.L_655:
        /*0234*/ 	.byte	0x04, 0x36
        /*0236*/ 	.short	(.L_657 - .L_656)
.L_656:
        /*0238*/ 	.word	0x00000008
.L_657:


//--------------------- .nv.info._Z18moe_permute_kernelI13__nv_bfloat16S0_Li1ELb0EEvPKT_S3_PS1_PKfPfPKiiii --------------------------
	.section	.nv.info._Z18moe_permute_kernelI13__nv_bfloat16S0_Li1ELb0EEvPKT_S3_PS1_PKfPfPKiiii,"",@"SHT_CUDA_INFO"
	.sectionflags	@""
	.align	4


	//----- nvinfo : EIATTR_CUDA_API_VERSION
	.align		4
        /*0000*/ 	.byte	0x04, 0x37
        /*0002*/ 	.short	(.L_659 - .L_658)
.L_658:
        /*0004*/ 	.word	0x00000082


	//----- nvinfo : EIATTR_KPARAM_INFO
	.align		4
.L_659:
        /*0008*/ 	.byte	0x04, 0x17
        /*000a*/ 	.short	(.L_661 - .L_660)
.L_660:
        /*000c*/ 	.word	0x00000000
        /*0010*/ 	.short	0x0008
        /*0012*/ 	.short	0x0038
        /*0014*/ 	.byte	0x00, 0xf0, 0x11, 0x00


	//----- nvinfo : EIATTR_KPARAM_INFO
	.align		4
.L_661:
        /*0018*/ 	.byte	0x04, 0x17
        /*001a*/ 	.short	(.L_663 - .L_662)
.L_662:
        /*001c*/ 	.word	0x00000000
        /*0020*/ 	.short	0x0007
        /*0022*/ 	.short	0x0034
        /*0024*/ 	.byte	0x00, 0xf0, 0x11, 0x00


	//----- nvinfo : EIATTR_KPARAM_INFO
	.align		4
.L_663:
        /*0028*/ 	.byte	0x04, 0x17
        /*002a*/ 	.short	(.L_665 - .L_664)
.L_664:
        /*002c*/ 	.word	0x00000000
        /*0030*/ 	.short	0x0006
        /*0032*/ 	.short	0x0030
        /*0034*/ 	.byte	0x00, 0xf0, 0x11, 0x00


	//----- nvinfo : EIATTR_KPARAM_INFO
	.align		4
.L_665:
        /*0038*/ 	.byte	0x04, 0x17
        /*003a*/ 	.short	(.L_667 - .L_666)
.L_666:
        /*003c*/ 	.word	0x00000000
        /*0040*/ 	.short	0x0005
        /*0042*/ 	.short	0x0028
        /*0044*/ 	.byte	0x00, 0xf5, 0x21, 0x00


	//----- nvinfo : EIATTR_KPARAM_INFO
	.align		4
.L_667:
        /*0048*/ 	.byte	0x04, 0x17
        /*004a*/ 	.short	(.L_669 - .L_668)
.L_668:
        /*004c*/ 	.word	0x00000000
        /*0050*/ 	.short	0x0004
        /*0052*/ 	.short	0x0020
        /*0054*/ 	.byte	0x00, 0xf5, 0x21, 0x00


	//----- nvinfo : EIATTR_KPARAM_INFO
	.align		4
.L_669:
        /*0058*/ 	.byte	0x04, 0x17
        /*005a*/ 	.short	(.L_671 - .L_670)
.L_670:
        /*005c*/ 	.word	0x00000000
        /*0060*/ 	.short	0x0003
        /*0062*/ 	.short	0x0018
        /*0064*/ 	.byte	0x00, 0xf5, 0x21, 0x00


	//----- nvinfo : EIATTR_KPARAM_INFO
	.align		4
.L_671:
        /*0068*/ 	.byte	0x04, 0x17
        /*006a*/ 	.short	(.L_673 - .L_672)
.L_672:
        /*006c*/ 	.word	0x00000000
        /*0070*/ 	.short	0x0002
        /*0072*/ 	.short	0x0010
        /*0074*/ 	.byte	0x00, 0xf5, 0x21, 0x00


	//----- nvinfo : EIATTR_KPARAM_INFO
	.align		4
.L_673:
        /*0078*/ 	.byte	0x04, 0x17
        /*007a*/ 	.short	(.L_675 - .L_674)
.L_674:
        /*007c*/ 	.word	0x00000000
        /*0080*/ 	.short	0x0001
        /*0082*/ 	.short	0x0008
        /*0084*/ 	.byte	0x00, 0xf5, 0x21, 0x00


	//----- nvinfo : EIATTR_KPARAM_INFO
	.align		4
.L_675:
        /*0088*/ 	.byte	0x04, 0x17
        /*008a*/ 	.short	(.L_677 - .L_676)
.L_676:
        /*008c*/ 	.word	0x00000000
        /*0090*/ 	.short	0x0000
        /*0092*/ 	.short	0x0000
        /*0094*/ 	.byte	0x00, 0xf5, 0x21, 0x00


	//----- nvinfo : EIATTR_SPARSE_MMA_MASK
	.align		4
.L_677:
        /*0098*/ 	.byte	0x03, 0x50
        /*009a*/ 	.short	0x0000


	//----- nvinfo : EIATTR_MAXREG_COUNT
	.align		4
        /*009c*/ 	.byte	0x03, 0x1b
        /*009e*/ 	.short	0x00ff


	//----- nvinfo : EIATTR_MERCURY_ISA_VERSION
	.align		4
        /*00a0*/ 	.byte	0x03, 0x5f
        /*00a2*/ 	.short	0x0101


	//----- nvinfo : EIATTR_VRC_CTA_INIT_COUNT
	.align		4
        /*00a4*/ 	.byte	0x02, 0x4a
	.zero		1
	.zero		1


	//----- nvinfo : EIATTR_EXIT_INSTR_OFFSETS
	.align		4
        /*00a8*/ 	.byte	0x04, 0x1c
        /*00aa*/ 	.short	(.L_679 - .L_678)


	//   ....[0]....
.L_678:
        /*00ac*/ 	.word	0x00000050


	//   ....[1]....
        /*00b0*/ 	.word	0x000000b0


	//   ....[2]....
        /*00b4*/ 	.word	0x00000250


	//----- nvinfo : EIATTR_CRS_STACK_SIZE
	.align		4
.L_679:
        /*00b8*/ 	.byte	0x04, 0x1e
        /*00ba*/ 	.short	(.L_681 - .L_680)
.L_680:
        /*00bc*/ 	.word	0x00000000


	//----- nvinfo : EIATTR_CBANK_PARAM_SIZE
	.align		4
.L_681:
        /*00c0*/ 	.byte	0x03, 0x19
        /*00c2*/ 	.short	0x003c


	//----- nvinfo : EIATTR_PARAM_CBANK
	.align		4
        /*00c4*/ 	.byte	0x04, 0x0a
        /*00c6*/ 	.short	(.L_683 - .L_682)
	.align		4
.L_682:
        /*00c8*/ 	.word	index@(.nv.constant0._Z18moe_permute_kernelI13__nv_bfloat16S0_Li1ELb0EEvPKT_S3_PS1_PKfPfPKiiii)
        /*00cc*/ 	.short	0x0380
        /*00ce*/ 	.short	0x003c


	//----- nvinfo : EIATTR_SW_WAR
	.align		4
.L_683:
        /*00d0*/ 	.byte	0x04, 0x36
        /*00d2*/ 	.short	(.L_685 - .L_684)
.L_684:
        /*00d4*/ 	.word	0x00000008
.L_685:


//--------------------- .nv.info._Z18moe_permute_kernelI13__nv_bfloat16S0_Li128ELb0EEvPKT_S3_PS1_PKfPfPKiiii --------------------------
	.section	.nv.info._Z18moe_permute_kernelI13__nv_bfloat16S0_Li128ELb0EEvPKT_S3_PS1_PKfPfPKiiii,"",@"SHT_CUDA_INFO"
	.sectionflags	@""
	.align	4


	//----- nvinfo : EIATTR_CUDA_API_VERSION
	.align		4
        /*0000*/ 	.byte	0x04, 0x37
        /*0002*/ 	.short	(.L_687 - .L_686)
.L_686:
        /*0004*/ 	.word	0x00000082


	//----- nvinfo : EIATTR_KPARAM_INFO
	.align		4
.L_687:
        /*0008*/ 	.byte	0x04, 0x17
        /*000a*/ 	.short	(.L_689 - .L_688)
.L_688:
        /*000c*/ 	.word	0x00000000
        /*0010*/ 	.short	0x0008
        /*0012*/ 	.short	0x0038
        /*0014*/ 	.byte	0x00, 0xf0, 0x11, 0x00


	//----- nvinfo : EIATTR_KPARAM_INFO
	.align		4
.L_689:
        /*0018*/ 	.byte	0x04, 0x17
        /*001a*/ 	.short	(.L_691 - .L_690)
.L_690:
        /*001c*/ 	.word	0x00000000
        /*0020*/ 	.short	0x0007
        /*0022*/ 	.short	0x0034
        /*0024*/ 	.byte	0x00, 0xf0, 0x11, 0x00


	//----- nvinfo : EIATTR_KPARAM_INFO
	.align		4
.L_691:
        /*0028*/ 	.byte	0x04, 0x17
        /*002a*/ 	.short	(.L_693 - .L_692)
.L_692:
        /*002c*/ 	.word	0x00000000
        /*0030*/ 	.short	0x0006
        /*0032*/ 	.short	0x0030
        /*0034*/ 	.byte	0x00, 0xf0, 0x11, 0x00


	//----- nvinfo : EIATTR_KPARAM_INFO
	.align		4
.L_693:
        /*0038*/ 	.byte	0x04, 0x17
        /*003a*/ 	.short	(.L_695 - .L_694)
.L_694:
        /*003c*/ 	.word	0x00000000
        /*0040*/ 	.short	0x0005
        /*0042*/ 	.short	0x0028
        /*0044*/ 	.byte	0x00, 0xf5, 0x21, 0x00


	//----- nvinfo : EIATTR_KPARAM_INFO
	.align		4
.L_695:
        /*0048*/ 	.byte	0x04, 0x17
        /*004a*/ 	.short	(.L_697 - .L_696)
.L_696:
        /*004c*/ 	.word	0x00000000
        /*0050*/ 	.short	0x0004
        /*0052*/ 	.short	0x0020
        /*0054*/ 	.byte	0x00, 0xf5, 0x21, 0x00


	//----- nvinfo : EIATTR_KPARAM_INFO
	.align		4
.L_697:
        /*0058*/ 	.byte	0x04, 0x17
        /*005a*/ 	.short	(.L_699 - .L_698)
.L_698:
        /*005c*/ 	.word	0x00000000
        /*0060*/ 	.short	0x0003
        /*0062*/ 	.short	0x0018
        /*0064*/ 	.byte	0x00, 0xf5, 0x21, 0x00


	//----- nvinfo : EIATTR_KPARAM_INFO
	.align		4
.L_699:
        /*0068*/ 	.byte	0x04, 0x17
        /*006a*/ 	.short	(.L_701 - .L_700)
.L_700:
        /*006c*/ 	.word	0x00000000
        /*0070*/ 	.short	0x0002
        /*0072*/ 	.short	0x0010
        /*0074*/ 	.byte	0x00, 0xf5, 0x21, 0x00


	//----- nvinfo : EIATTR_KPARAM_INFO
	.align		4
.L_701:
        /*0078*/ 	.byte	0x04, 0x17
        /*007a*/ 	.short	(.L_703 - .L_702)
.L_702:
        /*007c*/ 	.word	0x00000000
        /*0080*/ 	.short	0x0001
        /*0082*/ 	.short	0x0008
        /*0084*/ 	.byte	0x00, 0xf5, 0x21, 0x00


	//----- nvinfo : EIATTR_KPARAM_INFO
	.align		4
.L_703:
        /*0088*/ 	.byte	0x04, 0x17
        /*008a*/ 	.short	(.L_705 - .L_704)
.L_704:
        /*008c*/ 	.word	0x00000000
        /*0090*/ 	.short	0x0000
        /*0092*/ 	.short	0x0000
        /*0094*/ 	.byte	0x00, 0xf5, 0x21, 0x00


	//----- nvinfo : EIATTR_SPARSE_MMA_MASK
	.align		4
.L_705:
        /*0098*/ 	.byte	0x03, 0x50
        /*009a*/ 	.short	0x0000


	//----- nvinfo : EIATTR_MAXREG_COUNT
	.align		4
        /*009c*/ 	.byte	0x03, 0x1b
        /*009e*/ 	.short	0x00ff


	//----- nvinfo : EIATTR_MERCURY_ISA_VERSION
	.align		4
        /*00a0*/ 	.byte	0x03, 0x5f
        /*00a2*/ 	.short	0x0101


	//----- nvinfo : EIATTR_VRC_CTA_INIT_COUNT
	.align		4
        /*00a4*/ 	.byte	0x02, 0x4a
	.zero		1
	.zero		1


	//----- nvinfo : EIATTR_EXIT_INSTR_OFFSETS
	.align		4
        /*00a8*/ 	.byte	0x04, 0x1c
        /*00aa*/ 	.short	(.L_707 - .L_706)


	//   ....[0]....
.L_706:
        /*00ac*/ 	.word	0x00000050


	//   ....[1]....
        /*00b0*/ 	.word	0x00000080


	//   ....[2]....
        /*00b4*/ 	.word	0x00001aa0


	//----- nvinfo : EIATTR_CRS_STACK_SIZE
	.align		4
.L_707:
        /*00b8*/ 	.byte	0x04, 0x1e
        /*00ba*/ 	.short	(.L_709 - .L_708)
.L_708:
        /*00bc*/ 	.word	0x00000000


	//----- nvinfo : EIATTR_CBANK_PARAM_SIZE
	.align		4
.L_709:
        /*00c0*/ 	.byte	0x03, 0x19
        /*00c2*/ 	.short	0x003c


	//----- nvinfo : EIATTR_PARAM_CBANK
	.align		4
        /*00c4*/ 	.byte	0x04, 0x0a
        /*00c6*/ 	.short	(.L_711 - .L_710)
	.align		4
.L_710:
        /*00c8*/ 	.word	index@(.nv.constant0._Z18moe_permute_kernelI13__nv_bfloat16S0_Li128ELb0EEvPKT_S3_PS1_PKfPfPKiiii)
        /*00cc*/ 	.short	0x0380
        /*00ce*/ 	.short	0x003c


	//----- nvinfo : EIATTR_SW_WAR
	.align		4
.L_711:
        /*00d0*/ 	.byte	0x04, 0x36
        /*00d2*/ 	.short	(.L_713 - .L_712)
.L_712:
        /*00d4*/ 	.word	0x00000008
.L_713:


//--------------------- .nv.info._Z18moe_permute_kernelI6__halfS0_Li128ELb1EEvPKT_S3_PS1_PKfPfPKiiii --------------------------
	.section	.nv.info._Z18moe_permute_kernelI6__halfS0_Li128ELb1EEvPKT_S3_PS1_PKfPfPKiiii,"",@"SHT_CUDA_INFO"
	.sectionflags	@""
	.align	4


	//----- nvinfo : EIATTR_CUDA_API_VERSION
	.align		4
        /*0000*/ 	.byte	0x04, 0x37
        /*0002*/ 	.short	(.L_715 - .L_714)
.L_714:
        /*0004*/ 	.word	0x00000082


	//----- nvinfo : EIATTR_KPARAM_INFO
	.align		4
.L_715:
        /*0008*/ 	.byte	0x04, 0x17
        /*000a*/ 	.short	(.L_717 - .L_716)
.L_716:
        /*000c*/ 	.word	0x00000000
        /*0010*/ 	.short	0x0008
        /*0012*/ 	.short	0x0038
        /*0014*/ 	.byte	0x00, 0xf0, 0x11, 0x00


	//----- nvinfo : EIATTR_KPARAM_INFO
	.align		4
.L_717:
        /*0018*/ 	.byte	0x04, 0x17
        /*001a*/ 	.short	(.L_719 - .L_718)
.L_718:
        /*001c*/ 	.word	0x00000000
        /*0020*/ 	.short	0x0007
        /*0022*/ 	.short	0x0034
        /*0024*/ 	.byte	0x00, 0xf0, 0x11, 0x00


	//----- nvinfo : EIATTR_KPARAM_INFO
	.align		4
.L_719:
        /*0028*/ 	.byte	0x04, 0x17
        /*002a*/ 	.short	(.L_721 - .L_720)
.L_720:
        /*002c*/ 	.word	0x00000000
        /*0030*/ 	.short	0x0006
        /*0032*/ 	.short	0x0030
        /*0034*/ 	.byte	0x00, 0xf0, 0x11, 0x00


	//----- nvinfo : EIATTR_KPARAM_INFO
	.align		4
.L_721:
        /*0038*/ 	.byte	0x04, 0x17
        /*003a*/ 	.short	(.L_723 - .L_722)
.L_722:
        /*003c*/ 	.word	0x00000000
        /*0040*/ 	.short	0x0005
        /*0042*/ 	.short	0x0028
        /*0044*/ 	.byte	0x00, 0xf5, 0x21, 0x00


	//----- nvinfo : EIATTR_KPARAM_INFO
	.align		4
.L_723:
        /*0048*/ 	.byte	0x04, 0x17
        /*004a*/ 	.short	(.L_725 - .L_724)
.L_724:
        /*004c*/ 	.word	0x00000000
        /*0050*/ 	.short	0x0004
        /*0052*/ 	.short	0x0020
        /*0054*/ 	.byte	0x00, 0xf5, 0x21, 0x00


	//----- nvinfo : EIATTR_KPARAM_INFO
	.align		4
.L_725:
        /*0058*/ 	.byte	0x04, 0x17
        /*005a*/ 	.short	(.L_727 - .L_726)
.L_726:
        /*005c*/ 	.word	0x00000000
        /*0060*/ 	.short	0x0003
        /*0062*/ 	.short	0x0018
        /*0064*/ 	.byte	0x00, 0xf5, 0x21, 0x00


	//----- nvinfo : EIATTR_KPARAM_INFO
	.align		4
.L_727:
        /*0068*/ 	.byte	0x04, 0x17
        /*006a*/ 	.short	(.L_729 - .L_728)
.L_728:
        /*006c*/ 	.word	0x00000000
        /*0070*/ 	.short	0x0002
        /*0072*/ 	.short	0x0010
        /*0074*/ 	.byte	0x00, 0xf5, 0x21, 0x00


	//----- nvinfo : EIATTR_KPARAM_INFO
	.align		4
.L_729:
        /*0078*/ 	.byte	0x04, 0x17
        /*007a*/ 	.short	(.L_731 - .L_730)
.L_730:
        /*007c*/ 	.word	0x00000000
        /*0080*/ 	.short	0x0001
        /*0082*/ 	.short	0x0008
        /*0084*/ 	.byte	0x00, 0xf5, 0x21, 0x00


	//----- nvinfo : EIATTR_KPARAM_INFO
	.align		4
.L_731:
        /*0088*/ 	.byte	0x04, 0x17
        /*008a*/ 	.short	(.L_733 - .L_732)
.L_732:
        /*008c*/ 	.word	0x00000000
        /*0090*/ 	.short	0x0000
        /*0092*/ 	.short	0x0000
        /*0094*/ 	.byte	0x00, 0xf5, 0x21, 0x00


	//----- nvinfo : EIATTR_SPARSE_MMA_MASK
	.align		4
.L_733:
        /*0098*/ 	.byte	0x03, 0x50
        /*009a*/ 	.short	0x0000


	//----- nvinfo : EIATTR_MAXREG_COUNT
	.align		4
        /*009c*/ 	.byte	0x03, 0x1b
        /*009e*/ 	.short	0x00ff


	//----- nvinfo : EIATTR_NUM_BARRIERS
	.align		4
        /*00a0*/ 	.byte	0x02, 0x4c
        /*00a2*/ 	.byte	0x01
	.zero		1


	//----- nvinfo : EIATTR_MERCURY_ISA_VERSION
	.align		4
        /*00a4*/ 	.byte	0x03, 0x5f
        /*00a6*/ 	.short	0x0101


	//----- nvinfo : EIATTR_COOP_GROUP_MASK_REGIDS
	.align		4
        /*00a8*/ 	.byte	0x04, 0x29
        /*00aa*/ 	.short	(.L_735 - .L_734)


	//   ....[0]....
.L_734:
        /*00ac*/ 	.word	0xffffffff


	//   ....[1]....
        /*00b0*/ 	.word	0xffffffff


	//   ....[2]....
        /*00b4*/ 	.word	0xffffffff


	//   ....[3]....
        /*00b8*/ 	.word	0xffffffff


	//   ....[4]....
        /*00bc*/ 	.word	0xffffffff


	//   ....[5]....
        /*00c0*/ 	.word	0xffffffff


	//   ....[6]....
        /*00c4*/ 	.word	0xffffffff


	//   ....[7]....
        /*00c8*/ 	.word	0xffffffff


	//   ....[8]....
        /*00cc*/ 	.word	0xffffffff


	//   ....[9]....
        /*00d0*/ 	.word	0xffffffff


	//   ....[10]....
        /*00d4*/ 	.word	0xffffffff


	//   ....[11]....
        /*00d8*/ 	.word	0xffffffff


	//   ....[12]....
        /*00dc*/ 	.word	0xffffffff


	//   ....[13]....
        /*00e0*/ 	.word	0xffffffff


	//   ....[14]....
        /*00e4*/ 	.word	0xffffffff


	//   ....[15]....
        /*00e8*/ 	.word	0xffffffff


	//   ....[16]....
        /*00ec*/ 	.word	0xffffffff


	//   ....[17]....
        /*00f0*/ 	.word	0xffffffff


	//   ....[18]....
        /*00f4*/ 	.word	0xffffffff


	//   ....[19]....
        /*00f8*/ 	.word	0xffffffff


	//   ....[20]....
        /*00fc*/ 	.word	0xffffffff


	//   ....[21]....
        /*0100*/ 	.word	0xffffffff


	//   ....[22]....
        /*0104*/ 	.word	0xffffffff


	//   ....[23]....
        /*0108*/ 	.word	0xffffffff


	//   ....[24]....
        /*010c*/ 	.word	0xffffffff


	//----- nvinfo : EIATTR_COOP_GROUP_INSTR_OFFSETS
	.align		4
.L_735:
        /*0110*/ 	.byte	0x04, 0x28
        /*0112*/ 	.short	(.L_737 - .L_736)


	//   ....[0]....
.L_736:
        /*0114*/ 	.word	0x00001c90


	//   ....[1]....
        /*0118*/ 	.word	0x00001ca0


	//   ....[2]....
        /*011c*/ 	.word	0x00001cb0


	//   ....[3]....
        /*0120*/ 	.word	0x00001cc0


	//   ....[4]....
        /*0124*/ 	.word	0x00001cf0


	//   ....[5]....
        /*0128*/ 	.word	0x00001d10


	//   ....[6]....
        /*012c*/ 	.word	0x00001d30


	//   ....[7]....
        /*0130*/ 	.word	0x00001d40


	//   ....[8]....
        /*0134*/ 	.word	0x00001d70


	//   ....[9]....
        /*0138*/ 	.word	0x00001da0


	//   ....[10]....
        /*013c*/ 	.word	0x00001db0


	//   ....[11]....
        /*0140*/ 	.word	0x00001dc0


	//   ....[12]....
        /*0144*/ 	.word	0x00001e00


	//   ....[13]....
        /*0148*/ 	.word	0x00001e20


	//   ....[14]....
        /*014c*/ 	.word	0x00001e30


	//   ....[15]....
        /*0150*/ 	.word	0x00001e40


	//   ....[16]....
        /*0154*/ 	.word	0x00001e70


	//   ....[17]....
        /*0158*/ 	.word	0x00001e90


	//   ....[18]....
        /*015c*/ 	.word	0x00001eb0


	//   ....[19]....
        /*0160*/ 	.word	0x00001ec0


	//   ....[20]....
        /*0164*/ 	.word	0x00001fd0


	//   ....[21]....
        /*0168*/ 	.word	0x00001ff0


	//   ....[22]....
        /*016c*/ 	.word	0x00002010


	//   ....[23]....
        /*0170*/ 	.word	0x00002030


	//   ....[24]....
        /*0174*/ 	.word	0x00002050


	//----- nvinfo : EIATTR_VRC_CTA_INIT_COUNT
	.align		4
.L_737:
        /*0178*/ 	.byte	0x02, 0x4a
	.zero		1
	.zero		1


	//----- nvinfo : EIATTR_EXIT_INSTR_OFFSETS
	.align		4
        /*017c*/ 	.byte	0x04, 0x1c
        /*017e*/ 	.short	(.L_739 - .L_738)


	//   ....[0]....
.L_738:
        /*0180*/ 	.word	0x000020c0


	//   ....[1]....
        /*0184*/ 	.word	0x00002660


	//   ....[2]....
        /*0188*/ 	.word	0x00002730


	//----- nvinfo : EIATTR_CRS_STACK_SIZE
	.align		4
.L_739:
        /*018c*/ 	.byte	0x04, 0x1e
        /*018e*/ 	.short	(.L_741 - .L_740)
.L_740:
        /*0190*/ 	.word	0x00000000


	//----- nvinfo : EIATTR_CBANK_PARAM_SIZE
	.align		4
.L_741:
        /*0194*/ 	.byte	0x03, 0x19
        /*0196*/ 	.short	0x003c


	//----- nvinfo : EIATTR_PARAM_CBANK
	.align		4
        /*0198*/ 	.byte	0x04, 0x0a
        /*019a*/ 	.short	(.L_743 - .L_742)
	.align		4
.L_742:
        /*019c*/ 	.word	index@(.nv.constant0._Z18moe_permute_kernelI6__halfS0_Li128ELb1EEvPKT_S3_PS1_PKfPfPKiiii)
        /*01a0*/ 	.short	0x0380
        /*01a2*/ 	.short	0x003c


	//----- nvinfo : EIATTR_SW_WAR
	.align		4
.L_743:
        /*01a4*/ 	.byte	0x04, 0x36
        /*01a6*/ 	.short	(.L_745 - .L_744)
.L_744:
        /*01a8*/ 	.word	0x00000008
.L_745:


//--------------------- .nv.info._Z18moe_permute_kernelI6__halfS0_Li64ELb1EEvPKT_S3_PS1_PKfPfPKiiii --------------------------
	.section	.nv.info._Z18moe_permute_kernelI6__halfS0_Li64ELb1EEvPKT_S3_PS1_PKfPfPKiiii,"",@"SHT_CUDA_INFO"
	.sectionflags	@""
	.align	4


	//----- nvinfo : EIATTR_CUDA_API_VERSION
	.align		4
        /*0000*/ 	.byte	0x04, 0x37
        /*0002*/ 	.short	(.L_747 - .L_746)
.L_746:
        /*0004*/ 	.word	0x00000082


	//----- nvinfo : EIATTR_KPARAM_INFO
	.align		4
.L_747:
        /*0008*/ 	.byte	0x04, 0x17
        /*000a*/ 	.short	(.L_749 - .L_748)
.L_748:
        /*000c*/ 	.word	0x00000000
        /*0010*/ 	.short	0x0008
        /*0012*/ 	.short	0x0038
        /*0014*/ 	.byte	0x00, 0xf0, 0x11, 0x00


	//----- nvinfo : EIATTR_KPARAM_INFO
	.align		4
.L_749:
        /*0018*/ 	.byte	0x04, 0x17
        /*001a*/ 	.short	(.L_751 - .L_750)
.L_750:
        /*001c*/ 	.word	0x00000000
        /*0020*/ 	.short	0x0007
        /*0022*/ 	.short	0x0034
        /*0024*/ 	.byte	0x00, 0xf0, 0x11, 0x00


	//----- nvinfo : EIATTR_KPARAM_INFO
	.align		4
.L_751:
        /*0028*/ 	.byte	0x04, 0x17
        /*002a*/ 	.short	(.L_753 - .L_752)
.L_752:
        /*002c*/ 	.word	0x00000000
        /*0030*/ 	.short	0x0006
        /*0032*/ 	.short	0x0030
        /*0034*/ 	.byte	0x00, 0xf0, 0x11, 0x00


	//----- nvinfo : EIATTR_KPARAM_INFO
	.align		4
.L_753:
        /*0038*/ 	.byte	0x04, 0x17
        /*003a*/ 	.short	(.L_755 - .L_754)
.L_754:
        /*003c*/ 	.word	0x00000000
        /*0040*/ 	.short	0x0005
        /*0042*/ 	.short	0x0028
        /*0044*/ 	.byte	0x00, 0xf5, 0x21, 0x00


	//----- nvinfo : EIATTR_KPARAM_INFO
	.align		4
.L_755:
        /*0048*/ 	.byte	0x04, 0x17
        /*004a*/ 	.short	(.L_757 - .L_756)
.L_756:
        /*004c*/ 	.word	0x00000000
        /*0050*/ 	.short	0x0004
        /*0052*/ 	.short	0x0020
        /*0054*/ 	.byte	0x00, 0xf5, 0x21, 0x00


	//----- nvinfo : EIATTR_KPARAM_INFO
	.align		4
.L_757:
        /*0058*/ 	.byte	0x04, 0x17
        /*005a*/ 	.short	(.L_759 - .L_758)
.L_758:
        /*005c*/ 	.word	0x00000000
        /*0060*/ 	.short	0x0003
        /*0062*/ 	.short	0x0018
        /*0064*/ 	.byte	0x00, 0xf5, 0x21, 0x00


	//----- nvinfo : EIATTR_KPARAM_INFO
	.align		4
.L_759:
        /*0068*/ 	.byte	0x04, 0x17
        /*006a*/ 	.short	(.L_761 - .L_760)
.L_760:
        /*006c*/ 	.word	0x00000000
        /*0070*/ 	.short	0x0002
        /*0072*/ 	.short	0x0010
        /*0074*/ 	.byte	0x00, 0xf5, 0x21, 0x00


	//----- nvinfo : EIATTR_KPARAM_INFO
	.align		4
.L_761:
        /*0078*/ 	.byte	0x04, 0x17
        /*007a*/ 	.short	(.L_763 - .L_762)
.L_762:
        /*007c*/ 	.word	0x00000000
        /*0080*/ 	.short	0x0001
        /*0082*/ 	.short	0x0008
        /*0084*/ 	.byte	0x00, 0xf5, 0x21, 0x00


	//----- nvinfo : EIATTR_KPARAM_INFO
	.align		4
.L_763:
        /*0088*/ 	.byte	0x04, 0x17
        /*008a*/ 	.short	(.L_765 - .L_764)
.L_764:
        /*008c*/ 	.word	0x00000000
        /*0090*/ 	.short	0x0000
        /*0092*/ 	.short	0x0000
        /*0094*/ 	.byte	0x00, 0xf5, 0x21, 0x00


	//----- nvinfo : EIATTR_SPARSE_MMA_MASK
	.align		4
.L_765:
        /*0098*/ 	.byte	0x03, 0x50
        /*009a*/ 	.short	0x0000


	//----- nvinfo : EIATTR_MAXREG_COUNT
	.align		4
        /*009c*/ 	.byte	0x03, 0x1b
        /*009e*/ 	.short	0x00ff


	//----- nvinfo : EIATTR_NUM_BARRIERS
	.align		4
        /*00a0*/ 	.byte	0x02, 0x4c
        /*00a2*/ 	.byte	0x01
	.zero		1


	//----- nvinfo : EIATTR_MERCURY_ISA_VERSION
	.align		4
        /*00a4*/ 	.byte	0x03, 0x5f
        /*00a6*/ 	.short	0x0101


	//----- nvinfo : EIATTR_COOP_GROUP_MASK_REGIDS
	.align		4
        /*00a8*/ 	.byte	0x04, 0x29
        /*00aa*/ 	.short	(.L_767 - .L_766)


	//   ....[0]....
.L_766:
        /*00ac*/ 	.word	0xffffffff


	//   ....[1]....
        /*00b0*/ 	.word	0xffffffff


	//   ....[2]....
        /*00b4*/ 	.word	0xffffffff


	//   ....[3]....
        /*00b8*/ 	.word	0xffffffff


	//   ....[4]....
        /*00bc*/ 	.word	0xffffffff


	//   ....[5]....
        /*00c0*/ 	.word	0xffffffff


	//   ....[6]....
        /*00c4*/ 	.word	0xffffffff


	//   ....[7]....
        /*00c8*/ 	.word	0xffffffff


	//   ....[8]....
        /*00cc*/ 	.word	0xffffffff


	//   ....[9]....
        /*00d0*/ 	.word	0xffffffff


	//   ....[10]....
        /*00d4*/ 	.word	0xffffffff


	//   ....[11]....
        /*00d8*/ 	.word	0xffffffff


	//   ....[12]....
        /*00dc*/ 	.word	0xffffffff


	//   ....[13]....
        /*00e0*/ 	.word	0xffffffff


	//   ....[14]....
        /*00e4*/ 	.word	0xffffffff


	//   ....[15]....
        /*00e8*/ 	.word	0xffffffff


	//   ....[16]....
        /*00ec*/ 	.word	0xffffffff


	//   ....[17]....
        /*00f0*/ 	.word	0xffffffff


	//   ....[18]....
        /*00f4*/ 	.word	0xffffffff


	//   ....[19]....
        /*00f8*/ 	.word	0xffffffff


	//   ....[20]....
        /*00fc*/ 	.word	0xffffffff


	//   ....[21]....
        /*0100*/ 	.word	0xffffffff


	//   ....[22]....
        /*0104*/ 	.word	0xffffffff


	//   ....[23]....
        /*0108*/ 	.word	0xffffffff


	//   ....[24]....
        /*010c*/ 	.word	0xffffffff


	//----- nvinfo : EIATTR_COOP_GROUP_INSTR_OFFSETS
	.align		4
.L_767:
        /*0110*/ 	.byte	0x04, 0x28
        /*0112*/ 	.short	(.L_769 - .L_768)


	//   ....[0]....
.L_768:
        /*0114*/ 	.word	0x00001b90


	//   ....[1]....
        /*0118*/ 	.word	0x00001ba0


	//   ....[2]....
        /*011c*/ 	.word	0x00001bb0


	//   ....[3]....
        /*0120*/ 	.word	0x00001bc0


	//   ....[4]....
        /*0124*/ 	.word	0x00001bf0


	//   ....[5]....
        /*0128*/ 	.word	0x00001c10


	//   ....[6]....
        /*012c*/ 	.word	0x00001c30


	//   ....[7]....
        /*0130*/ 	.word	0x00001c40


	//   ....[8]....
        /*0134*/ 	.word	0x00001c70


	//   ....[9]....
        /*0138*/ 	.word	0x00001ca0


	//   ....[10]....
        /*013c*/ 	.word	0x00001cb0


	//   ....[11]....
        /*0140*/ 	.word	0x00001cc0


	//   ....[12]....
        /*0144*/ 	.word	0x00001d00


	//   ....[13]....
        /*0148*/ 	.word	0x00001d20


	//   ....[14]....
        /*014c*/ 	.word	0x00001d30


	//   ....[15]....
        /*0150*/ 	.word	0x00001d40


	//   ....[16]....
        /*0154*/ 	.word	0x00001d70


	//   ....[17]....
        /*0158*/ 	.word	0x00001d90


	//   ....[18]....
        /*015c*/ 	.word	0x00001db0


	//   ....[19]....
        /*0160*/ 	.word	0x00001dc0


	//   ....[20]....
        /*0164*/ 	.word	0x00001ed0


	//   ....[21]....
        /*0168*/ 	.word	0x00001ef0


	//   ....[22]....
        /*016c*/ 	.word	0x00001f10


	//   ....[23]....
        /*0170*/ 	.word	0x00001f30


	//   ....[24]....
        /*0174*/ 	.word	0x00001f50


	//----- nvinfo : EIATTR_VRC_CTA_INIT_COUNT
	.align		4
.L_769:
        /*0178*/ 	.byte	0x02, 0x4a
	.zero		1
	.zero		1


	//----- nvinfo : EIATTR_EXIT_INSTR_OFFSETS
	.align		4
        /*017c*/ 	.byte	0x04, 0x1c
        /*017e*/ 	.short	(.L_771 - .L_770)


	//   ....[0]....
.L_770:
        /*0180*/ 	.word	0x00001fc0


	//   ....[1]....
        /*0184*/ 	.word	0x00002560


	//   ....[2]....
        /*0188*/ 	.word	0x00002630


	//----- nvinfo : EIATTR_CRS_STACK_SIZE
	.align		4
.L_771:
        /*018c*/ 	.byte	0x04, 0x1e
        /*018e*/ 	.short	(.L_773 - .L_772)
.L_772:
        /*0190*/ 	.word	0x00000000


	//----- nvinfo : EIATTR_CBANK_PARAM_SIZE
	.align		4
.L_773:
        /*0194*/ 	.byte	0x03, 0x19
        /*0196*/ 	.short	0x003c


	//----- nvinfo : EIATTR_PARAM_CBANK
	.align		4
        /*0198*/ 	.byte	0x04, 0x0a
        /*019a*/ 	.short	(.L_775 - .L_774)
	.align		4
.L_774:
        /*019c*/ 	.word	index@(.nv.constant0._Z18moe_permute_kernelI6__halfS0_Li64ELb1EEvPKT_S3_PS1_PKfPfPKiiii)
        /*01a0*/ 	.short	0x0380
        /*01a2*/ 	.short	0x003c


	//----- nvinfo : EIATTR_SW_WAR
	.align		4
.L_775:
        /*01a4*/ 	.byte	0x04, 0x36
        /*01a6*/ 	.short	(.L_777 - .L_776)
.L_776:
        /*01a8*/ 	.word	0x00000008
.L_777:


//--------------------- .nv.info._Z18moe_permute_kernelI6__halfS0_Li32ELb1EEvPKT_S3_PS1_PKfPfPKiiii --------------------------
	.section	.nv.info._Z18moe_permute_kernelI6__halfS0_Li32ELb1EEvPKT_S3_PS1_PKfPfPKiiii,"",@"SHT_CUDA_INFO"
	.sectionflags	@""
	.align	4


	//----- nvinfo : EIATTR_CUDA_API_VERSION
	.align		4
        /*0000*/ 	.byte	0x04, 0x37
        /*0002*/ 	.short	(.L_779 - .L_778)
.L_778:
        /*0004*/ 	.word	0x00000082


	//----- nvinfo : EIATTR_KPARAM_INFO
	.align		4
.L_779:
        /*0008*/ 	.byte	0x04, 0x17
        /*000a*/ 	.short	(.L_781 - .L_780)
.L_780:
        /*000c*/ 	.word	0x00000000
        /*0010*/ 	.short	0x0008
        /*0012*/ 	.short	0x0038
        /*0014*/ 	.byte	0x00, 0xf0, 0x11, 0x00


	//----- nvinfo : EIATTR_KPARAM_INFO
	.align		4
.L_781:
        /*0018*/ 	.byte	0x04, 0x17
        /*001a*/ 	.short	(.L_783 - .L_782)
.L_782:
        /*001c*/ 	.word	0x00000000
        /*0020*/ 	.short	0x0007
        /*0022*/ 	.short	0x0034
        /*0024*/ 	.byte	0x00, 0xf0, 0x11, 0x00


	//----- nvinfo : EIATTR_KPARAM_INFO
	.align		4
.L_783:
        /*0028*/ 	.byte	0x04, 0x17
        /*002a*/ 	.short	(.L_785 - .L_784)
.L_784:
        /*002c*/ 	.word	0x00000000
        /*0030*/ 	.short	0x0006
        /*0032*/ 	.short	0x0030
        /*0034*/ 	.byte	0x00, 0xf0, 0x11, 0x00


	//----- nvinfo : EIATTR_KPARAM_INFO
	.align		4
.L_785:
        /*0038*/ 	.byte	0x04, 0x17
        /*003a*/ 	.short	(.L_787 - .L_786)
.L_786:
        /*003c*/ 	.word	0x00000000
        /*0040*/ 	.short	0x0005
        /*0042*/ 	.short	0x0028
        /*0044*/ 	.byte	0x00, 0xf5, 0x21, 0x00


	//----- nvinfo : EIATTR_KPARAM_INFO
	.align		4
.L_787:
        /*0048*/ 	.byte	0x04, 0x17
        /*004a*/ 	.short	(.L_789 - .L_788)
.L_788:
        /*004c*/ 	.word	0x00000000
        /*0050*/ 	.short	0x0004
        /*0052*/ 	.short	0x0020
        /*0054*/ 	.byte	0x00, 0xf5, 0x21, 0x00


	//----- nvinfo : EIATTR_KPARAM_INFO
	.align		4
.L_789:
        /*0058*/ 	.byte	0x04, 0x17
        /*005a*/ 	.short	(.L_791 - .L_790)
.L_790:
        /*005c*/ 	.word	0x00000000
        /*0060*/ 	.short	0x0003
        /*0062*/ 	.short	0x0018
        /*0064*/ 	.byte	0x00, 0xf5, 0x21, 0x00


	//----- nvinfo : EIATTR_KPARAM_INFO
	.align		4
.L_791:
        /*0068*/ 	.byte	0x04, 0x17
        /*006a*/ 	.short	(.L_793 - .L_792)
.L_792:
        /*006c*/ 	.word	0x00000000
        /*0070*/ 	.short	0x0002
        /*0072*/ 	.short	0x0010
        /*0074*/ 	.byte	0x00, 0xf5, 0x21, 0x00


	//----- nvinfo : EIATTR_KPARAM_INFO
	.align		4
.L_793:
        /*0078*/ 	.byte	0x04, 0x17
        /*007a*/ 	.short	(.L_795 - .L_794)
.L_794:
        /*007c*/ 	.word	0x00000000
        /*0080*/ 	.short	0x0001
        /*0082*/ 	.short	0x0008
        /*0084*/ 	.byte	0x00, 0xf5, 0x21, 0x00


	//----- nvinfo : EIATTR_KPARAM_INFO
	.align		4
.L_795:
        /*0088*/ 	.byte	0x04, 0x17
        /*008a*/ 	.short	(.L_797 - .L_796)
.L_796:
        /*008c*/ 	.word	0x00000000
        /*0090*/ 	.short	0x0000
        /*0092*/ 	.short	0x0000
        /*0094*/ 	.byte	0x00, 0xf5, 0x21, 0x00


	//----- nvinfo : EIATTR_SPARSE_MMA_MASK
	.align		4
.L_797:
        /*0098*/ 	.byte	0x03, 0x50
        /*009a*/ 	.short	0x0000


	//----- nvinfo : EIATTR_MAXREG_COUNT
	.align		4
        /*009c*/ 	.byte	0x03, 0x1b
        /*009e*/ 	.short	0x00ff


	//----- nvinfo : EIATTR_NUM_BARRIERS
	.align		4
        /*00a0*/ 	.byte	0x02, 0x4c
        /*00a2*/ 	.byte	0x01
	.zero		1


	//----- nvinfo : EIATTR_MERCURY_ISA_VERSION
	.align		4
        /*00a4*/ 	.byte	0x03, 0x5f
        /*00a6*/ 	.short	0x0101


	//----- nvinfo : EIATTR_COOP_GROUP_MASK_REGIDS
	.align		4
        /*00a8*/ 	.byte	0x04, 0x29
        /*00aa*/ 	.short	(.L_799 - .L_798)


	//   ....[0]....
.L_798:
        /*00ac*/ 	.word	0xffffffff


	//   ....[1]....
        /*00b0*/ 	.word	0xffffffff


	//   ....[2]....
        /*00b4*/ 	.word	0xffffffff


	//   ....[3]....
        /*00b8*/ 	.word	0xffffffff


	//   ....[4]....
        /*00bc*/ 	.word	0xffffffff


	//   ....[5]....
        /*00c0*/ 	.word	0xffffffff


	//   ....[6]....
        /*00c4*/ 	.word	0xffffffff


	//   ....[7]....
        /*00c8*/ 	.word	0xffffffff


	//   ....[8]....
        /*00cc*/ 	.word	0xffffffff


	//   ....[9]....
        /*00d0*/ 	.word	0xffffffff


	//   ....[10]....
        /*00d4*/ 	.word	0xffffffff


	//   ....[11]....
        /*00d8*/ 	.word	0xffffffff


	//   ....[12]....
        /*00dc*/ 	.word	0xffffffff


	//   ....[13]....
        /*00e0*/ 	.word	0xffffffff


	//   ....[14]....
        /*00e4*/ 	.word	0xffffffff


	//   ....[15]....
        /*00e8*/ 	.word	0xffffffff


	//   ....[16]....
        /*00ec*/ 	.word	0xffffffff


	//   ....[17]....
        /*00f0*/ 	.word	0xffffffff


	//   ....[18]....
        /*00f4*/ 	.word	0xffffffff


	//   ....[19]....
        /*00f8*/ 	.word	0xffffffff


	//   ....[20]....
        /*00fc*/ 	.word	0xffffffff


	//   ....[21]....
        /*0100*/ 	.word	0xffffffff


	//   ....[22]....
        /*0104*/ 	.word	0xffffffff


	//   ....[23]....
        /*0108*/ 	.word	0xffffffff


	//   ....[24]....
        /*010c*/ 	.word	0xffffffff


	//   ....[25]....
        /*0110*/ 	.word	0xffffffff


	//   ....[26]....
        /*0114*/ 	.word	0xffffffff


	//   ....[27]....
        /*0118*/ 	.word	0xffffffff


	//   ....[28]....
        /*011c*/ 	.word	0xffffffff


	//   ....[29]....
        /*0120*/ 	.word	0xffffffff


	//   ....[30]....
        /*0124*/ 	.word	0xffffffff


	//   ....[31]....
        /*0128*/ 	.word	0xffffffff


	//   ....[32]....
        /*012c*/ 	.word	0xffffffff


	//   ....[33]....
        /*0130*/ 	.word	0xffffffff


	//   ....[34]....
        /*0134*/ 	.word	0xffffffff


	//   ....[35]....
        /*0138*/ 	.word	0xffffffff


	//   ....[36]....
        /*013c*/ 	.word	0xffffffff


	//   ....[37]....
        /*0140*/ 	.word	0xffffffff


	//   ....[38]....
        /*0144*/ 	.word	0xffffffff


	//   ....[39]....
        /*0148*/ 	.word	0xffffffff


	//   ....[40]....
        /*014c*/ 	.word	0xffffffff


	//   ....[41]....
        /*0150*/ 	.word	0xffffffff


	//   ....[42]....
        /*0154*/ 	.word	0xffffffff


	//   ....[43]....
        /*0158*/ 	.word	0xffffffff


	//   ....[44]....
        /*015c*/ 	.word	0xffffffff


	//   ....[45]....
        /*0160*/ 	.word	0xffffffff


	//   ....[46]....
        /*0164*/ 	.word	0xffffffff


	//   ....[47]....
        /*0168*/ 	.word	0xffffffff


	//   ....[48]....
        /*016c*/ 	.word	0xffffffff


	//   ....[49]....
        /*0170*/ 	.word	0xffffffff


	//   ....[50]....
        /*0174*/ 	.word	0xffffffff


	//   ....[51]....
        /*0178*/ 	.word	0xffffffff


	//   ....[52]....
        /*017c*/ 	.word	0xffffffff


	//   ....[53]....
        /*0180*/ 	.word	0xffffffff


	//   ....[54]....
        /*0184*/ 	.word	0xffffffff


	//   ....[55]....
        /*0188*/ 	.word	0xffffffff


	//   ....[56]....
        /*018c*/ 	.word	0xffffffff


	//   ....[57]....
        /*0190*/ 	.word	0xffffffff


	//   ....[58]....
        /*0194*/ 	.word	0xffffffff


	//   ....[59]....
        /*0198*/ 	.word	0xffffffff


	//   ....[60]....
        /*019c*/ 	.word	0xffffffff


	//   ....[61]....
        /*01a0*/ 	.word	0xffffffff


	//   ....[62]....
        /*01a4*/ 	.word	0xffffffff


	//   ....[63]....
        /*01a8*/ 	.word	0xffffffff


	//   ....[64]....
        /*01ac*/ 	.word	0xffffffff


	//   ....[65]....
        /*01b0*/ 	.word	0xffffffff


	//   ....[66]....
        /*01b4*/ 	.word	0xffffffff


	//   ....[67]....
        /*01b8*/ 	.word	0xffffffff


	//   ....[68]....
        /*01bc*/ 	.word	0xffffffff


	//   ....[69]....
        /*01c0*/ 	.word	0xffffffff


	//   ....[70]....
        /*01c4*/ 	.word	0xffffffff


	//   ....[71]....
        /*01c8*/ 	.word	0xffffffff


	//   ....[72]....
        /*01cc*/ 	.word	0xffffffff


	//   ....[73]....
        /*01d0*/ 	.word	0xffffffff


	//   ....[74]....
        /*01d4*/ 	.word	0xffffffff


	//   ....[75]....
        /*01d8*/ 	.word	0xffffffff


	//   ....[76]....
        /*01dc*/ 	.word	0xffffffff


	//   ....[77]....
        /*01e0*/ 	.word	0xffffffff


	//   ....[78]....
        /*01e4*/ 	.word	0xffffffff


	//   ....[79]....
        /*01e8*/ 	.word	0xffffffff


	//   ....[80]....
        /*01ec*/ 	.word	0xffffffff


	//   ....[81]....
        /*01f0*/ 	.word	0xffffffff


	//   ....[82]....
        /*01f4*/ 	.word	0xffffffff


	//   ....[83]....
        /*01f8*/ 	.word	0xffffffff


	//   ....[84]....
        /*01fc*/ 	.word	0xffffffff


	//   ....[85]....
        /*0200*/ 	.word	0xffffffff


	//   ....[86]....
        /*0204*/ 	.word	0xffffffff


	//   ....[87]....
        /*0208*/ 	.word	0xffffffff


	//   ....[88]....
        /*020c*/ 	.word	0xffffffff


	//   ....[89]....
        /*0210*/ 	.word	0xffffffff


	//   ....[90]....
        /*0214*/ 	.word	0xffffffff


	//   ....[91]....
        /*0218*/ 	.word	0xffffffff


	//   ....[92]....
        /*021c*/ 	.word	0xffffffff


	//   ....[93]....
        /*0220*/ 	.word	0xffffffff


	//   ....[94]....
        /*0224*/ 	.word	0xffffffff


	//   ....[95]....
        /*0228*/ 	.word	0xffffffff


	//   ....[96]....
        /*022c*/ 	.word	0xffffffff


	//   ....[97]....
        /*0230*/ 	.word	0xffffffff


	//   ....[98]....
        /*0234*/ 	.word	0xffffffff


	//   ....[99]....
        /*0238*/ 	.word	0xffffffff


	//   ....[100]....
        /*023c*/ 	.word	0xffffffff


	//   ....[101]....
        /*0240*/ 	.word	0xffffffff


	//   ....[102]....
        /*0244*/ 	.word	0xffffffff


	//   ....[103]....
        /*0248*/ 	.word	0xffffffff


	//   ....[104]....
        /*024c*/ 	.word	0xffffffff


	//   ....[105]....
        /*0250*/ 	.word	0xffffffff


	//   ....[106]....
        /*0254*/ 	.word	0xffffffff


	//   ....[107]....
        /*0258*/ 	.word	0xffffffff


	//   ....[108]....
        /*025c*/ 	.word	0xffffffff


	//   ....[109]....
        /*0260*/ 	.word	0xffffffff


	//   ....[110]....
        /*0264*/ 	.word	0xffffffff


	//   ....[111]....
        /*0268*/ 	.word	0xffffffff


	//   ....[112]....
        /*026c*/ 	.word	0xffffffff


	//   ....[113]....
        /*0270*/ 	.word	0xffffffff


	//   ....[114]....
        /*0274*/ 	.word	0xffffffff


	//   ....[115]....
        /*0278*/ 	.word	0xffffffff


	//   ....[116]....
        /*027c*/ 	.word	0xffffffff


	//   ....[117]....
        /*0280*/ 	.word	0xffffffff


	//   ....[118]....
        /*0284*/ 	.word	0xffffffff


	//   ....[119]....
        /*0288*/ 	.word	0xffffffff


	//   ....[120]....
        /*028c*/ 	.word	0xffffffff


	//   ....[121]....
        /*0290*/ 	.word	0xffffffff


	//   ....[122]....
        /*0294*/ 	.word	0xffffffff


	//   ....[123]....
        /*0298*/ 	.word	0xffffffff


	//   ....[124]....
        /*029c*/ 	.word	0xffffffff


	//   ....[125]....
        /*02a0*/ 	.word	0xffffffff


	//   ....[126]....
        /*02a4*/ 	.word	0xffffffff


	//   ....[127]....
        /*02a8*/ 	.word	0xffffffff


	//   ....[128]....
        /*02ac*/ 	.word	0xffffffff


	//   ....[129]....
        /*02b0*/ 	.word	0xffffffff


	//   ....[130]....
        /*02b4*/ 	.word	0xffffffff


	//   ....[131]....
        /*02b8*/ 	.word	0xffffffff


	//   ....[132]....
        /*02bc*/ 	.word	0xffffffff


	//   ....[133]....
        /*02c0*/ 	.word	0xffffffff


	//   ....[134]....
        /*02c4*/ 	.word	0xffffffff


	//   ....[135]....
        /*02c8*/ 	.word	0xffffffff


	//   ....[136]....
        /*02cc*/ 	.word	0xffffffff


	//   ....[137]....
        /*02d0*/ 	.word	0xffffffff


	//   ....[138]....
        /*02d4*/ 	.word	0xffffffff


	//   ....[139]....
        /*02d8*/ 	.word	0xffffffff


	//   ....[140]....
        /*02dc*/ 	.word	0xffffffff


	//   ....[141]....
        /*02e0*/ 	.word	0xffffffff


	//   ....[142]....
        /*02e4*/ 	.word	0xffffffff


	//   ....[143]....
        /*02e8*/ 	.word	0xffffffff


	//   ....[144]....
        /*02ec*/ 	.word	0xffffffff


	//   ....[145]....
        /*02f0*/ 	.word	0xffffffff


	//   ....[146]....
        /*02f4*/ 	.word	0xffffffff


	//   ....[147]....
        /*02f8*/ 	.word	0xffffffff


	//   ....[148]....
        /*02fc*/ 	.word	0xffffffff


	//   ....[149]....
        /*0300*/ 	.word	0xffffffff


	//   ....[150]....
        /*0304*/ 	.word	0xffffffff


	//   ....[151]....
        /*0308*/ 	.word	0xffffffff


	//   ....[152]....
        /*030c*/ 	.word	0xffffffff


	//   ....[153]....
        /*0310*/ 	.word	0xffffffff


	//   ....[154]....
        /*0314*/ 	.word	0xffffffff


	//   ....[155]....
        /*0318*/ 	.word	0xffffffff


	//   ....[156]....
        /*031c*/ 	.word	0xffffffff


	//   ....[157]....
        /*0320*/ 	.word	0xffffffff


	//   ....[158]....
        /*0324*/ 	.word	0xffffffff


	//   ....[159]....
        /*0328*/ 	.word	0xffffffff


	//   ....[160]....
        /*032c*/ 	.word	0xffffffff


	//   ....[161]....
        /*0330*/ 	.word	0xffffffff


	//   ....[162]....
        /*0334*/ 	.word	0xffffffff


	//   ....[163]....
        /*0338*/ 	.word	0xffffffff


	//   ....[164]....
        /*033c*/ 	.word	0xffffffff


	//----- nvinfo : EIATTR_COOP_GROUP_INSTR_OFFSETS
	.align		4
.L_799:
        /*0340*/ 	.byte	0x04, 0x28
        /*0342*/ 	.short	(.L_801 - .L_800)


	//   ....[0]....
.L_800:
        /*0344*/ 	.word	0x00006e50


	//   ....[1]....
        /*0348*/ 	.word	0x00006e60


	//   ....[2]....
        /*034c*/ 	.word	0x00006e70


	//   ....[3]....
        /*0350*/ 	.word	0x00006e80


	//   ....[4]....
        /*0354*/ 	.word	0x00006ec0


	//   ....[5]....
        /*0358*/ 	.word	0x00006ee0


	//   ....[6]....
        /*035c*/ 	.word	0x00006ef0


	//   ....[7]....
        /*0360*/ 	.word	0x00006f00


	//   ....[8]....
        /*0364*/ 	.word	0x00006f30


	//   ....[9]....
        /*0368*/ 	.word	0x00006f50


	//   ....[10]....
        /*036c*/ 	.word	0x00006f70


	//   ....[11]....
        /*0370*/ 	.word	0x00006f80


	//   ....[12]....
        /*0374*/ 	.word	0x00006fc0


	//   ....[13]....
        /*0378*/ 	.word	0x00006fe0


	//   ....[14]....
        /*037c*/ 	.word	0x00006ff0


	//   ....[15]....
        /*0380*/ 	.word	0x00007000


	//   ....[16]....
        /*0384*/ 	.word	0x00007030


	//   ....[17]....
        /*0388*/ 	.word	0x00007050


	//   ....[18]....
        /*038c*/ 	.word	0x00007070


	//   ....[19]....
        /*0390*/ 	.word	0x00007080


	//   ....[20]....
        /*0394*/ 	.word	0x00007180


	//   ....[21]....
        /*0398*/ 	.word	0x00007190


	//   ....[22]....
        /*039c*/ 	.word	0x000071a0


	//   ....[23]....
        /*03a0*/ 	.word	0x000071b0


	//   ....[24]....
        /*03a4*/ 	.word	0x000071f0


	//   ....[25]....
        /*03a8*/ 	.word	0x00007210


	//   ....[26]....
        /*03ac*/ 	.word	0x00007220


	//   ....[27]....
        /*03b0*/ 	.word	0x00007230


	//   ....[28]....
        /*03b4*/ 	.word	0x00007260


	//   ....[29]....
        /*03b8*/ 	.word	0x00007280


	//   ....[30]....
        /*03bc*/ 	.word	0x000072a0


	//   ....[31]....
        /*03c0*/ 	.word	0x000072b0


	//   ....[32]....
        /*03c4*/ 	.word	0x000072f0


	//   ....[33]....
        /*03c8*/ 	.word	0x00007310


	//   ....[34]....
        /*03cc*/ 	.word	0x00007320


	//   ....[35]....
        /*03d0*/ 	.word	0x00007330


	//   ....[36]....
        /*03d4*/ 	.word	0x00007360


	//   ....[37]....
        /*03d8*/ 	.word	0x00007380


	//   ....[38]....
        /*03dc*/ 	.word	0x000073a0


	//   ....[39]....
        /*03e0*/ 	.word	0x000073b0


	//   ....[40]....
        /*03e4*/ 	.word	0x000074b0


	//   ....[41]....
        /*03e8*/ 	.word	0x000074c0


	//   ....[42]....
        /*03ec*/ 	.word	0x000074d0


	//   ....[43]....
        /*03f0*/ 	.word	0x000074e0


	//   ....[44]....
        /*03f4*/ 	.word	0x00007520


	//   ....[45]....
        /*03f8*/ 	.word	0x00007540


	//   ....[46]....
        /*03fc*/ 	.word	0x00007550


	//   ....[47]....
        /*0400*/ 	.word	0x00007560


	//   ....[48]....
        /*0404*/ 	.word	0x00007590


	//   ....[49]....
        /*0408*/ 	.word	0x000075b0


	//   ....[50]....
        /*040c*/ 	.word	0x000075d0


	//   ....[51]....
        /*0410*/ 	.word	0x000075e0


	//   ....[52]....
        /*0414*/ 	.word	0x00007620


	//   ....[53]....
        /*0418*/ 	.word	0x00007640


	//   ....[54]....
        /*041c*/ 	.word	0x00007650


	//   ....[55]....
        /*0420*/ 	.word	0x00007660


	//   ....[56]....
        /*0424*/ 	.word	0x00007690


	//   ....[57]....
        /*0428*/ 	.word	0x000076b0


	//   ....[58]....
        /*042c*/ 	.word	0x000076d0


	//   ....[59]....
        /*0430*/ 	.word	0x000076e0


	//   ....[60]....
        /*0434*/ 	.word	0x000077e0


	//   ....[61]....
        /*0438*/ 	.word	0x000077f0


	//   ....[62]....
        /*043c*/ 	.word	0x00007800


	//   ....[63]....
        /*0440*/ 	.word	0x00007810


	//   ....[64]....
        /*0444*/ 	.word	0x00007850


	//   ....[65]....
        /*0448*/ 	.word	0x00007870


	//   ....[66]....
        /*044c*/ 	.word	0x00007880


	//   ....[67]....
        /*0450*/ 	.word	0x00007890


	//   ....[68]....
        /*0454*/ 	.word	0x000078c0


	//   ....[69]....
        /*0458*/ 	.word	0x000078e0


	//   ....[70]....
        /*045c*/ 	.word	0x00007900


	//   ....[71]....
        /*0460*/ 	.word	0x00007910


	//   ....[72]....
        /*0464*/ 	.word	0x00007950


	//   ....[73]....
        /*0468*/ 	.word	0x00007970


	//   ....[74]....
        /*046c*/ 	.word	0x00007980


	//   ....[75]....
        /*0470*/ 	.word	0x00007990


	//   ....[76]....
        /*0474*/ 	.word	0x000079c0


	//   ....[77]....
        /*0478*/ 	.word	0x000079e0


	//   ....[78]....
        /*047c*/ 	.word	0x00007a00


	//   ....[79]....
        /*0480*/ 	.word	0x00007a10


	//   ....[80]....
        /*0484*/ 	.word	0x00007b10


	//   ....[81]....
        /*0488*/ 	.word	0x00007b20


	//   ....[82]....
        /*048c*/ 	.word	0x00007b30


	//   ....[83]....
        /*0490*/ 	.word	0x00007b40


	//   ....[84]....
        /*0494*/ 	.word	0x00007b80


	//   ....[85]....
        /*0498*/ 	.word	0x00007ba0


	//   ....[86]....
        /*049c*/ 	.word	0x00007bb0


	//   ....[87]....
        /*04a0*/ 	.word	0x00007bc0


	//   ....[88]....
        /*04a4*/ 	.word	0x00007bf0


	//   ....[89]....
        /*04a8*/ 	.word	0x00007c10


	//   ....[90]....
        /*04ac*/ 	.word	0x00007c30


	//   ....[91]....
        /*04b0*/ 	.word	0x00007c40


	//   ....[92]....
        /*04b4*/ 	.word	0x00007c80


	//   ....[93]....
        /*04b8*/ 	.word	0x00007ca0


	//   ....[94]....
        /*04bc*/ 	.word	0x00007cb0


	//   ....[95]....
        /*04c0*/ 	.word	0x00007cc0


	//   ....[96]....
        /*04c4*/ 	.word	0x00007cf0


	//   ....[97]....
        /*04c8*/ 	.word	0x00007d10


	//   ....[98]....
        /*04cc*/ 	.word	0x00007d30


	//   ....[99]....
        /*04d0*/ 	.word	0x00007d40


	//   ....[100]....
        /*04d4*/ 	.word	0x00007e40


	//   ....[101]....
        /*04d8*/ 	.word	0x00007e50


	//   ....[102]....
        /*04dc*/ 	.word	0x00007e60


	//   ....[103]....
        /*04e0*/ 	.word	0x00007e70


	//   ....[104]....
        /*04e4*/ 	.word	0x00007eb0


	//   ....[105]....
        /*04e8*/ 	.word	0x00007ed0


	//   ....[106]....
        /*04ec*/ 	.word	0x00007ee0


	//   ....[107]....
        /*04f0*/ 	.word	0x00007ef0


	//   ....[108]....
        /*04f4*/ 	.word	0x00007f20


	//   ....[109]....
        /*04f8*/ 	.word	0x00007f40


	//   ....[110]....
        /*04fc*/ 	.word	0x00007f60


	//   ....[111]....
        /*0500*/ 	.word	0x00007f70


	//   ....[112]....
        /*0504*/ 	.word	0x00007fb0


	//   ....[113]....
        /*0508*/ 	.word	0x00007fd0


	//   ....[114]....
        /*050c*/ 	.word	0x00007fe0


	//   ....[115]....
        /*0510*/ 	.word	0x00007ff0


	//   ....[116]....
        /*0514*/ 	.word	0x00008020


	//   ....[117]....
        /*0518*/ 	.word	0x00008040


	//   ....[118]....
        /*051c*/ 	.word	0x00008060


	//   ....[119]....
        /*0520*/ 	.word	0x00008070


	//   ....[120]....
        /*0524*/ 	.word	0x00008170


	//   ....[121]....
        /*0528*/ 	.word	0x00008180


	//   ....[122]....
        /*052c*/ 	.word	0x00008190


	//   ....[123]....
        /*0530*/ 	.word	0x000081a0


	//   ....[124]....
        /*0534*/ 	.word	0x000081e0


	//   ....[125]....
        /*0538*/ 	.word	0x00008200


	//   ....[126]....
        /*053c*/ 	.word	0x00008210


	//   ....[127]....
        /*0540*/ 	.word	0x00008220


	//   ....[128]....
        /*0544*/ 	.word	0x00008250


	//   ....[129]....
        /*0548*/ 	.word	0x00008270


	//   ....[130]....
        /*054c*/ 	.word	0x00008290


	//   ....[131]....
        /*0550*/ 	.word	0x000082a0


	//   ....[132]....
        /*0554*/ 	.word	0x000082e0


	//   ....[133]....
        /*0558*/ 	.word	0x00008300


	//   ....[134]....
        /*055c*/ 	.word	0x00008310


	//   ....[135]....
        /*0560*/ 	.word	0x00008320


	//   ....[136]....
        /*0564*/ 	.word	0x00008350


	//   ....[137]....
        /*0568*/ 	.word	0x00008370


	//   ....[138]....
        /*056c*/ 	.word	0x00008390


	//   ....[139]....
        /*0570*/ 	.word	0x000083a0


	//   ....[140]....
        /*0574*/ 	.word	0x00008490


	//   ....[141]....
        /*0578*/ 	.word	0x000084a0


	//   ....[142]....
        /*057c*/ 	.word	0x000084b0


	//   ....[143]....
        /*0580*/ 	.word	0x000084c0


	//   ....[144]....
        /*0584*/ 	.word	0x00008500


	//   ....[145]....
        /*0588*/ 	.word	0x00008520


	//   ....[146]....
        /*058c*/ 	.word	0x00008530


	//   ....[147]....
        /*0590*/ 	.word	0x00008540


	//   ....[148]....
        /*0594*/ 	.word	0x00008570


	//   ....[149]....
        /*0598*/ 	.word	0x00008590


	//   ....[150]....
        /*059c*/ 	.word	0x000085b0


	//   ....[151]....
        /*05a0*/ 	.word	0x000085c0


	//   ....[152]....
        /*05a4*/ 	.word	0x00008600


	//   ....[153]....
        /*05a8*/ 	.word	0x00008620


	//   ....[154]....
        /*05ac*/ 	.word	0x00008630


	//   ....[155]....
        /*05b0*/ 	.word	0x00008640


	//   ....[156]....
        /*05b4*/ 	.word	0x00008670


	//   ....[157]....
        /*05b8*/ 	.word	0x00008690


	//   ....[158]....
        /*05bc*/ 	.word	0x000086b0


	//   ....[159]....
        /*05c0*/ 	.word	0x000086c0


	//   ....[160]....
        /*05c4*/ 	.word	0x000087c0


	//   ....[161]....
        /*05c8*/ 	.word	0x000087e0


	//   ....[162]....
        /*05cc*/ 	.word	0x00008800


	//   ....[163]....
        /*05d0*/ 	.word	0x00008820


	//   ....[164]....
        /*05d4*/ 	.word	0x00008840


	//----- nvinfo : EIATTR_VRC_CTA_INIT_COUNT
	.align		4
.L_801:
        /*05d8*/ 	.byte	0x02, 0x4a
	.zero		1
	.zero		1


	//----- nvinfo : EIATTR_EXIT_INSTR_OFFSETS
	.align		4
        /*05dc*/ 	.byte	0x04, 0x1c
        /*05de*/ 	.short	(.L_803 - .L_802)


	//   ....[0]....
.L_802:
        /*05e0*/ 	.word	0x000088b0


	//   ....[1]....
        /*05e4*/ 	.word	0x00008e70


	//   ....[2]....
        /*05e8*/ 	.word	0x00008f50


	//----- nvinfo : EIATTR_CRS_STACK_SIZE
	.align		4
.L_803:
        /*05ec*/ 	.byte	0x04, 0x1e
        /*05ee*/ 	.short	(.L_805 - .L_804)
.L_804:
        /*05f0*/ 	.word	0x00000000


	//----- nvinfo : EIATTR_CBANK_PARAM_SIZE
	.align		4
.L_805:
        /*05f4*/ 	.byte	0x03, 0x19
        /*05f6*/ 	.short	0x003c


	//----- nvinfo : EIATTR_PARAM_CBANK
	.align		4
        /*05f8*/ 	.byte	0x04, 0x0a
        /*05fa*/ 	.short	(.L_807 - .L_806)
	.align		4
.L_806:
        /*05fc*/ 	.word	index@(.nv.constant0._Z18moe_permute_kernelI6__halfS0_Li32ELb1EEvPKT_S3_PS1_PKfPfPKiiii)
        /*0600*/ 	.short	0x0380
        /*0602*/ 	.short	0x003c


	//----- nvinfo : EIATTR_SW_WAR
	.align		4
.L_807:
        /*0604*/ 	.byte	0x04, 0x36
        /*0606*/ 	.short	(.L_809 - .L_808)
.L_808:
        /*0608*/ 	.word	0x00000008
.L_809:


//--------------------- .nv.info._Z18moe_permute_kernelI6__halfS0_Li16ELb1EEvPKT_S3_PS1_PKfPfPKiiii --------------------------
	.section	.nv.info._Z18moe_permute_kernelI6__halfS0_Li16ELb1EEvPKT_S3_PS1_PKfPfPKiiii,"",@"SHT_CUDA_INFO"
	.sectionflags	@""
	.align	4


	//----- nvinfo : EIATTR_CUDA_API_VERSION
	.align		4
        /*0000*/ 	.byte	0x04, 0x37
        /*0002*/ 	.short	(.L_811 - .L_810)
.L_810:
        /*0004*/ 	.word	0x00000082


	//----- nvinfo : EIATTR_KPARAM_INFO
	.align		4
.L_811:
        /*0008*/ 	.byte	0x04, 0x17
        /*000a*/ 	.short	(.L_813 - .L_812)
.L_812:
        /*000c*/ 	.word	0x00000000
        /*0010*/ 	.short	0x0008
        /*0012*/ 	.short	0x0038
        /*0014*/ 	.byte	0x00, 0xf0, 0x11, 0x00


	//----- nvinfo : EIATTR_KPARAM_INFO
	.align		4
.L_813:
        /*0018*/ 	.byte	0x04, 0x17
        /*001a*/ 	.short	(.L_815 - .L_814)
.L_814:
        /*001c*/ 	.word	0x00000000
        /*0020*/ 	.short	0x0007
        /*0022*/ 	.short	0x0034
        /*0024*/ 	.byte	0x00, 0xf0, 0x11, 0x00


	//----- nvinfo : EIATTR_KPARAM_INFO
	.align		4
.L_815:
        /*0028*/ 	.byte	0x04, 0x17
        /*002a*/ 	.short	(.L_817 - .L_816)
.L_816:
        /*002c*/ 	.word	0x00000000
        /*0030*/ 	.short	0x0006
        /*0032*/ 	.short	0x0030
        /*0034*/ 	.byte	0x00, 0xf0, 0x11, 0x00


	//----- nvinfo : EIATTR_KPARAM_INFO
	.align		4
.L_817:
        /*0038*/ 	.byte	0x04, 0x17
        /*003a*/ 	.short	(.L_819 - .L_818)
.L_818:
        /*003c*/ 	.word	0x00000000
        /*0040*/ 	.short	0x0005
        /*0042*/ 	.short	0x0028
        /*0044*/ 	.byte	0x00, 0xf5, 0x21, 0x00


	//----- nvinfo : EIATTR_KPARAM_INFO
	.align		4
.L_819:
        /*0048*/ 	.byte	0x04, 0x17
        /*004a*/ 	.short	(.L_821 - .L_820)
.L_820:
        /*004c*/ 	.word	0x00000000
        /*0050*/ 	.short	0x0004
        /*0052*/ 	.short	0x0020
        /*0054*/ 	.byte	0x00, 0xf5, 0x21, 0x00


	//----- nvinfo : EIATTR_KPARAM_INFO
	.align		4
.L_821:
        /*0058*/ 	.byte	0x04, 0x17
        /*005a*/ 	.short	(.L_823 - .L_822)
.L_822:
        /*005c*/ 	.word	0x00000000
        /*0060*/ 	.short	0x0003
        /*0062*/ 	.short	0x0018
        /*0064*/ 	.byte	0x00, 0xf5, 0x21, 0x00


	//----- nvinfo : EIATTR_KPARAM_INFO
	.align		4
.L_823:
        /*0068*/ 	.byte	0x04, 0x17
        /*006a*/ 	.short	(.L_825 - .L_824)
.L_824:
        /*006c*/ 	.word	0x00000000
        /*0070*/ 	.short	0x0002
        /*0072*/ 	.short	0x0010
        /*0074*/ 	.byte	0x00, 0xf5, 0x21, 0x00


	//----- nvinfo : EIATTR_KPARAM_INFO
	.align		4
.L_825:
        /*0078*/ 	.byte	0x04, 0x17
        /*007a*/ 	.short	(.L_827 - .L_826)
.L_826:
        /*007c*/ 	.word	0x00000000
        /*0080*/ 	.short	0x0001
        /*0082*/ 	.short	0x0008
        /*0084*/ 	.byte	0x00, 0xf5, 0x21, 0x00


	//----- nvinfo : EIATTR_KPARAM_INFO
	.align		4
.L_827:
        /*0088*/ 	.byte	0x04, 0x17
        /*008a*/ 	.short	(.L_829 - .L_828)
.L_828:
        /*008c*/ 	.word	0x00000000
        /*0090*/ 	.short	0x0000
        /*0092*/ 	.short	0x0000
        /*0094*/ 	.byte	0x00, 0xf5, 0x21, 0x00


	//----- nvinfo : EIATTR_SPARSE_MMA_MASK
	.align		4
.L_829:
        /*0098*/ 	.byte	0x03, 0x50
        /*009a*/ 	.short	0x0000


	//----- nvinfo : EIATTR_MAXREG_COUNT
	.align		4
        /*009c*/ 	.byte	0x03, 0x1b
        /*009e*/ 	.short	0x00ff


	//----- nvinfo : EIATTR_NUM_BARRIERS
	.align		4
        /*00a0*/ 	.byte	0x02, 0x4c
        /*00a2*/ 	.byte	0x01
	.zero		1


	//----- nvinfo : EIATTR_MERCURY_ISA_VERSION
	.align		4
        /*00a4*/ 	.byte	0x03, 0x5f
        /*00a6*/ 	.short	0x0101


	//----- nvinfo : EIATTR_COOP_GROUP_MASK_REGIDS
	.align		4
        /*00a8*/ 	.byte	0x04, 0x29
        /*00aa*/ 	.short	(.L_831 - .L_830)


	//   ....[0]....
.L_830:
        /*00ac*/ 	.word	0xffffffff


	//   ....[1]....
        /*00b0*/ 	.word	0xffffffff


	//   ....[2]....
        /*00b4*/ 	.word	0xffffffff


	//   ....[3]....
        /*00b8*/ 	.word	0xffffffff


	//   ....[4]....
        /*00bc*/ 	.word	0xffffffff


	//   ....[5]....
        /*00c0*/ 	.word	0xffffffff


	//   ....[6]....
        /*00c4*/ 	.word	0xffffffff


	//   ....[7]....
        /*00c8*/ 	.word	0xffffffff


	//   ....[8]....
        /*00cc*/ 	.word	0xffffffff


	//   ....[9]....
        /*00d0*/ 	.word	0xffffffff


	//   ....[10]....
        /*00d4*/ 	.word	0xffffffff


	//   ....[11]....
        /*00d8*/ 	.word	0xffffffff


	//   ....[12]....
        /*00dc*/ 	.word	0xffffffff


	//   ....[13]....
        /*00e0*/ 	.word	0xffffffff


	//   ....[14]....
        /*00e4*/ 	.word	0xffffffff


	//   ....[15]....
        /*00e8*/ 	.word	0xffffffff


	//   ....[16]....
        /*00ec*/ 	.word	0xffffffff


	//   ....[17]....
        /*00f0*/ 	.word	0xffffffff


	//   ....[18]....
        /*00f4*/ 	.word	0xffffffff


	//   ....[19]....
        /*00f8*/ 	.word	0xffffffff


	//   ....[20]....
        /*00fc*/ 	.word	0xffffffff


	//   ....[21]....
        /*0100*/ 	.word	0xffffffff


	//   ....[22]....
        /*0104*/ 	.word	0xffffffff


	//   ....[23]....
        /*0108*/ 	.word	0xffffffff


	//   ....[24]....
        /*010c*/ 	.word	0xffffffff


	//   ....[25]....
        /*0110*/ 	.word	0xffffffff


	//   ....[26]....
        /*0114*/ 	.word	0xffffffff


	//   ....[27]....
        /*0118*/ 	.word	0xffffffff


	//   ....[28]....
        /*011c*/ 	.word	0xffffffff


	//   ....[29]....
        /*0120*/ 	.word	0xffffffff


	//   ....[30]....
        /*0124*/ 	.word	0xffffffff


	//   ....[31]....
        /*0128*/ 	.word	0xffffffff


	//   ....[32]....
        /*012c*/ 	.word	0xffffffff


	//   ....[33]....
        /*0130*/ 	.word	0xffffffff


	//   ....[34]....
        /*0134*/ 	.word	0xffffffff


	//----- nvinfo : EIATTR_COOP_GROUP_INSTR_OFFSETS
	.align		4
.L_831:
        /*0138*/ 	.byte	0x04, 0x28
        /*013a*/ 	.short	(.L_833 - .L_832)


	//   ....[0]....
.L_832:
        /*013c*/ 	.word	0x00003cd0


	//   ....[1]....
        /*0140*/ 	.word	0x00003ce0


	//   ....[2]....
        /*0144*/ 	.word	0x00003cf0


	//   ....[3]....
        /*0148*/ 	.word	0x00003d00


	//   ....[4]....
        /*014c*/ 	.word	0x00003d30


	//   ....[5]....
        /*0150*/ 	.word	0x00003d50


	//   ....[6]....
        /*0154*/ 	.word	0x00003d70


	//   ....[7]....
        /*0158*/ 	.word	0x00003d80


	//   ....[8]....
        /*015c*/ 	.word	0x00003db0


	//   ....[9]....
        /*0160*/ 	.word	0x00003dd0


	//   ....[10]....
        /*0164*/ 	.word	0x00003df0


	//   ....[11]....
        /*0168*/ 	.word	0x00003e00


	//   ....[12]....
        /*016c*/ 	.word	0x00003e30


	//   ....[13]....
        /*0170*/ 	.word	0x00003e50


	//   ....[14]....
        /*0174*/ 	.word	0x00003e70


	//   ....[15]....
        /*0178*/ 	.word	0x00003e80


	//   ....[16]....
        /*017c*/ 	.word	0x00003eb0


	//   ....[17]....
        /*0180*/ 	.word	0x00003ed0


	//   ....[18]....
        /*0184*/ 	.word	0x00003ef0


	//   ....[19]....
        /*0188*/ 	.word	0x00003f00


	//   ....[20]....
        /*018c*/ 	.word	0x00004020


	//   ....[21]....
        /*0190*/ 	.word	0x00004030


	//   ....[22]....
        /*0194*/ 	.word	0x00004060


	//   ....[23]....
        /*0198*/ 	.word	0x00004070


	//   ....[24]....
        /*019c*/ 	.word	0x000040a0


	//   ....[25]....
        /*01a0*/ 	.word	0x000040b0


	//   ....[26]....
        /*01a4*/ 	.word	0x000040e0


	//   ....[27]....
        /*01a8*/ 	.word	0x000040f0


	//   ....[28]....
        /*01ac*/ 	.word	0x00004120


	//   ....[29]....
        /*01b0*/ 	.word	0x00004130


	//   ....[30]....
        /*01b4*/ 	.word	0x000041e0


	//   ....[31]....
        /*01b8*/ 	.word	0x00004200


	//   ....[32]....
        /*01bc*/ 	.word	0x00004220


	//   ....[33]....
        /*01c0*/ 	.word	0x00004240


	//   ....[34]....
        /*01c4*/ 	.word	0x00004260


	//----- nvinfo : EIATTR_VRC_CTA_INIT_COUNT
	.align		4
.L_833:
        /*01c8*/ 	.byte	0x02, 0x4a
	.zero		1
	.zero		1


	//----- nvinfo : EIATTR_EXIT_INSTR_OFFSETS
	.align		4
        /*01cc*/ 	.byte	0x04, 0x1c
        /*01ce*/ 	.short	(.L_835 - .L_834)


	//   ....[0]....
.L_834:
        /*01d0*/ 	.word	0x000042d0


	//   ....[1]....
        /*01d4*/ 	.word	0x000045f0


	//   ....[2]....
        /*01d8*/ 	.word	0x00004680


	//----- nvinfo : EIATTR_CRS_STACK_SIZE
	.align		4
.L_835:
        /*01dc*/ 	.byte	0x04, 0x1e
        /*01de*/ 	.short	(.L_837 - .L_836)
.L_836:
        /*01e0*/ 	.word	0x00000000


	//----- nvinfo : EIATTR_CBANK_PARAM_SIZE
	.align		4
.L_837:
        /*01e4*/ 	.byte	0x03, 0x19
        /*01e6*/ 	.short	0x003c


	//----- nvinfo : EIATTR_PARAM_CBANK
	.align		4
        /*01e8*/ 	.byte	0x04, 0x0a
        /*01ea*/ 	.short	(.L_839 - .L_838)
	.align		4
.L_838:
        /*01ec*/ 	.word	index@(.nv.constant0._Z18moe_permute_kernelI6__halfS0_Li16ELb1EEvPKT_S3_PS1_PKfPfPKiiii)
        /*01f0*/ 	.short	0x0380
        /*01f2*/ 	.short	0x003c


	//----- nvinfo : EIATTR_SW_WAR
	.align		4
.L_839:
        /*01f4*/ 	.byte	0x04, 0x36
        /*01f6*/ 	.short	(.L_841 - .L_840)
.L_840:
        /*01f8*/ 	.word	0x00000008
.L_841:


//--------------------- .nv.info._Z18moe_permute_kernelI6__halfS0_Li8ELb1EEvPKT_S3_PS1_PKfPfPKiiii --------------------------
	.section	.nv.info._Z18moe_permute_kernelI6__halfS0_Li8ELb1EEvPKT_S3_PS1_PKfPfPKiiii,"",@"SHT_CUDA_INFO"
	.sectionflags	@""
	.align	4


	//----- nvinfo : EIATTR_CUDA_API_VERSION
	.align		4
        /*0000*/ 	.byte	0x04, 0x37
        /*0002*/ 	.short	(.L_843 - .L_842)
.L_842:
        /*0004*/ 	.word	0x00000082


	//----- nvinfo : EIATTR_KPARAM_INFO
	.align		4
.L_843:
        /*0008*/ 	.byte	0x04, 0x17
        /*000a*/ 	.short	(.L_845 - .L_844)
.L_844:
        /*000c*/ 	.word	0x00000000
        /*0010*/ 	.short	0x0008
        /*0012*/ 	.short	0x0038
        /*0014*/ 	.byte	0x00, 0xf0, 0x11, 0x00


	//----- nvinfo : EIATTR_KPARAM_INFO
	.align		4
.L_845:
        /*0018*/ 	.byte	0x04, 0x17
        /*001a*/ 	.short	(.L_847 - .L_846)
.L_846:
        /*001c*/ 	.word	0x00000000
        /*0020*/ 	.short	0x0007
        /*0022*/ 	.short	0x0034
        /*0024*/ 	.byte	0x00, 0xf0, 0x11, 0x00


	//----- nvinfo : EIATTR_KPARAM_INFO
	.align		4
.L_847:
        /*0028*/ 	.byte	0x04, 0x17
        /*002a*/ 	.short	(.L_849 - .L_848)
.L_848:
        /*002c*/ 	.word	0x00000000
        /*0030*/ 	.short	0x0006
        /*0032*/ 	.short	0x0030
        /*0034*/ 	.byte	0x00, 0xf0, 0x11, 0x00


	//----- nvinfo : EIATTR_KPARAM_INFO
	.align		4
.L_849:
        /*0038*/ 	.byte	0x04, 0x17
        /*003a*/ 	.short	(.L_851 - .L_850)
.L_850:
        /*003c*/ 	.word	0x00000000
        /*0040*/ 	.short	0x0005
        /*0042*/ 	.short	0x0028
        /*0044*/ 	.byte	0x00, 0xf5, 0x21, 0x00


	//----- nvinfo : EIATTR_KPARAM_INFO
	.align		4
.L_851:
        /*0048*/ 	.byte	0x04, 0x17
        /*004a*/ 	.short	(.L_853 - .L_852)
.L_852:
        /*004c*/ 	.word	0x00000000
        /*0050*/ 	.short	0x0004
        /*0052*/ 	.short	0x0020
        /*0054*/ 	.byte	0x00, 0xf5, 0x21, 0x00


	//----- nvinfo : EIATTR_KPARAM_INFO
	.align		4
.L_853:
        /*0058*/ 	.byte	0x04, 0x17
        /*005a*/ 	.short	(.L_855 - .L_854)
.L_854:
        /*005c*/ 	.word	0x00000000
        /*0060*/ 	.short	0x0003
        /*0062*/ 	.short	0x0018
        /*0064*/ 	.byte	0x00, 0xf5, 0x21, 0x00


	//----- nvinfo : EIATTR_KPARAM_INFO
	.align		4
.L_855:
        /*0068*/ 	.byte	0x04, 0x17
        /*006a*/ 	.short	(.L_857 - .L_856)
.L_856:
        /*006c*/ 	.word	0x00000000
        /*0070*/ 	.short	0x0002
        /*0072*/ 	.short	0x0010
        /*0074*/ 	.byte	0x00, 0xf5, 0x21, 0x00


	//----- nvinfo : EIATTR_KPARAM_INFO
	.align		4
.L_857:
        /*0078*/ 	.byte	0x04, 0x17
        /*007a*/ 	.short	(.L_859 - .L_858)
.L_858:
        /*007c*/ 	.word	0x00000000
        /*0080*/ 	.short	0x0001
        /*0082*/ 	.short	0x0008
        /*0084*/ 	.byte	0x00, 0xf5, 0x21, 0x00


	//----- nvinfo : EIATTR_KPARAM_INFO
	.align		4
.L_859:
        /*0088*/ 	.byte	0x04, 0x17
        /*008a*/ 	.short	(.L_861 - .L_860)
.L_860:
        /*008c*/ 	.word	0x00000000
        /*0090*/ 	.short	0x0000
        /*0092*/ 	.short	0x0000
        /*0094*/ 	.byte	0x00, 0xf5, 0x21, 0x00


	//----- nvinfo : EIATTR_SPARSE_MMA_MASK
	.align		4
.L_861:
        /*0098*/ 	.byte	0x03, 0x50
        /*009a*/ 	.short	0x0000


	//----- nvinfo : EIATTR_MAXREG_COUNT
	.align		4
        /*009c*/ 	.byte	0x03, 0x1b
        /*009e*/ 	.short	0x00ff


	//----- nvinfo : EIATTR_NUM_BARRIERS
	.align		4
        /*00a0*/ 	.byte	0x02, 0x4c
        /*00a2*/ 	.byte	0x01
	.zero		1


	//----- nvinfo : EIATTR_MERCURY_ISA_VERSION
	.align		4
        /*00a4*/ 	.byte	0x03, 0x5f
        /*00a6*/ 	.short	0x0101


	//----- nvinfo : EIATTR_COOP_GROUP_MASK_REGIDS
	.align		4
        /*00a8*/ 	.byte	0x04, 0x29
        /*00aa*/ 	.short	(.L_863 - .L_862)


	//   ....[0]....
.L_862:
        /*00ac*/ 	.word	0xffffffff


	//   ....[1]....
        /*00b0*/ 	.word	0xffffffff


	//   ....[2]....
        /*00b4*/ 	.word	0xffffffff


	//   ....[3]....
        /*00b8*/ 	.word	0xffffffff


	//   ....[4]....
        /*00bc*/ 	.word	0xffffffff


	//   ....[5]....
        /*00c0*/ 	.word	0xffffffff


	//   ....[6]....
        /*00c4*/ 	.word	0xffffffff


	//   ....[7]....
        /*00c8*/ 	.word	0xffffffff


	//   ....[8]....
        /*00cc*/ 	.word	0xffffffff


	//   ....[9]....
        /*00d0*/ 	.word	0xffffffff


	//   ....[10]....
        /*00d4*/ 	.word	0xffffffff


	//   ....[11]....
        /*00d8*/ 	.word	0xffffffff


	//   ....[12]....
        /*00dc*/ 	.word	0xffffffff


	//   ....[13]....
        /*00e0*/ 	.word	0xffffffff


	//   ....[14]....
        /*00e4*/ 	.word	0xffffffff


	//   ....[15]....
        /*00e8*/ 	.word	0xffffffff


	//   ....[16]....
        /*00ec*/ 	.word	0xffffffff


	//   ....[17]....
        /*00f0*/ 	.word	0xffffffff


	//   ....[18]....
        /*00f4*/ 	.word	0xffffffff


	//   ....[19]....
        /*00f8*/ 	.word	0xffffffff


	//   ....[20]....
        /*00fc*/ 	.word	0xffffffff


	//   ....[21]....
        /*0100*/ 	.word	0xffffffff


	//   ....[22]....
        /*0104*/ 	.word	0xffffffff


	//   ....[23]....
        /*0108*/ 	.word	0xffffffff


	//   ....[24]....
        /*010c*/ 	.word	0xffffffff


	//   ....[25]....
        /*0110*/ 	.word	0xffffffff


	//   ....[26]....
        /*0114*/ 	.word	0xffffffff


	//   ....[27]....
        /*0118*/ 	.word	0xffffffff


	//   ....[28]....
        /*011c*/ 	.word	0xffffffff


	//   ....[29]....
        /*0120*/ 	.word	0xffffffff


	//   ....[30]....
        /*0124*/ 	.word	0xffffffff


	//   ....[31]....
        /*0128*/ 	.word	0xffffffff


	//   ....[32]....
        /*012c*/ 	.word	0xffffffff


	//   ....[33]....
        /*0130*/ 	.word	0xffffffff


	//   ....[34]....
        /*0134*/ 	.word	0xffffffff


	//   ....[35]....
        /*0138*/ 	.word	0xffffffff


	//   ....[36]....
        /*013c*/ 	.word	0xffffffff


	//   ....[37]....
        /*0140*/ 	.word	0xffffffff


	//   ....[38]....
        /*0144*/ 	.word	0xffffffff


	//   ....[39]....
        /*0148*/ 	.word	0xffffffff


	//----- nvinfo : EIATTR_COOP_GROUP_INSTR_OFFSETS
	.align		4
.L_863:
        /*014c*/ 	.byte	0x04, 0x28
        /*014e*/ 	.short	(.L_865 - .L_864)


	//   ....[0]....
.L_864:
        /*0150*/ 	.word	0x00001b10


	//   ....[1]....
        /*0154*/ 	.word	0x00001b40


	//   ....[2]....
        /*0158*/ 	.word	0x00001b60


	//   ....[3]....
        /*015c*/ 	.word	0x00001b80


	//   ....[4]....
        /*0160*/ 	.word	0x00001ba0


	//   ....[5]....
        /*0164*/ 	.word	0x00001bd0


	//   ....[6]....
        /*0168*/ 	.word	0x00001bf0


	//   ....[7]....
        /*016c*/ 	.word	0x00001c10


	//   ....[8]....
        /*0170*/ 	.word	0x00001c30


	//   ....[9]....
        /*0174*/ 	.word	0x00001c60


	//   ....[10]....
        /*0178*/ 	.word	0x00001cb0


	//   ....[11]....
        /*017c*/ 	.word	0x00001ce0


	//   ....[12]....
        /*0180*/ 	.word	0x00001d00


	//   ....[13]....
        /*0184*/ 	.word	0x00001d20


	//   ....[14]....
        /*0188*/ 	.word	0x00001d40


	//   ....[15]....
        /*018c*/ 	.word	0x00001d70


	//   ....[16]....
        /*0190*/ 	.word	0x00001da0


	//   ....[17]....
        /*0194*/ 	.word	0x00001dc0


	//   ....[18]....
        /*0198*/ 	.word	0x00001de0


	//   ....[19]....
        /*019c*/ 	.word	0x00001e00


	//   ....[20]....
        /*01a0*/ 	.word	0x00001e30


	//   ....[21]....
        /*01a4*/ 	.word	0x00001e60


	//   ....[22]....
        /*01a8*/ 	.word	0x00001e80


	//   ....[23]....
        /*01ac*/ 	.word	0x00001ea0


	//   ....[24]....
        /*01b0*/ 	.word	0x00001ec0


	//   ....[25]....
        /*01b4*/ 	.word	0x00001ef0


	//   ....[26]....
        /*01b8*/ 	.word	0x00001f20


	//   ....[27]....
        /*01bc*/ 	.word	0x00001f40


	//   ....[28]....
        /*01c0*/ 	.word	0x00001f60


	//   ....[29]....
        /*01c4*/ 	.word	0x00001f80


	//   ....[30]....
        /*01c8*/ 	.word	0x00001fb0


	//   ....[31]....
        /*01cc*/ 	.word	0x00001fe0


	//   ....[32]....
        /*01d0*/ 	.word	0x00002000


	//   ....[33]....
        /*01d4*/ 	.word	0x00002020


	//   ....[34]....
        /*01d8*/ 	.word	0x00002040


	//   ....[35]....
        /*01dc*/ 	.word	0x00002070


	//   ....[36]....
        /*01e0*/ 	.word	0x00002090


	//   ....[37]....
        /*01e4*/ 	.word	0x000020b0


	//   ....[38]....
        /*01e8*/ 	.word	0x000020d0


	//   ....[39]....
        /*01ec*/ 	.word	0x000020f0


	//----- nvinfo : EIATTR_VRC_CTA_INIT_COUNT
	.align		4
.L_865:
        /*01f0*/ 	.byte	0x02, 0x4a
	.zero		1
	.zero		1


	//----- nvinfo : EIATTR_EXIT_INSTR_OFFSETS
	.align		4
        /*01f4*/ 	.byte	0x04, 0x1c
        /*01f6*/ 	.short	(.L_867 - .L_866)


	//   ....[0]....
.L_866:
        /*01f8*/ 	.word	0x00002130


	//   ....[1]....
        /*01fc*/ 	.word	0x000021a0


	//   ....[2]....
        /*0200*/ 	.word	0x000021f0


	//   ....[3]....
        /*0204*/ 	.word	0x00002220


	//   ....[4]....
        /*0208*/ 	.word	0x00002250


	//   ....[5]....
        /*020c*/ 	.word	0x00002280


	//   ....[6]....
        /*0210*/ 	.word	0x000022b0


	//   ....[7]....
        /*0214*/ 	.word	0x000022e0


	//   ....[8]....
        /*0218*/ 	.word	0x00002300


	//----- nvinfo : EIATTR_CRS_STACK_SIZE
	.align		4
.L_867:
        /*021c*/ 	.byte	0x04, 0x1e
        /*021e*/ 	.short	(.L_869 - .L_868)
.L_868:
        /*0220*/ 	.word	0x00000000


	//----- nvinfo : EIATTR_CBANK_PARAM_SIZE
	.align		4
.L_869:
        /*0224*/ 	.byte	0x03, 0x19
        /*0226*/ 	.short	0x003c


	//----- nvinfo : EIATTR_PARAM_CBANK
	.align		4
        /*0228*/ 	.byte	0x04, 0x0a
        /*022a*/ 	.short	(.L_871 - .L_870)
	.align		4
.L_870:
        /*022c*/ 	.word	index@(.nv.constant0._Z18moe_permute_kernelI6__halfS0_Li8ELb1EEvPKT_S3_PS1_PKfPfPKiiii)
        /*0230*/ 	.short	0x0380
        /*0232*/ 	.short	0x003c


	//----- nvinfo : EIATTR_SW_WAR
	.align		4
.L_871:
        /*0234*/ 	.byte	0x04, 0x36
        /*0236*/ 	.short	(.L_873 - .L_872)
.L_872:
        /*0238*/ 	.word	0x00000008
.L_873:


//--------------------- .nv.info._Z18moe_permute_kernelI6__halfS0_Li1ELb0EEvPKT_S3_PS1_PKfPfPKiiii --------------------------
	.section	.nv.info._Z18moe_permute_kernelI6__halfS0_Li1ELb0EEvPKT_S3_PS1_PKfPfPKiiii,"",@"SHT_CUDA_INFO"
	.sectionflags	@""
	.align	4


	//----- nvinfo : EIATTR_CUDA_API_VERSION
	.align		4
        /*0000*/ 	.byte	0x04, 0x37
        /*0002*/ 	.short	(.L_875 - .L_874)
.L_874:
        /*0004*/ 	.word	0x00000082


	//----- nvinfo : EIATTR_KPARAM_INFO
	.align		4
.L_875:
        /*0008*/ 	.byte	0x04, 0x17
        /*000a*/ 	.short	(.L_877 - .L_876)
.L_876:
        /*000c*/ 	.word	0x00000000
        /*0010*/ 	.short	0x0008
        /*0012*/ 	.short	0x0038
        /*0014*/ 	.byte	0x00, 0xf0, 0x11, 0x00


	//----- nvinfo : EIATTR_KPARAM_INFO
	.align		4
.L_877:
        /*0018*/ 	.byte	0x04, 0x17
        /*001a*/ 	.short	(.L_879 - .L_878)
.L_878:
        /*001c*/ 	.word	0x00000000
        /*0020*/ 	.short	0x0007
        /*0022*/ 	.short	0x0034
        /*0024*/ 	.byte	0x00, 0xf0, 0x11, 0x00


	//----- nvinfo : EIATTR_KPARAM_INFO
	.align		4
.L_879:
        /*0028*/ 	.byte	0x04, 0x17
        /*002a*/ 	.short	(.L_881 - .L_880)
.L_880:
        /*002c*/ 	.word	0x00000000
        /*0030*/ 	.short	0x0006
        /*0032*/ 	.short	0x0030
        /*0034*/ 	.byte	0x00, 0xf0, 0x11, 0x00


	//----- nvinfo : EIATTR_KPARAM_INFO
	.align		4
.L_881:
        /*0038*/ 	.byte	0x04, 0x17
        /*003a*/ 	.short	(.L_883 - .L_882)
.L_882:
        /*003c*/ 	.word	0x00000000
        /*0040*/ 	.short	0x0005
        /*0042*/ 	.short	0x0028
        /*0044*/ 	.byte	0x00, 0xf5, 0x21, 0x00


	//----- nvinfo : EIATTR_KPARAM_INFO
	.align		4
.L_883:
        /*0048*/ 	.byte	0x04, 0x17
        /*004a*/ 	.short	(.L_885 - .L_884)
.L_884:
        /*004c*/ 	.word	0x00000000
        /*0050*/ 	.short	0x0004
        /*0052*/ 	.short	0x0020
        /*0054*/ 	.byte	0x00, 0xf5, 0x21, 0x00


	//----- nvinfo : EIATTR_KPARAM_INFO
	.align		4
.L_885:
        /*0058*/ 	.byte	0x04, 0x17
        /*005a*/ 	.short	(.L_887 - .L_886)
.L_886:
        /*005c*/ 	.word	0x00000000
        /*0060*/ 	.short	0x0003
        /*0062*/ 	.short	0x0018
        /*0064*/ 	.byte	0x00, 0xf5, 0x21, 0x00


	//----- nvinfo : EIATTR_KPARAM_INFO
	.align		4
.L_887:
        /*0068*/ 	.byte	0x04, 0x17
        /*006a*/ 	.short	(.L_889 - .L_888)
.L_888:
        /*006c*/ 	.word	0x00000000
        /*0070*/ 	.short	0x0002
        /*0072*/ 	.short	0x0010
        /*0074*/ 	.byte	0x00, 0xf5, 0x21, 0x00


	//----- nvinfo : EIATTR_KPARAM_INFO
	.align		4
.L_889:
        /*0078*/ 	.byte	0x04, 0x17
        /*007a*/ 	.short	(.L_891 - .L_890)
.L_890:
        /*007c*/ 	.word	0x00000000
        /*0080*/ 	.short	0x0001
        /*0082*/ 	.short	0x0008
        /*0084*/ 	.byte	0x00, 0xf5, 0x21, 0x00


	//----- nvinfo : EIATTR_KPARAM_INFO
	.align		4
.L_891:
        /*0088*/ 	.byte	0x04, 0x17
        /*008a*/ 	.short	(.L_893 - .L_892)
.L_892:
        /*008c*/ 	.word	0x00000000
        /*0090*/ 	.short	0x0000
        /*0092*/ 	.short	0x0000
        /*0094*/ 	.byte	0x00, 0xf5, 0x21, 0x00


	//----- nvinfo : EIATTR_SPARSE_MMA_MASK
	.align		4
.L_893:
        /*0098*/ 	.byte	0x03, 0x50
        /*009a*/ 	.short	0x0000


	//----- nvinfo : EIATTR_MAXREG_COUNT
	.align		4
        /*009c*/ 	.byte	0x03, 0x1b
        /*009e*/ 	.short	0x00ff


	//----- nvinfo : EIATTR_MERCURY_ISA_VERSION
	.align		4
        /*00a0*/ 	.byte	0x03, 0x5f
        /*00a2*/ 	.short	0x0101


	//----- nvinfo : EIATTR_VRC_CTA_INIT_COUNT
	.align		4
        /*00a4*/ 	.byte	0x02, 0x4a
	.zero		1
	.zero		1


	//----- nvinfo : EIATTR_EXIT_INSTR_OFFSETS
	.align		4
        /*00a8*/ 	.byte	0x04, 0x1c
        /*00aa*/ 	.short	(.L_895 - .L_894)


	//   ....[0]....
.L_894:
        /*00ac*/ 	.word	0x00000050


	//   ....[1]....
        /*00b0*/ 	.word	0x000000b0


	//   ....[2]....
        /*00b4*/ 	.word	0x00000250


	//----- nvinfo : EIATTR_CRS_STACK_SIZE
	.align		4
.L_895:
        /*00b8*/ 	.byte	0x04, 0x1e
        /*00ba*/ 	.short	(.L_897 - .L_896)
.L_896:
        /*00bc*/ 	.word	0x00000000


	//----- nvinfo : EIATTR_CBANK_PARAM_SIZE
	.align		4
.L_897:
        /*00c0*/ 	.byte	0x03, 0x19
        /*00c2*/ 	.short	0x003c


	//----- nvinfo : EIATTR_PARAM_CBANK
	.align		4
        /*00c4*/ 	.byte	0x04, 0x0a
        /*00c6*/ 	.short	(.L_899 - .L_898)
	.align		4
.L_898:
        /*00c8*/ 	.word	index@(.nv.constant0._Z18moe_permute_kernelI6__halfS0_Li1ELb0EEvPKT_S3_PS1_PKfPfPKiiii)
        /*00cc*/ 	.short	0x0380
        /*00ce*/ 	.short	0x003c


	//----- nvinfo : EIATTR_SW_WAR
	.align		4
.L_899:
        /*00d0*/ 	.byte	0x04, 0x36
        /*00d2*/ 	.short	(.L_901 - .L_900)
.L_900:
        /*00d4*/ 	.word	0x00000008
.L_901:


//--------------------- .nv.info._Z18moe_permute_kernelI6__halfS0_Li128ELb0EEvPKT_S3_PS1_PKfPfPKiiii --------------------------
	.section	.nv.info._Z18moe_permute_kernelI6__halfS0_Li128ELb0EEvPKT_S3_PS1_PKfPfPKiiii,"",@"SHT_CUDA_INFO"
	.sectionflags	@""
	.align	4


	//----- nvinfo : EIATTR_CUDA_API_VERSION
	.align		4
        /*0000*/ 	.byte	0x04, 0x37
        /*0002*/ 	.short	(.L_903 - .L_902)
.L_902:
        /*0004*/ 	.word	0x00000082


	//----- nvinfo : EIATTR_KPARAM_INFO
	.align		4
.L_903:
        /*0008*/ 	.byte	0x04, 0x17
        /*000a*/ 	.short	(.L_905 - .L_904)
.L_904:
        /*000c*/ 	.word	0x00000000
        /*0010*/ 	.short	0x0008
        /*0012*/ 	.short	0x0038
        /*0014*/ 	.byte	0x00, 0xf0, 0x11, 0x00


	//----- nvinfo : EIATTR_KPARAM_INFO
	.align		4
.L_905:
        /*0018*/ 	.byte	0x04, 0x17
        /*001a*/ 	.short	(.L_907 - .L_906)
.L_906:
        /*001c*/ 	.word	0x00000000
        /*0020*/ 	.short	0x0007
        /*0022*/ 	.short	0x0034
        /*0024*/ 	.byte	0x00, 0xf0, 0x11, 0x00


	//----- nvinfo : EIATTR_KPARAM_INFO
	.align		4
.L_907:
        /*0028*/ 	.byte	0x04, 0x17
        /*002a*/ 	.short	(.L_909 - .L_908)
.L_908:
        /*002c*/ 	.word	0x00000000
        /*0030*/ 	.short	0x0006
        /*0032*/ 	.short	0x0030
        /*0034*/ 	.byte	0x00, 0xf0, 0x11, 0x00


	//----- nvinfo : EIATTR_KPARAM_INFO
	.align		4
.L_909:
        /*0038*/ 	.byte	0x04, 0x17
        /*003a*/ 	.short	(.L_911 - .L_910)
.L_910:
        /*003c*/ 	.word	0x00000000
        /*0040*/ 	.short	0x0005
        /*0042*/ 	.short	0x0028
        /*0044*/ 	.byte	0x00, 0xf5, 0x21, 0x00


	//----- nvinfo : EIATTR_KPARAM_INFO
	.align		4
.L_911:
        /*0048*/ 	.byte	0x04, 0x17
        /*004a*/ 	.short	(.L_913 - .L_912)
.L_912:
        /*004c*/ 	.word	0x00000000
        /*0050*/ 	.short	0x0004
        /*0052*/ 	.short	0x0020
        /*0054*/ 	.byte	0x00, 0xf5, 0x21, 0x00


	//----- nvinfo : EIATTR_KPARAM_INFO
	.align		4
.L_913:
        /*0058*/ 	.byte	0x04, 0x17
        /*005a*/ 	.short	(.L_915 - .L_914)
.L_914:
        /*005c*/ 	.word	0x00000000
        /*0060*/ 	.short	0x0003
        /*0062*/ 	.short	0x0018
        /*0064*/ 	.byte	0x00, 0xf5, 0x21, 0x00


	//----- nvinfo : EIATTR_KPARAM_INFO
	.align		4
.L_915:
        /*0068*/ 	.byte	0x04, 0x17
        /*006a*/ 	.short	(.L_917 - .L_916)
.L_916:
        /*006c*/ 	.word	0x00000000
        /*0070*/ 	.short	0x0002
        /*0072*/ 	.short	0x0010
        /*0074*/ 	.byte	0x00, 0xf5, 0x21, 0x00


	//----- nvinfo : EIATTR_KPARAM_INFO
	.align		4
.L_917:
        /*0078*/ 	.byte	0x04, 0x17
        /*007a*/ 	.short	(.L_919 - .L_918)
.L_918:
        /*007c*/ 	.word	0x00000000
        /*0080*/ 	.short	0x0001
        /*0082*/ 	.short	0x0008
        /*0084*/ 	.byte	0x00, 0xf5, 0x21, 0x00


	//----- nvinfo : EIATTR_KPARAM_INFO
	.align		4
.L_919:
        /*0088*/ 	.byte	0x04, 0x17
        /*008a*/ 	.short	(.L_921 - .L_920)
.L_920:
        /*008c*/ 	.word	0x00000000
        /*0090*/ 	.short	0x0000
        /*0092*/ 	.short	0x0000
        /*0094*/ 	.byte	0x00, 0xf5, 0x21, 0x00


	//----- nvinfo : EIATTR_SPARSE_MMA_MASK
	.align		4
.L_921:
        /*0098*/ 	.byte	0x03, 0x50
        /*009a*/ 	.short	0x0000


	//----- nvinfo : EIATTR_MAXREG_COUNT
	.align		4
        /*009c*/ 	.byte	0x03, 0x1b
        /*009e*/ 	.short	0x00ff


	//----- nvinfo : EIATTR_MERCURY_ISA_VERSION
	.align		4
        /*00a0*/ 	.byte	0x03, 0x5f
        /*00a2*/ 	.short	0x0101


	//----- nvinfo : EIATTR_VRC_CTA_INIT_COUNT
	.align		4
        /*00a4*/ 	.byte	0x02, 0x4a
	.zero		1
	.zero		1


	//----- nvinfo : EIATTR_EXIT_INSTR_OFFSETS
	.align		4
        /*00a8*/ 	.byte	0x04, 0x1c
        /*00aa*/ 	.short	(.L_923 - .L_922)


	//   ....[0]....
.L_922:
        /*00ac*/ 	.word	0x00000050


	//   ....[1]....
        /*00b0*/ 	.word	0x00000080


	//   ....[2]....
        /*00b4*/ 	.word	0x00001aa0


	//----- nvinfo : EIATTR_CRS_STACK_SIZE
	.align		4
.L_923:
        /*00b8*/ 	.byte	0x04, 0x1e
        /*00ba*/ 	.short	(.L_925 - .L_924)
.L_924:
        /*00bc*/ 	.word	0x00000000


	//----- nvinfo : EIATTR_CBANK_PARAM_SIZE
	.align		4
.L_925:
        /*00c0*/ 	.byte	0x03, 0x19
        /*00c2*/ 	.short	0x003c


	//----- nvinfo : EIATTR_PARAM_CBANK
	.align		4
        /*00c4*/ 	.byte	0x04, 0x0a
        /*00c6*/ 	.short	(.L_927 - .L_926)
	.align		4
.L_926:
        /*00c8*/ 	.word	index@(.nv.constant0._Z18moe_permute_kernelI6__halfS0_Li128ELb0EEvPKT_S3_PS1_PKfPfPKiiii)
        /*00cc*/ 	.short	0x0380
        /*00ce*/ 	.short	0x003c


	//----- nvinfo : EIATTR_SW_WAR
	.align		4
.L_927:
        /*00d0*/ 	.byte	0x04, 0x36
        /*00d2*/ 	.short	(.L_929 - .L_928)
.L_928:
        /*00d4*/ 	.word	0x00000008
.L_929:


//--------------------- .nv.info._Z18moe_permute_kernelIffLi128ELb1EEvPKT_S2_PS0_PKfPfPKiiii --------------------------
	.section	.nv.info._Z18moe_permute_kernelIffLi128ELb1EEvPKT_S2_PS0_PKfPfPKiiii,"",@"SHT_CUDA_INFO"
	.sectionflags	@""
	.align	4


	//----- nvinfo : EIATTR_CUDA_API_VERSION
	.align		4
        /*0000*/ 	.byte	0x04, 0x37
        /*0002*/ 	.short	(.L_931 - .L_930)
.L_930:
        /*0004*/ 	.word	0x00000082


	//----- nvinfo : EIATTR_KPARAM_INFO
	.align		4
.L_931:
        /*0008*/ 	.byte	0x04, 0x17
        /*000a*/ 	.short	(.L_933 - .L_932)
.L_932:
        /*000c*/ 	.word	0x00000000
        /*0010*/ 	.short	0x0008
        /*0012*/ 	.short	0x0038
        /*0014*/ 	.byte	0x00, 0xf0, 0x11, 0x00


	//----- nvinfo : EIATTR_KPARAM_INFO
	.align		4
.L_933:
        /*0018*/ 	.byte	0x04, 0x17
        /*001a*/ 	.short	(.L_935 - .L_934)
.L_934:
        /*001c*/ 	.word	0x00000000
        /*0020*/ 	.short	0x0007
        /*0022*/ 	.short	0x0034
        /*0024*/ 	.byte	0x00, 0xf0, 0x11, 0x00


	//----- nvinfo : EIATTR_KPARAM_INFO
	.align		4
.L_935:
        /*0028*/ 	.byte	0x04, 0x17
        /*002a*/ 	.short	(.L_937 - .L_936)
.L_936:
        /*002c*/ 	.word	0x00000000
        /*0030*/ 	.short	0x0006
        /*0032*/ 	.short	0x0030
        /*0034*/ 	.byte	0x00, 0xf0, 0x11, 0x00


	//----- nvinfo : EIATTR_KPARAM_INFO
	.align		4
.L_937:
        /*0038*/ 	.byte	0x04, 0x17
        /*003a*/ 	.short	(.L_939 - .L_938)
.L_938:
        /*003c*/ 	.word	0x00000000
        /*0040*/ 	.short	0x0005
        /*0042*/ 	.short	0x0028
        /*0044*/ 	.byte	0x00, 0xf5, 0x21, 0x00


	//----- nvinfo : EIATTR_KPARAM_INFO
	.align		4
.L_939:
        /*0048*/ 	.byte	0x04, 0x17
        /*004a*/ 	.short	(.L_941 - .L_940)
.L_940:
        /*004c*/ 	.word	0x00000000
        /*0050*/ 	.short	0x0004
        /*0052*/ 	.short	0x0020
        /*0054*/ 	.byte	0x00, 0xf5, 0x21, 0x00


	//----- nvinfo : EIATTR_KPARAM_INFO
	.align		4
.L_941:
        /*0058*/ 	.byte	0x04, 0x17
        /*005a*/ 	.short	(.L_943 - .L_942)
.L_942:
        /*005c*/ 	.word	0x00000000
        /*0060*/ 	.short	0x0003
        /*0062*/ 	.short	0x0018
        /*0064*/ 	.byte	0x00, 0xf5, 0x21, 0x00


	//----- nvinfo : EIATTR_KPARAM_INFO
	.align		4
.L_943:
        /*0068*/ 	.byte	0x04, 0x17
        /*006a*/ 	.short	(.L_945 - .L_944)
.L_944:
        /*006c*/ 	.word	0x00000000
        /*0070*/ 	.short	0x0002
        /*0072*/ 	.short	0x0010
        /*0074*/ 	.byte	0x00, 0xf5, 0x21, 0x00


	//----- nvinfo : EIATTR_KPARAM_INFO
	.align		4
.L_945:
        /*0078*/ 	.byte	0x04, 0x17
        /*007a*/ 	.short	(.L_947 - .L_946)
.L_946:
        /*007c*/ 	.word	0x00000000
        /*0080*/ 	.short	0x0001
        /*0082*/ 	.short	0x0008
        /*0084*/ 	.byte	0x00, 0xf5, 0x21, 0x00


	//----- nvinfo : EIATTR_KPARAM_INFO
	.align		4
.L_947:
        /*0088*/ 	.byte	0x04, 0x17
        /*008a*/ 	.short	(.L_949 - .L_948)
.L_948:
        /*008c*/ 	.word	0x00000000
        /*0090*/ 	.short	0x0000
        /*0092*/ 	.short	0x0000
        /*0094*/ 	.byte	0x00, 0xf5, 0x21, 0x00


	//----- nvinfo : EIATTR_SPARSE_MMA_MASK
	.align		4
.L_949:
        /*0098*/ 	.byte	0x03, 0x50
        /*009a*/ 	.short	0x0000


	//----- nvinfo : EIATTR_MAXREG_COUNT
	.align		4
        /*009c*/ 	.byte	0x03, 0x1b
        /*009e*/ 	.short	0x00ff


	//----- nvinfo : EIATTR_NUM_BARRIERS
	.align		4
        /*00a0*/ 	.byte	0x02, 0x4c
        /*00a2*/ 	.byte	0x01
	.zero		1


	//----- nvinfo : EIATTR_MERCURY_ISA_VERSION
	.align		4
        /*00a4*/ 	.byte	0x03, 0x5f
        /*00a6*/ 	.short	0x0101


	//----- nvinfo : EIATTR_COOP_GROUP_MASK_REGIDS
	.align		4
        /*00a8*/ 	.byte	0x04, 0x29
        /*00aa*/ 	.short	(.L_951 - .L_950)


	//   ....[0]....
.L_950:
        /*00ac*/ 	.word	0xffffffff


	//   ....[1]....
        /*00b0*/ 	.word	0xffffffff


	//   ....[2]....
        /*00b4*/ 	.word	0xffffffff


	//   ....[3]....
        /*00b8*/ 	.word	0xffffffff


	//   ....[4]....
        /*00bc*/ 	.word	0xffffffff


	//   ....[5]....
        /*00c0*/ 	.word	0xffffffff


	//   ....[6]....
        /*00c4*/ 	.word	0xffffffff


	//   ....[7]....
        /*00c8*/ 	.word	0xffffffff


	//   ....[8]....
        /*00cc*/ 	.word	0xffffffff


	//   ....[9]....
        /*00d0*/ 	.word	0xffffffff


	//   ....[10]....
        /*00d4*/ 	.word	0xffffffff


	//   ....[11]....
        /*00d8*/ 	.word	0xffffffff


	//   ....[12]....
        /*00dc*/ 	.word	0xffffffff


	//   ....[13]....
        /*00e0*/ 	.word	0xffffffff


	//   ....[14]....
        /*00e4*/ 	.word	0xffffffff


	//   ....[15]....
        /*00e8*/ 	.word	0xffffffff


	//   ....[16]....
        /*00ec*/ 	.word	0xffffffff


	//   ....[17]....
        /*00f0*/ 	.word	0xffffffff


	//   ....[18]....
        /*00f4*/ 	.word	0xffffffff


	//   ....[19]....
        /*00f8*/ 	.word	0xffffffff


	//   ....[20]....
        /*00fc*/ 	.word	0xffffffff


	//   ....[21]....
        /*0100*/ 	.word	0xffffffff


	//   ....[22]....
        /*0104*/ 	.word	0xffffffff


	//   ....[23]....
        /*0108*/ 	.word	0xffffffff


	//   ....[24]....
        /*010c*/ 	.word	0xffffffff


	//----- nvinfo : EIATTR_COOP_GROUP_INSTR_OFFSETS
	.align		4
.L_951:
        /*0110*/ 	.byte	0x04, 0x28
        /*0112*/ 	.short	(.L_953 - .L_952)


	//   ....[0]....
.L_952:
        /*0114*/ 	.word	0x000014f0


	//   ....[1]....
        /*0118*/ 	.word	0x00001500


	//   ....[2]....
        /*011c*/ 	.word	0x00001510


	//   ....[3]....
        /*0120*/ 	.word	0x00001520


	//   ....[4]....
        /*0124*/ 	.word	0x00001550


	//   ....[5]....
        /*0128*/ 	.word	0x00001580


	//   ....[6]....
        /*012c*/ 	.word	0x00001590


	//   ....[7]....
        /*0130*/ 	.word	0x000015a0


	//   ....[8]....
        /*0134*/ 	.word	0x000015e0


	//   ....[9]....
        /*0138*/ 	.word	0x00001600


	//   ....[10]....
        /*013c*/ 	.word	0x00001610


	//   ....[11]....
        /*0140*/ 	.word	0x00001620


	//   ....[12]....
        /*0144*/ 	.word	0x00001650


	//   ....[13]....
        /*0148*/ 	.word	0x00001670


	//   ....[14]....
        /*014c*/ 	.word	0x00001690


	//   ....[15]....
        /*0150*/ 	.word	0x000016a0


	//   ....[16]....
        /*0154*/ 	.word	0x000016d0


	//   ....[17]....
        /*0158*/ 	.word	0x000016f0


	//   ....[18]....
        /*015c*/ 	.word	0x00001710


	//   ....[19]....
        /*0160*/ 	.word	0x00001720


	//   ....[20]....
        /*0164*/ 	.word	0x00001830


	//   ....[21]....
        /*0168*/ 	.word	0x00001850


	//   ....[22]....
        /*016c*/ 	.word	0x00001870


	//   ....[23]....
        /*0170*/ 	.word	0x00001890


	//   ....[24]....
        /*0174*/ 	.word	0x000018b0


	//----- nvinfo : EIATTR_VRC_CTA_INIT_COUNT
	.align		4
.L_953:
        /*0178*/ 	.byte	0x02, 0x4a
	.zero		1
	.zero		1


	//----- nvinfo : EIATTR_EXIT_INSTR_OFFSETS
	.align		4
        /*017c*/ 	.byte	0x04, 0x1c
        /*017e*/ 	.short	(.L_955 - .L_954)


	//   ....[0]....
.L_954:
        /*0180*/ 	.word	0x00001920


	//   ....[1]....
        /*0184*/ 	.word	0x00001ec0


	//   ....[2]....
        /*0188*/ 	.word	0x00001f90


	//----- nvinfo : EIATTR_CRS_STACK_SIZE
	.align		4
.L_955:
        /*018c*/ 	.byte	0x04, 0x1e
        /*018e*/ 	.short	(.L_957 - .L_956)
.L_956:
        /*0190*/ 	.word	0x00000000


	//----- nvinfo : EIATTR_CBANK_PARAM_SIZE
	.align		4
.L_957:
        /*0194*/ 	.byte	0x03, 0x19
        /*0196*/ 	.short	0x003c


	//----- nvinfo : EIATTR_PARAM_CBANK
	.align		4
        /*0198*/ 	.byte	0x04, 0x0a
        /*019a*/ 	.short	(.L_959 - .L_958)
	.align		4
.L_958:
        /*019c*/ 	.word	index@(.nv.constant0._Z18moe_permute_kernelIffLi128ELb1EEvPKT_S2_PS0_PKfPfPKiiii)
        /*01a0*/ 	.short	0x0380
        /*01a2*/ 	.short	0x003c


	//----- nvinfo : EIATTR_SW_WAR
	.align		4
.L_959:
        /*01a4*/ 	.byte	0x04, 0x36
        /*01a6*/ 	.short	(.L_961 - .L_960)
.L_960:
        /*01a8*/ 	.word	0x00000008
.L_961:


//--------------------- .nv.info._Z18moe_permute_kernelIffLi64ELb1EEvPKT_S2_PS0_PKfPfPKiiii --------------------------
	.section	.nv.info._Z18moe_permute_kernelIffLi64ELb1EEvPKT_S2_PS0_PKfPfPKiiii,"",@"SHT_CUDA_INFO"
	.sectionflags	@""
	.align	4


	//----- nvinfo : EIATTR_CUDA_API_VERSION
	.align		4
        /*0000*/ 	.byte	0x04, 0x37
        /*0002*/ 	.short	(.L_963 - .L_962)
.L_962:
        /*0004*/ 	.word	0x00000082


	//----- nvinfo : EIATTR_KPARAM_INFO
	.align		4
.L_963:
        /*0008*/ 	.byte	0x04, 0x17
        /*000a*/ 	.short	(.L_965 - .L_964)
.L_964:
        /*000c*/ 	.word	0x00000000
        /*0010*/ 	.short	0x0008
        /*0012*/ 	.short	0x0038
        /*0014*/ 	.byte	0x00, 0xf0, 0x11, 0x00


	//----- nvinfo : EIATTR_KPARAM_INFO
	.align		4
.L_965:
        /*0018*/ 	.byte	0x04, 0x17
        /*001a*/ 	.short	(.L_967 - .L_966)
.L_966:
        /*001c*/ 	.word	0x00000000
        /*0020*/ 	.short	0x0007
        /*0022*/ 	.short	0x0034
        /*0024*/ 	.byte	0x00, 0xf0, 0x11, 0x00


	//----- nvinfo : EIATTR_KPARAM_INFO
	.align		4
.L_967:
        /*0028*/ 	.byte	0x04, 0x17
        /*002a*/ 	.short	(.L_969 - .L_968)
.L_968:
        /*002c*/ 	.word	0x00000000
        /*0030*/ 	.short	0x0006
        /*0032*/ 	.short	0x0030
        /*0034*/ 	.byte	0x00, 0xf0, 0x11, 0x00


	//----- nvinfo : EIATTR_KPARAM_INFO
	.align		4
.L_969:
        /*0038*/ 	.byte	0x04, 0x17
        /*003a*/ 	.short	(.L_971 - .L_970)
.L_970:
        /*003c*/ 	.word	0x00000000
        /*0040*/ 	.short	0x0005
        /*0042*/ 	.short	0x0028
        /*0044*/ 	.byte	0x00, 0xf5, 0x21, 0x00


	//----- nvinfo : EIATTR_KPARAM_INFO
	.align		4
.L_971:
        /*0048*/ 	.byte	0x04, 0x17
        /*004a*/ 	.short	(.L_973 - .L_972)
.L_972:
        /*004c*/ 	.word	0x00000000
        /*0050*/ 	.short	0x0004
        /*0052*/ 	.short	0x0020
        /*0054*/ 	.byte	0x00, 0xf5, 0x21, 0x00


	//----- nvinfo : EIATTR_KPARAM_INFO
	.align		4
.L_973:
        /*0058*/ 	.byte	0x04, 0x17
        /*005a*/ 	.short	(.L_975 - .L_974)
.L_974:
        /*005c*/ 	.word	0x00000000
        /*0060*/ 	.short	0x0003
        /*0062*/ 	.short	0x0018
        /*0064*/ 	.byte	0x00, 0xf5, 0x21, 0x00


	//----- nvinfo : EIATTR_KPARAM_INFO
	.align		4
.L_975:
        /*0068*/ 	.byte	0x04, 0x17
        /*006a*/ 	.short	(.L_977 - .L_976)
.L_976:
        /*006c*/ 	.word	0x00000000
        /*0070*/ 	.short	0x0002
        /*0072*/ 	.short	0x0010
        /*0074*/ 	.byte	0x00, 0xf5, 0x21, 0x00


	//----- nvinfo : EIATTR_KPARAM_INFO
	.align		4
.L_977:
        /*0078*/ 	.byte	0x04, 0x17
        /*007a*/ 	.short	(.L_979 - .L_978)
.L_978:
        /*007c*/ 	.word	0x00000000
        /*0080*/ 	.short	0x0001
        /*0082*/ 	.short	0x0008
        /*0084*/ 	.byte	0x00, 0xf5, 0x21, 0x00


	//----- nvinfo : EIATTR_KPARAM_INFO
	.align		4
.L_979:
        /*0088*/ 	.byte	0x04, 0x17
        /*008a*/ 	.short	(.L_981 - .L_980)
.L_980:
        /*008c*/ 	.word	0x00000000
        /*0090*/ 	.short	0x0000
        /*0092*/ 	.short	0x0000
        /*0094*/ 	.byte	0x00, 0xf5, 0x21, 0x00


	//----- nvinfo : EIATTR_SPARSE_MMA_MASK
	.align		4
.L_981:
        /*0098*/ 	.byte	0x03, 0x50
        /*009a*/ 	.short	0x0000


	//----- nvinfo : EIATTR_MAXREG_COUNT
	.align		4
        /*009c*/ 	.byte	0x03, 0x1b
        /*009e*/ 	.short	0x00ff


	//----- nvinfo : EIATTR_NUM_BARRIERS
	.align		4
        /*00a0*/ 	.byte	0x02, 0x4c
        /*00a2*/ 	.byte	0x01
	.zero		1


	//----- nvinfo : EIATTR_MERCURY_ISA_VERSION
	.align		4
        /*00a4*/ 	.byte	0x03, 0x5f
        /*00a6*/ 	.short	0x0101


	//----- nvinfo : EIATTR_COOP_GROUP_MASK_REGIDS
	.align		4
        /*00a8*/ 	.byte	0x04, 0x29
        /*00aa*/ 	.short	(.L_983 - .L_982)


	//   ....[0]....
.L_982:
        /*00ac*/ 	.word	0xffffffff


	//   ....[1]....
        /*00b0*/ 	.word	0xffffffff


	//   ....[2]....
        /*00b4*/ 	.word	0xffffffff


	//   ....[3]....
        /*00b8*/ 	.word	0xffffffff


	//   ....[4]....
        /*00bc*/ 	.word	0xffffffff


	//   ....[5]....
        /*00c0*/ 	.word	0xffffffff


	//   ....[6]....
        /*00c4*/ 	.word	0xffffffff


	//   ....[7]....
        /*00c8*/ 	.word	0xffffffff


	//   ....[8]....
        /*00cc*/ 	.word	0xffffffff


	//   ....[9]....
        /*00d0*/ 	.word	0xffffffff


	//   ....[10]....
        /*00d4*/ 	.word	0xffffffff


	//   ....[11]....
        /*00d8*/ 	.word	0xffffffff


	//   ....[12]....
        /*00dc*/ 	.word	0xffffffff


	//   ....[13]....
        /*00e0*/ 	.word	0xffffffff


	//   ....[14]....
        /*00e4*/ 	.word	0xffffffff


	//   ....[15]....
        /*00e8*/ 	.word	0xffffffff


	//   ....[16]....
        /*00ec*/ 	.word	0xffffffff


	//   ....[17]....
        /*00f0*/ 	.word	0xffffffff


	//   ....[18]....
        /*00f4*/ 	.word	0xffffffff


	//   ....[19]....
        /*00f8*/ 	.word	0xffffffff


	//   ....[20]....
        /*00fc*/ 	.word	0xffffffff


	//   ....[21]....
        /*0100*/ 	.word	0xffffffff


	//   ....[22]....
        /*0104*/ 	.word	0xffffffff


	//   ....[23]....
        /*0108*/ 	.word	0xffffffff


	//   ....[24]....
        /*010c*/ 	.word	0xffffffff


	//----- nvinfo : EIATTR_COOP_GROUP_INSTR_OFFSETS
	.align		4
.L_983:
        /*0110*/ 	.byte	0x04, 0x28
        /*0112*/ 	.short	(.L_985 - .L_984)


	//   ....[0]....
.L_984:
        /*0114*/ 	.word	0x000013f0


	//   ....[1]....
        /*0118*/ 	.word	0x00001400


	//   ....[2]....
        /*011c*/ 	.word	0x00001410


	//   ....[3]....
        /*0120*/ 	.word	0x00001420


	//   ....[4]....
        /*0124*/ 	.word	0x00001450


	//   ....[5]....
        /*0128*/ 	.word	0x00001480


	//   ....[6]....
        /*012c*/ 	.word	0x00001490


	//   ....[7]....
        /*0130*/ 	.word	0x000014a0


	//   ....[8]....
        /*0134*/ 	.word	0x000014e0


	//   ....[9]....
        /*0138*/ 	.word	0x00001500


	//   ....[10]....
        /*013c*/ 	.word	0x00001510


	//   ....[11]....
        /*0140*/ 	.word	0x00001520


	//   ....[12]....
        /*0144*/ 	.word	0x00001550


	//   ....[13]....
        /*0148*/ 	.word	0x00001570


	//   ....[14]....
        /*014c*/ 	.word	0x00001590


	//   ....[15]....
        /*0150*/ 	.word	0x000015a0


	//   ....[16]....
        /*0154*/ 	.word	0x000015d0


	//   ....[17]....
        /*0158*/ 	.word	0x000015f0


	//   ....[18]....
        /*015c*/ 	.word	0x00001610


	//   ....[19]....
        /*0160*/ 	.word	0x00001620


	//   ....[20]....
        /*0164*/ 	.word	0x00001730


	//   ....[21]....
        /*0168*/ 	.word	0x00001750


	//   ....[22]....
        /*016c*/ 	.word	0x00001770


	//   ....[23]....
        /*0170*/ 	.word	0x00001790


	//   ....[24]....
        /*0174*/ 	.word	0x000017b0


	//----- nvinfo : EIATTR_VRC_CTA_INIT_COUNT
	.align		4
.L_985:
        /*0178*/ 	.byte	0x02, 0x4a
	.zero		1
	.zero		1


	//----- nvinfo : EIATTR_EXIT_INSTR_OFFSETS
	.align		4
        /*017c*/ 	.byte	0x04, 0x1c
        /*017e*/ 	.short	(.L_987 - .L_986)


	//   ....[0]....
.L_986:
        /*0180*/ 	.word	0x00001820


	//   ....[1]....
        /*0184*/ 	.word	0x00001dc0


	//   ....[2]....
        /*0188*/ 	.word	0x00001e90


	//----- nvinfo : EIATTR_CRS_STACK_SIZE
	.align		4
.L_987:
        /*018c*/ 	.byte	0x04, 0x1e
        /*018e*/ 	.short	(.L_989 - .L_988)
.L_988:
        /*0190*/ 	.word	0x00000000


	//----- nvinfo : EIATTR_CBANK_PARAM_SIZE
	.align		4
.L_989:
        /*0194*/ 	.byte	0x03, 0x19
        /*0196*/ 	.short	0x003c


	//----- nvinfo : EIATTR_PARAM_CBANK
	.align		4
        /*0198*/ 	.byte	0x04, 0x0a
        /*019a*/ 	.short	(.L_991 - .L_990)
	.align		4
.L_990:
        /*019c*/ 	.word	index@(.nv.constant0._Z18moe_permute_kernelIffLi64ELb1EEvPKT_S2_PS0_PKfPfPKiiii)
        /*01a0*/ 	.short	0x0380
        /*01a2*/ 	.short	0x003c


	//----- nvinfo : EIATTR_SW_WAR
	.align		4
.L_991:
        /*01a4*/ 	.byte	0x04, 0x36
        /*01a6*/ 	.short	(.L_993 - .L_992)
.L_992:
        /*01a8*/ 	.word	0x00000008
.L_993:


//--------------------- .nv.info._Z18moe_permute_kernelIffLi32ELb1EEvPKT_S2_PS0_PKfPfPKiiii --------------------------
	.section	.nv.info._Z18moe_permute_kernelIffLi32ELb1EEvPKT_S2_PS0_PKfPfPKiiii,"",@"SHT_CUDA_INFO"
	.sectionflags	@""
	.align	4


	//----- nvinfo : EIATTR_CUDA_API_VERSION
	.align		4
        /*0000*/ 	.byte	0x04, 0x37
        /*0002*/ 	.short	(.L_995 - .L_994)
.L_994:
        /*0004*/ 	.word	0x00000082


	//----- nvinfo : EIATTR_KPARAM_INFO
	.align		4
.L_995:
        /*0008*/ 	.byte	0x04, 0x17
        /*000a*/ 	.short	(.L_997 - .L_996)
.L_996:
        /*000c*/ 	.word	0x00000000
        /*0010*/ 	.short	0x0008
        /*0012*/ 	.short	0x0038
        /*0014*/ 	.byte	0x00, 0xf0, 0x11, 0x00


	//----- nvinfo : EIATTR_KPARAM_INFO
	.align		4
.L_997:
        /*0018*/ 	.byte	0x04, 0x17
        /*001a*/ 	.short	(.L_999 - .L_998)
.L_998:
        /*001c*/ 	.word	0x00000000
        /*0020*/ 	.short	0x0007
        /*0022*/ 	.short	0x0034
        /*0024*/ 	.byte	0x00, 0xf0, 0x11, 0x00


	//----- nvinfo : EIATTR_KPARAM_INFO
	.align		4
.L_999:
        /*0028*/ 	.byte	0x04, 0x17
        /*002a*/ 	.short	(.L_1001 - .L_1000)
.L_1000:
        /*002c*/ 	.word	0x00000000
        /*0030*/ 	.short	0x0006
        /*0032*/ 	.short	0x0030
        /*0034*/ 	.byte	0x00, 0xf0, 0x11, 0x00


	//----- nvinfo : EIATTR_KPARAM_INFO
	.align		4
.L_1001:
        /*0038*/ 	.byte	0x04, 0x17
        /*003a*/ 	.short	(.L_1003 - .L_1002)
.L_1002:
        /*003c*/ 	.word	0x00000000
        /*0040*/ 	.short	0x0005
        /*0042*/ 	.short	0x0028
        /*0044*/ 	.byte	0x00, 0xf5, 0x21, 0x00


	//----- nvinfo : EIATTR_KPARAM_INFO
	.align		4
.L_1003:
        /*0048*/ 	.byte	0x04, 0x17
        /*004a*/ 	.short	(.L_1005 - .L_1004)
.L_1004:
        /*004c*/ 	.word	0x00000000
        /*0050*/ 	.short	0x0004
        /*0052*/ 	.short	0x0020
        /*0054*/ 	.byte	0x00, 0xf5, 0x21, 0x00


	//----- nvinfo : EIATTR_KPARAM_INFO
	.align		4
.L_1005:
        /*0058*/ 	.byte	0x04, 0x17
        /*005a*/ 	.short	(.L_1007 - .L_1006)
.L_1006:
        /*005c*/ 	.word	0x00000000
        /*0060*/ 	.short	0x0003
        /*0062*/ 	.short	0x0018
        /*0064*/ 	.byte	0x00, 0xf5, 0x21, 0x00


	//----- nvinfo : EIATTR_KPARAM_INFO
	.align		4
.L_1007:
        /*0068*/ 	.byte	0x04, 0x17
        /*006a*/ 	.short	(.L_1009 - .L_1008)
.L_1008:
        /*006c*/ 	.word	0x00000000
        /*0070*/ 	.short	0x0002
        /*0072*/ 	.short	0x0010
        /*0074*/ 	.byte	0x00, 0xf5, 0x21, 0x00


	//----- nvinfo : EIATTR_KPARAM_INFO
	.align		4
.L_1009:
        /*0078*/ 	.byte	0x04, 0x17
        /*007a*/ 	.short	(.L_1011 - .L_1010)
.L_1010:
        /*007c*/ 	.word	0x00000000
        /*0080*/ 	.short	0x0001
        /*0082*/ 	.short	0x0008
        /*0084*/ 	.byte	0x00, 0xf5, 0x21, 0x00


	//----- nvinfo : EIATTR_KPARAM_INFO
	.align		4
.L_1011:
        /*0088*/ 	.byte	0x04, 0x17
        /*008a*/ 	.short	(.L_1013 - .L_1012)
.L_1012:
        /*008c*/ 	.word	0x00000000
        /*0090*/ 	.short	0x0000
        /*0092*/ 	.short	0x0000
        /*0094*/ 	.byte	0x00, 0xf5, 0x21, 0x00


	//----- nvinfo : EIATTR_SPARSE_MMA_MASK
	.align		4
.L_1013:
        /*0098*/ 	.byte	0x03, 0x50
        /*009a*/ 	.short	0x0000


	//----- nvinfo : EIATTR_MAXREG_COUNT
	.align		4
        /*009c*/ 	.byte	0x03, 0x1b
        /*009e*/ 	.short	0x00ff


	//----- nvinfo : EIATTR_NUM_BARRIERS
	.align		4
        /*00a0*/ 	.byte	0x02, 0x4c
        /*00a2*/ 	.byte	0x01
	.zero		1


	//----- nvinfo : EIATTR_MERCURY_ISA_VERSION
	.align		4
        /*00a4*/ 	.byte	0x03, 0x5f
        /*00a6*/ 	.short	0x0101


	//----- nvinfo : EIATTR_COOP_GROUP_MASK_REGIDS
	.align		4
        /*00a8*/ 	.byte	0x04, 0x29
        /*00aa*/ 	.short	(.L_1015 - .L_1014)


	//   ....[0]....
.L_1014:
        /*00ac*/ 	.word	0xffffffff


	//   ....[1]....
        /*00b0*/ 	.word	0xffffffff


	//   ....[2]....
        /*00b4*/ 	.word	0xffffffff


	//   ....[3]....
        /*00b8*/ 	.word	0xffffffff


	//   ....[4]....
        /*00bc*/ 	.word	0xffffffff


	//   ....[5]....
        /*00c0*/ 	.word	0xffffffff


	//   ....[6]....
        /*00c4*/ 	.word	0xffffffff


	//   ....[7]....
        /*00c8*/ 	.word	0xffffffff


	//   ....[8]....
        /*00cc*/ 	.word	0xffffffff


	//   ....[9]....
        /*00d0*/ 	.word	0xffffffff


	//   ....[10]....
        /*00d4*/ 	.word	0xffffffff


	//   ....[11]....
        /*00d8*/ 	.word	0xffffffff


	//   ....[12]....
        /*00dc*/ 	.word	0xffffffff


	//   ....[13]....
        /*00e0*/ 	.word	0xffffffff


	//   ....[14]....
        /*00e4*/ 	.word	0xffffffff


	//   ....[15]....
        /*00e8*/ 	.word	0xffffffff


	//   ....[16]....
        /*00ec*/ 	.word	0xffffffff


	//   ....[17]....
        /*00f0*/ 	.word	0xffffffff


	//   ....[18]....
        /*00f4*/ 	.word	0xffffffff


	//   ....[19]....
        /*00f8*/ 	.word	0xffffffff


	//   ....[20]....
        /*00fc*/ 	.word	0xffffffff


	//   ....[21]....
        /*0100*/ 	.word	0xffffffff


	//   ....[22]....
        /*0104*/ 	.word	0xffffffff


	//   ....[23]....
        /*0108*/ 	.word	0xffffffff


	//   ....[24]....
        /*010c*/ 	.word	0xffffffff


	//   ....[25]....
        /*0110*/ 	.word	0xffffffff


	//   ....[26]....
        /*0114*/ 	.word	0xffffffff


	//   ....[27]....
        /*0118*/ 	.word	0xffffffff


	//   ....[28]....
        /*011c*/ 	.word	0xffffffff


	//   ....[29]....
        /*0120*/ 	.word	0xffffffff


	//   ....[30]....
        /*0124*/ 	.word	0xffffffff


	//   ....[31]....
        /*0128*/ 	.word	0xffffffff


	//   ....[32]....
        /*012c*/ 	.word	0xffffffff


	//   ....[33]....
        /*0130*/ 	.word	0xffffffff


	//   ....[34]....
        /*0134*/ 	.word	0xffffffff


	//   ....[35]....
        /*0138*/ 	.word	0xffffffff


	//   ....[36]....
        /*013c*/ 	.word	0xffffffff


	//   ....[37]....
        /*0140*/ 	.word	0xffffffff


	//   ....[38]....
        /*0144*/ 	.word	0xffffffff


	//   ....[39]....
        /*0148*/ 	.word	0xffffffff


	//   ....[40]....
        /*014c*/ 	.word	0xffffffff


	//   ....[41]....
        /*0150*/ 	.word	0xffffffff


	//   ....[42]....
        /*0154*/ 	.word	0xffffffff


	//   ....[43]....
        /*0158*/ 	.word	0xffffffff


	//   ....[44]....
        /*015c*/ 	.word	0xffffffff


	//   ....[45]....
        /*0160*/ 	.word	0xffffffff


	//   ....[46]....
        /*0164*/ 	.word	0xffffffff


	//   ....[47]....
        /*0168*/ 	.word	0xffffffff


	//   ....[48]....
        /*016c*/ 	.word	0xffffffff


	//   ....[49]....
        /*0170*/ 	.word	0xffffffff


	//   ....[50]....
        /*0174*/ 	.word	0xffffffff


	//   ....[51]....
        /*0178*/ 	.word	0xffffffff


	//   ....[52]....
        /*017c*/ 	.word	0xffffffff


	//   ....[53]....
        /*0180*/ 	.word	0xffffffff


	//   ....[54]....
        /*0184*/ 	.word	0xffffffff


	//   ....[55]....
        /*0188*/ 	.word	0xffffffff


	//   ....[56]....
        /*018c*/ 	.word	0xffffffff


	//   ....[57]....
        /*0190*/ 	.word	0xffffffff


	//   ....[58]....
        /*0194*/ 	.word	0xffffffff


	//   ....[59]....
        /*0198*/ 	.word	0xffffffff


	//   ....[60]....
        /*019c*/ 	.word	0xffffffff


	//   ....[61]....
        /*01a0*/ 	.word	0xffffffff


	//   ....[62]....
        /*01a4*/ 	.word	0xffffffff


	//   ....[63]....
        /*01a8*/ 	.word	0xffffffff


	//   ....[64]....
        /*01ac*/ 	.word	0xffffffff


	//   ....[65]....
        /*01b0*/ 	.word	0xffffffff


	//   ....[66]....
        /*01b4*/ 	.word	0xffffffff


	//   ....[67]....
        /*01b8*/ 	.word	0xffffffff


	//   ....[68]....
        /*01bc*/ 	.word	0xffffffff


	//   ....[69]....
        /*01c0*/ 	.word	0xffffffff


	//   ....[70]....
        /*01c4*/ 	.word	0xffffffff


	//   ....[71]....
        /*01c8*/ 	.word	0xffffffff


	//   ....[72]....
        /*01cc*/ 	.word	0xffffffff


	//   ....[73]....
        /*01d0*/ 	.word	0xffffffff


	//   ....[74]....
        /*01d4*/ 	.word	0xffffffff


	//   ....[75]....
        /*01d8*/ 	.word	0xffffffff


	//   ....[76]....
        /*01dc*/ 	.word	0xffffffff


	//   ....[77]....
        /*01e0*/ 	.word	0xffffffff


	//   ....[78]....
        /*01e4*/ 	.word	0xffffffff


	//   ....[79]....
        /*01e8*/ 	.word	0xffffffff


	//   ....[80]....
        /*01ec*/ 	.word	0xffffffff


	//   ....[81]....
        /*01f0*/ 	.word	0xffffffff


	//   ....[82]....
        /*01f4*/ 	.word	0xffffffff


	//   ....[83]....
        /*01f8*/ 	.word	0xffffffff


	//   ....[84]....
        /*01fc*/ 	.word	0xffffffff


	//   ....[85]....
        /*0200*/ 	.word	0xffffffff


	//   ....[86]....
        /*0204*/ 	.word	0xffffffff


	//   ....[87]....
        /*0208*/ 	.word	0xffffffff


	//   ....[88]....
        /*020c*/ 	.word	0xffffffff


	//   ....[89]....
        /*0210*/ 	.word	0xffffffff


	//   ....[90]....
        /*0214*/ 	.word	0xffffffff


	//   ....[91]....
        /*0218*/ 	.word	0xffffffff


	//   ....[92]....
        /*021c*/ 	.word	0xffffffff


	//   ....[93]....
        /*0220*/ 	.word	0xffffffff


	//   ....[94]....
        /*0224*/ 	.word	0xffffffff


	//   ....[95]....
        /*0228*/ 	.word	0xffffffff


	//   ....[96]....
        /*022c*/ 	.word	0xffffffff


	//   ....[97]....
        /*0230*/ 	.word	0xffffffff


	//   ....[98]....
        /*0234*/ 	.word	0xffffffff


	//   ....[99]....
        /*0238*/ 	.word	0xffffffff


	//   ....[100]....
        /*023c*/ 	.word	0xffffffff


	//   ....[101]....
        /*0240*/ 	.word	0xffffffff


	//   ....[102]....
        /*0244*/ 	.word	0xffffffff


	//   ....[103]....
        /*0248*/ 	.word	0xffffffff


	//   ....[104]....
        /*024c*/ 	.word	0xffffffff


	//   ....[105]....
        /*0250*/ 	.word	0xffffffff


	//   ....[106]....
        /*0254*/ 	.word	0xffffffff


	//   ....[107]....
        /*0258*/ 	.word	0xffffffff


	//   ....[108]....
        /*025c*/ 	.word	0xffffffff


	//   ....[109]....
        /*0260*/ 	.word	0xffffffff


	//   ....[110]....
        /*0264*/ 	.word	0xffffffff


	//   ....[111]....
        /*0268*/ 	.word	0xffffffff


	//   ....[112]....
        /*026c*/ 	.word	0xffffffff


	//   ....[113]....
        /*0270*/ 	.word	0xffffffff


	//   ....[114]....
        /*0274*/ 	.word	0xffffffff


	//   ....[115]....
        /*0278*/ 	.word	0xffffffff


	//   ....[116]....
        /*027c*/ 	.word	0xffffffff


	//   ....[117]....
        /*0280*/ 	.word	0xffffffff


	//   ....[118]....
        /*0284*/ 	.word	0xffffffff


	//   ....[119]....
        /*0288*/ 	.word	0xffffffff


	//   ....[120]....
        /*028c*/ 	.word	0xffffffff


	//   ....[121]....
        /*0290*/ 	.word	0xffffffff


	//   ....[122]....
        /*0294*/ 	.word	0xffffffff


	//   ....[123]....
        /*0298*/ 	.word	0xffffffff


	//   ....[124]....
        /*029c*/ 	.word	0xffffffff


	//   ....[125]....
        /*02a0*/ 	.word	0xffffffff


	//   ....[126]....
        /*02a4*/ 	.word	0xffffffff


	//   ....[127]....
        /*02a8*/ 	.word	0xffffffff


	//   ....[128]....
        /*02ac*/ 	.word	0xffffffff


	//   ....[129]....
        /*02b0*/ 	.word	0xffffffff


	//   ....[130]....
        /*02b4*/ 	.word	0xffffffff


	//   ....[131]....
        /*02b8*/ 	.word	0xffffffff


	//   ....[132]....
        /*02bc*/ 	.word	0xffffffff


	//   ....[133]....
        /*02c0*/ 	.word	0xffffffff


	//   ....[134]....
        /*02c4*/ 	.word	0xffffffff


	//   ....[135]....
        /*02c8*/ 	.word	0xffffffff


	//   ....[136]....
        /*02cc*/ 	.word	0xffffffff


	//   ....[137]....
        /*02d0*/ 	.word	0xffffffff


	//   ....[138]....
        /*02d4*/ 	.word	0xffffffff


	//   ....[139]....
        /*02d8*/ 	.word	0xffffffff


	//   ....[140]....
        /*02dc*/ 	.word	0xffffffff


	//   ....[141]....
        /*02e0*/ 	.word	0xffffffff


	//   ....[142]....
        /*02e4*/ 	.word	0xffffffff


	//   ....[143]....
        /*02e8*/ 	.word	0xffffffff


	//   ....[144]....
        /*02ec*/ 	.word	0xffffffff


	//   ....[145]....
        /*02f0*/ 	.word	0xffffffff


	//   ....[146]....
        /*02f4*/ 	.word	0xffffffff


	//   ....[147]....
        /*02f8*/ 	.word	0xffffffff


	//   ....[148]....
        /*02fc*/ 	.word	0xffffffff


	//   ....[149]....
        /*0300*/ 	.word	0xffffffff


	//   ....[150]....
        /*0304*/ 	.word	0xffffffff


	//   ....[151]....
        /*0308*/ 	.word	0xffffffff


	//   ....[152]....
        /*030c*/ 	.word	0xffffffff


	//   ....[153]....
        /*0310*/ 	.word	0xffffffff


	//   ....[154]....
        /*0314*/ 	.word	0xffffffff


	//   ....[155]....
        /*0318*/ 	.word	0xffffffff


	//   ....[156]....
        /*031c*/ 	.word	0xffffffff


	//   ....[157]....
        /*0320*/ 	.word	0xffffffff


	//   ....[158]....
        /*0324*/ 	.word	0xffffffff


	//   ....[159]....
        /*0328*/ 	.word	0xffffffff


	//   ....[160]....
        /*032c*/ 	.word	0xffffffff


	//   ....[161]....
        /*0330*/ 	.word	0xffffffff


	//   ....[162]....
        /*0334*/ 	.word	0xffffffff


	//   ....[163]....
        /*0338*/ 	.word	0xffffffff


	//   ....[164]....
        /*033c*/ 	.word	0xffffffff


	//----- nvinfo : EIATTR_COOP_GROUP_INSTR_OFFSETS
	.align		4
.L_1015:
        /*0340*/ 	.byte	0x04, 0x28
        /*0342*/ 	.short	(.L_1017 - .L_1016)


	//   ....[0]....
.L_1016:
        /*0344*/ 	.word	0x00004a70


	//   ....[1]....
        /*0348*/ 	.word	0x00004a80


	//   ....[2]....
        /*034c*/ 	.word	0x00004a90


	//   ....[3]....
        /*0350*/ 	.word	0x00004aa0


	//   ....[4]....
        /*0354*/ 	.word	0x00004ae0


	//   ....[5]....
        /*0358*/ 	.word	0x00004b00


	//   ....[6]....
        /*035c*/ 	.word	0x00004b10


	//   ....[7]....
        /*0360*/ 	.word	0x00004b20


	//   ....[8]....
        /*0364*/ 	.word	0x00004b50


	//   ....[9]....
        /*0368*/ 	.word	0x00004b70


	//   ....[10]....
        /*036c*/ 	.word	0x00004b90


	//   ....[11]....
        /*0370*/ 	.word	0x00004ba0


	//   ....[12]....
        /*0374*/ 	.word	0x00004be0


	//   ....[13]....
        /*0378*/ 	.word	0x00004c00


	//   ....[14]....
        /*037c*/ 	.word	0x00004c10


	//   ....[15]....
        /*0380*/ 	.word	0x00004c20


	//   ....[16]....
        /*0384*/ 	.word	0x00004c50


	//   ....[17]....
        /*0388*/ 	.word	0x00004c70


	//   ....[18]....
        /*038c*/ 	.word	0x00004c90


	//   ....[19]....
        /*0390*/ 	.word	0x00004ca0


	//   ....[20]....
        /*0394*/ 	.word	0x00004da0


	//   ....[21]....
        /*0398*/ 	.word	0x00004db0


	//   ....[22]....
        /*039c*/ 	.word	0x00004dc0


	//   ....[23]....
        /*03a0*/ 	.word	0x00004dd0


	//   ....[24]....
        /*03a4*/ 	.word	0x00004e10


	//   ....[25]....
        /*03a8*/ 	.word	0x00004e30


	//   ....[26]....
        /*03ac*/ 	.word	0x00004e40


	//   ....[27]....
        /*03b0*/ 	.word	0x00004e50


	//   ....[28]....
        /*03b4*/ 	.word	0x00004e80


	//   ....[29]....
        /*03b8*/ 	.word	0x00004ea0


	//   ....[30]....
        /*03bc*/ 	.word	0x00004ec0


	//   ....[31]....
        /*03c0*/ 	.word	0x00004ed0


	//   ....[32]....
        /*03c4*/ 	.word	0x00004f10


	//   ....[33]....
        /*03c8*/ 	.word	0x00004f30


	//   ....[34]....
        /*03cc*/ 	.word	0x00004f40


	//   ....[35]....
        /*03d0*/ 	.word	0x00004f50


	//   ....[36]....
        /*03d4*/ 	.word	0x00004f80


	//   ....[37]....
        /*03d8*/ 	.word	0x00004fa0


	//   ....[38]....
        /*03dc*/ 	.word	0x00004fc0


	//   ....[39]....
        /*03e0*/ 	.word	0x00004fd0


	//   ....[40]....
        /*03e4*/ 	.word	0x000050d0


	//   ....[41]....
        /*03e8*/ 	.word	0x000050e0


	//   ....[42]....
        /*03ec*/ 	.word	0x000050f0


	//   ....[43]....
        /*03f0*/ 	.word	0x00005100


	//   ....[44]....
        /*03f4*/ 	.word	0x00005140


	//   ....[45]....
        /*03f8*/ 	.word	0x00005160


	//   ....[46]....
        /*03fc*/ 	.word	0x00005170


	//   ....[47]....
        /*0400*/ 	.word	0x00005180


	//   ....[48]....
        /*0404*/ 	.word	0x000051b0


	//   ....[49]....
        /*0408*/ 	.word	0x000051d0


	//   ....[50]....
        /*040c*/ 	.word	0x000051f0


	//   ....[51]....
        /*0410*/ 	.word	0x00005200


	//   ....[52]....
        /*0414*/ 	.word	0x00005240


	//   ....[53]....
        /*0418*/ 	.word	0x00005260


	//   ....[54]....
        /*041c*/ 	.word	0x00005270


	//   ....[55]....
        /*0420*/ 	.word	0x00005280


	//   ....[56]....
        /*0424*/ 	.word	0x000052b0


	//   ....[57]....
        /*0428*/ 	.word	0x000052d0


	//   ....[58]....
        /*042c*/ 	.word	0x000052f0


	//   ....[59]....
        /*0430*/ 	.word	0x00005300


	//   ....[60]....
        /*0434*/ 	.word	0x00005400


	//   ....[61]....
        /*0438*/ 	.word	0x00005410


	//   ....[62]....
        /*043c*/ 	.word	0x00005420


	//   ....[63]....
        /*0440*/ 	.word	0x00005430


	//   ....[64]....
        /*0444*/ 	.word	0x00005470


	//   ....[65]....
        /*0448*/ 	.word	0x00005490


	//   ....[66]....
        /*044c*/ 	.word	0x000054a0


	//   ....[67]....
        /*0450*/ 	.word	0x000054b0


	//   ....[68]....
        /*0454*/ 	.word	0x000054e0


	//   ....[69]....
        /*0458*/ 	.word	0x00005500


	//   ....[70]....
        /*045c*/ 	.word	0x00005520


	//   ....[71]....
        /*0460*/ 	.word	0x00005530


	//   ....[72]....
        /*0464*/ 	.word	0x00005570


	//   ....[73]....
        /*0468*/ 	.word	0x00005590


	//   ....[74]....
        /*046c*/ 	.word	0x000055a0


	//   ....[75]....
        /*0470*/ 	.word	0x000055b0


	//   ....[76]....
        /*0474*/ 	.word	0x000055e0


	//   ....[77]....
        /*0478*/ 	.word	0x00005600


	//   ....[78]....
        /*047c*/ 	.word	0x00005620


	//   ....[79]....
        /*0480*/ 	.word	0x00005630


	//   ....[80]....
        /*0484*/ 	.word	0x00005730


	//   ....[81]....
        /*0488*/ 	.word	0x00005740


	//   ....[82]....
        /*048c*/ 	.word	0x00005750


	//   ....[83]....
        /*0490*/ 	.word	0x00005760


	//   ....[84]....
        /*0494*/ 	.word	0x000057a0


	//   ....[85]....
        /*0498*/ 	.word	0x000057c0


	//   ....[86]....
        /*049c*/ 	.word	0x000057d0


	//   ....[87]....
        /*04a0*/ 	.word	0x000057e0


	//   ....[88]....
        /*04a4*/ 	.word	0x00005810


	//   ....[89]....
        /*04a8*/ 	.word	0x00005830


	//   ....[90]....
        /*04ac*/ 	.word	0x00005850


	//   ....[91]....
        /*04b0*/ 	.word	0x00005860


	//   ....[92]....
        /*04b4*/ 	.word	0x000058a0


	//   ....[93]....
        /*04b8*/ 	.word	0x000058c0


	//   ....[94]....
        /*04bc*/ 	.word	0x000058d0


	//   ....[95]....
        /*04c0*/ 	.word	0x000058e0


	//   ....[96]....
        /*04c4*/ 	.word	0x00005910


	//   ....[97]....
        /*04c8*/ 	.word	0x00005930


	//   ....[98]....
        /*04cc*/ 	.word	0x00005950


	//   ....[99]....
        /*04d0*/ 	.word	0x00005960


	//   ....[100]....
        /*04d4*/ 	.word	0x00005a60


	//   ....[101]....
        /*04d8*/ 	.word	0x00005a70


	//   ....[102]....
        /*04dc*/ 	.word	0x00005a80


	//   ....[103]....
        /*04e0*/ 	.word	0x00005a90


	//   ....[104]....
        /*04e4*/ 	.word	0x00005ad0


	//   ....[105]....
        /*04e8*/ 	.word	0x00005af0


	//   ....[106]....
        /*04ec*/ 	.word	0x00005b00


	//   ....[107]....
        /*04f0*/ 	.word	0x00005b10


	//   ....[108]....
        /*04f4*/ 	.word	0x00005b40


	//   ....[109]....
        /*04f8*/ 	.word	0x00005b60


	//   ....[110]....
        /*04fc*/ 	.word	0x00005b80


	//   ....[111]....
        /*0500*/ 	.word	0x00005b90


	//   ....[112]....
        /*0504*/ 	.word	0x00005bd0


	//   ....[113]....
        /*0508*/ 	.word	0x00005bf0


	//   ....[114]....
        /*050c*/ 	.word	0x00005c00


	//   ....[115]....
        /*0510*/ 	.word	0x00005c10


	//   ....[116]....
        /*0514*/ 	.word	0x00005c40


	//   ....[117]....
        /*0518*/ 	.word	0x00005c60


	//   ....[118]....
        /*051c*/ 	.word	0x00005c80


	//   ....[119]....
        /*0520*/ 	.word	0x00005c90


	//   ....[120]....
        /*0524*/ 	.word	0x00005d90


	//   ....[121]....
        /*0528*/ 	.word	0x00005da0


	//   ....[122]....
        /*052c*/ 	.word	0x00005db0


	//   ....[123]....
        /*0530*/ 	.word	0x00005dc0


	//   ....[124]....
        /*0534*/ 	.word	0x00005e00


	//   ....[125]....
        /*0538*/ 	.word	0x00005e20


	//   ....[126]....
        /*053c*/ 	.word	0x00005e30


	//   ....[127]....
        /*0540*/ 	.word	0x00005e40


	//   ....[128]....
        /*0544*/ 	.word	0x00005e70


	//   ....[129]....
        /*0548*/ 	.word	0x00005e90


	//   ....[130]....
        /*054c*/ 	.word	0x00005eb0


	//   ....[131]....
        /*0550*/ 	.word	0x00005ec0


	//   ....[132]....
        /*0554*/ 	.word	0x00005f00


	//   ....[133]....
        /*0558*/ 	.word	0x00005f20


	//   ....[134]....
        /*055c*/ 	.word	0x00005f30


	//   ....[135]....
        /*0560*/ 	.word	0x00005f40


	//   ....[136]....
        /*0564*/ 	.word	0x00005f70


	//   ....[137]....
        /*0568*/ 	.word	0x00005f90


	//   ....[138]....
        /*056c*/ 	.word	0x00005fb0


	//   ....[139]....
        /*0570*/ 	.word	0x00005fc0


	//   ....[140]....
        /*0574*/ 	.word	0x000060b0


	//   ....[141]....
        /*0578*/ 	.word	0x000060c0


	//   ....[142]....
        /*057c*/ 	.word	0x000060d0


	//   ....[143]....
        /*0580*/ 	.word	0x000060e0


	//   ....[144]....
        /*0584*/ 	.word	0x00006120


	//   ....[145]....
        /*0588*/ 	.word	0x00006140


	//   ....[146]....
        /*058c*/ 	.word	0x00006150


	//   ....[147]....
        /*0590*/ 	.word	0x00006160


	//   ....[148]....
        /*0594*/ 	.word	0x00006190


	//   ....[149]....
        /*0598*/ 	.word	0x000061b0


	//   ....[150]....
        /*059c*/ 	.word	0x000061d0


	//   ....[151]....
        /*05a0*/ 	.word	0x000061e0


	//   ....[152]....
        /*05a4*/ 	.word	0x00006220


	//   ....[153]....
        /*05a8*/ 	.word	0x00006240


	//   ....[154]....
        /*05ac*/ 	.word	0x00006250


	//   ....[155]....
        /*05b0*/ 	.word	0x00006260


	//   ....[156]....
        /*05b4*/ 	.word	0x00006290


	//   ....[157]....
        /*05b8*/ 	.word	0x000062b0


	//   ....[158]....
        /*05bc*/ 	.word	0x000062d0


	//   ....[159]....
        /*05c0*/ 	.word	0x000062e0


	//   ....[160]....
        /*05c4*/ 	.word	0x000063e0


	//   ....[161]....
        /*05c8*/ 	.word	0x00006400


	//   ....[162]....
        /*05cc*/ 	.word	0x00006420


	//   ....[163]....
        /*05d0*/ 	.word	0x00006440


	//   ....[164]....
        /*05d4*/ 	.word	0x00006460


	//----- nvinfo : EIATTR_VRC_CTA_INIT_COUNT
	.align		4
.L_1017:
        /*05d8*/ 	.byte	0x02, 0x4a
	.zero		1
	.zero		1


	//----- nvinfo : EIATTR_EXIT_INSTR_OFFSETS
	.align		4
        /*05dc*/ 	.byte	0x04, 0x1c
        /*05de*/ 	.short	(.L_1019 - .L_1018)


	//   ....[0]....
.L_1018:
        /*05e0*/ 	.word	0x000064d0


	//   ....[1]....
        /*05e4*/ 	.word	0x00006a90


	//   ....[2]....
        /*05e8*/ 	.word	0x00006b70


	//----- nvinfo : EIATTR_CRS_STACK_SIZE
	.align		4
.L_1019:
        /*05ec*/ 	.byte	0x04, 0x1e
        /*05ee*/ 	.short	(.L_1021 - .L_1020)
.L_1020:
        /*05f0*/ 	.word	0x00000000


	//----- nvinfo : EIATTR_CBANK_PARAM_SIZE
	.align		4
.L_1021:
        /*05f4*/ 	.byte	0x03, 0x19
        /*05f6*/ 	.short	0x003c


	//----- nvinfo : EIATTR_PARAM_CBANK
	.align		4
        /*05f8*/ 	.byte	0x04, 0x0a
        /*05fa*/ 	.short	(.L_1023 - .L_1022)
	.align		4
.L_1022:
        /*05fc*/ 	.word	index@(.nv.constant0._Z18moe_permute_kernelIffLi32ELb1EEvPKT_S2_PS0_PKfPfPKiiii)
        /*0600*/ 	.short	0x0380
        /*0602*/ 	.short	0x003c


	//----- nvinfo : EIATTR_SW_WAR
	.align		4
.L_1023:
        /*0604*/ 	.byte	0x04, 0x36
        /*0606*/ 	.short	(.L_1025 - .L_1024)
.L_1024:
        /*0608*/ 	.word	0x00000008
.L_1025:


//--------------------- .nv.info._Z18moe_permute_kernelIffLi16ELb1EEvPKT_S2_PS0_PKfPfPKiiii --------------------------
	.section	.nv.info._Z18moe_permute_kernelIffLi16ELb1EEvPKT_S2_PS0_PKfPfPKiiii,"",@"SHT_CUDA_INFO"
	.sectionflags	@""
	.align	4


	//----- nvinfo : EIATTR_CUDA_API_VERSION
	.align		4
        /*0000*/ 	.byte	0x04, 0x37
        /*0002*/ 	.short	(.L_1027 - .L_1026)
.L_1026:
        /*0004*/ 	.word	0x00000082


	//----- nvinfo : EIATTR_KPARAM_INFO
	.align		4
.L_1027:
        /*0008*/ 	.byte	0x04, 0x17
        /*000a*/ 	.short	(.L_1029 - .L_1028)
.L_1028:
        /*000c*/ 	.word	0x00000000
        /*0010*/ 	.short	0x0008
        /*0012*/ 	.short	0x0038
        /*0014*/ 	.byte	0x00, 0xf0, 0x11, 0x00


	//----- nvinfo : EIATTR_KPARAM_INFO
	.align		4
.L_1029:
        /*0018*/ 	.byte	0x04, 0x17
        /*001a*/ 	.short	(.L_1031 - .L_1030)
.L_1030:
        /*001c*/ 	.word	0x00000000
        /*0020*/ 	.short	0x0007
        /*0022*/ 	.short	0x0034
        /*0024*/ 	.byte	0x00, 0xf0, 0x11, 0x00


	//----- nvinfo : EIATTR_KPARAM_INFO
	.align		4
.L_1031:
        /*0028*/ 	.byte	0x04, 0x17
        /*002a*/ 	.short	(.L_1033 - .L_1032)
.L_1032:
        /*002c*/ 	.word	0x00000000
        /*0030*/ 	.short	0x0006
        /*0032*/ 	.short	0x0030
        /*0034*/ 	.byte	0x00, 0xf0, 0x11, 0x00


	//----- nvinfo : EIATTR_KPARAM_INFO
	.align		4
.L_1033:
        /*0038*/ 	.byte	0x04, 0x17
        /*003a*/ 	.short	(.L_1035 - .L_1034)
.L_1034:
        /*003c*/ 	.word	0x00000000
        /*0040*/ 	.short	0x0005
        /*0042*/ 	.short	0x0028
        /*0044*/ 	.byte	0x00, 0xf5, 0x21, 0x00


	//----- nvinfo : EIATTR_KPARAM_INFO
	.align		4
.L_1035:
        /*0048*/ 	.byte	0x04, 0x17
        /*004a*/ 	.short	(.L_1037 - .L_1036)
.L_1036:
        /*004c*/ 	.word	0x00000000
        /*0050*/ 	.short	0x0004
        /*0052*/ 	.short	0x0020
        /*0054*/ 	.byte	0x00, 0xf5, 0x21, 0x00


	//----- nvinfo : EIATTR_KPARAM_INFO
	.align		4
.L_1037:
        /*0058*/ 	.byte	0x04, 0x17
        /*005a*/ 	.short	(.L_1039 - .L_1038)
.L_1038:
        /*005c*/ 	.word	0x00000000
        /*0060*/ 	.short	0x0003
        /*0062*/ 	.short	0x0018
        /*0064*/ 	.byte	0x00, 0xf5, 0x21, 0x00


	//----- nvinfo : EIATTR_KPARAM_INFO
	.align		4
.L_1039:
        /*0068*/ 	.byte	0x04, 0x17
        /*006a*/ 	.short	(.L_1041 - .L_1040)
.L_1040:
        /*006c*/ 	.word	0x00000000
        /*0070*/ 	.short	0x0002
        /*0072*/ 	.short	0x0010
        /*0074*/ 	.byte	0x00, 0xf5, 0x21, 0x00


	//----- nvinfo : EIATTR_KPARAM_INFO
	.align		4
.L_1041:
        /*0078*/ 	.byte	0x04, 0x17
        /*007a*/ 	.short	(.L_1043 - .L_1042)
.L_1042:
        /*007c*/ 	.word	0x00000000
        /*0080*/ 	.short	0x0001
        /*0082*/ 	.short	0x0008
        /*0084*/ 	.byte	0x00, 0xf5, 0x21, 0x00


	//----- nvinfo : EIATTR_KPARAM_INFO
	.align		4
.L_1043:
        /*0088*/ 	.byte	0x04, 0x17
        /*008a*/ 	.short	(.L_1045 - .L_1044)
.L_1044:
        /*008c*/ 	.word	0x00000000
        /*0090*/ 	.short	0x0000
        /*0092*/ 	.short	0x0000
        /*0094*/ 	.byte	0x00, 0xf5, 0x21, 0x00


	//----- nvinfo : EIATTR_SPARSE_MMA_MASK
	.align		4
.L_1045:
        /*0098*/ 	.byte	0x03, 0x50
        /*009a*/ 	.short	0x0000


	//----- nvinfo : EIATTR_MAXREG_COUNT
	.align		4
        /*009c*/ 	.byte	0x03, 0x1b
        /*009e*/ 	.short	0x00ff


	//----- nvinfo : EIATTR_NUM_BARRIERS
	.align		4
        /*00a0*/ 	.byte	0x02, 0x4c
        /*00a2*/ 	.byte	0x01
	.zero		1


	//----- nvinfo : EIATTR_MERCURY_ISA_VERSION
	.align		4
        /*00a4*/ 	.byte	0x03, 0x5f
        /*00a6*/ 	.short	0x0101


	//----- nvinfo : EIATTR_COOP_GROUP_MASK_REGIDS
	.align		4
        /*00a8*/ 	.byte	0x04, 0x29
        /*00aa*/ 	.short	(.L_1047 - .L_1046)


	//   ....[0]....
.L_1046:
        /*00ac*/ 	.word	0xffffffff


	//   ....[1]....
        /*00b0*/ 	.word	0xffffffff


	//   ....[2]....
        /*00b4*/ 	.word	0xffffffff


	//   ....[3]....
        /*00b8*/ 	.word	0xffffffff


	//   ....[4]....
        /*00bc*/ 	.word	0xffffffff


	//   ....[5]....
        /*00c0*/ 	.word	0xffffffff


	//   ....[6]....
        /*00c4*/ 	.word	0xffffffff


	//   ....[7]....
        /*00c8*/ 	.word	0xffffffff


	//   ....[8]....
        /*00cc*/ 	.word	0xffffffff


	//   ....[9]....
        /*00d0*/ 	.word	0xffffffff


	//   ....[10]....
        /*00d4*/ 	.word	0xffffffff


	//   ....[11]....
        /*00d8*/ 	.word	0xffffffff


	//   ....[12]....
        /*00dc*/ 	.word	0xffffffff


	//   ....[13]....
        /*00e0*/ 	.word	0xffffffff


	//   ....[14]....
        /*00e4*/ 	.word	0xffffffff


	//   ....[15]....
        /*00e8*/ 	.word	0xffffffff


	//   ....[16]....
        /*00ec*/ 	.word	0xffffffff


	//   ....[17]....
        /*00f0*/ 	.word	0xffffffff


	//   ....[18]....
        /*00f4*/ 	.word	0xffffffff


	//   ....[19]....
        /*00f8*/ 	.word	0xffffffff


	//   ....[20]....
        /*00fc*/ 	.word	0xffffffff


	//   ....[21]....
        /*0100*/ 	.word	0xffffffff


	//   ....[22]....
        /*0104*/ 	.word	0xffffffff


	//   ....[23]....
        /*0108*/ 	.word	0xffffffff


	//   ....[24]....
        /*010c*/ 	.word	0xffffffff


	//   ....[25]....
        /*0110*/ 	.word	0xffffffff


	//   ....[26]....
        /*0114*/ 	.word	0xffffffff


	//   ....[27]....
        /*0118*/ 	.word	0xffffffff


	//   ....[28]....
        /*011c*/ 	.word	0xffffffff


	//   ....[29]....
        /*0120*/ 	.word	0xffffffff


	//   ....[30]....
        /*0124*/ 	.word	0xffffffff


	//   ....[31]....
        /*0128*/ 	.word	0xffffffff


	//   ....[32]....
        /*012c*/ 	.word	0xffffffff


	//   ....[33]....
        /*0130*/ 	.word	0xffffffff


	//   ....[34]....
        /*0134*/ 	.word	0xffffffff


	//----- nvinfo : EIATTR_COOP_GROUP_INSTR_OFFSETS
	.align		4
.L_1047:
        /*0138*/ 	.byte	0x04, 0x28
        /*013a*/ 	.short	(.L_1049 - .L_1048)


	//   ....[0]....
.L_1048:
        /*013c*/ 	.word	0x00002980


	//   ....[1]....
        /*0140*/ 	.word	0x00002990


	//   ....[2]....
        /*0144*/ 	.word	0x000029a0


	//   ....[3]....
        /*0148*/ 	.word	0x000029b0


	//   ....[4]....
        /*014c*/ 	.word	0x000029e0


	//   ....[5]....
        /*0150*/ 	.word	0x00002a00


	//   ....[6]....
        /*0154*/ 	.word	0x00002a20


	//   ....[7]....
        /*0158*/ 	.word	0x00002a30


	//   ....[8]....
        /*015c*/ 	.word	0x00002a60


	//   ....[9]....
        /*0160*/ 	.word	0x00002a80


	//   ....[10]....
        /*0164*/ 	.word	0x00002aa0


	//   ....[11]....
        /*0168*/ 	.word	0x00002ab0


	//   ....[12]....
        /*016c*/ 	.word	0x00002af0


	//   ....[13]....
        /*0170*/ 	.word	0x00002b10


	//   ....[14]....
        /*0174*/ 	.word	0x00002b20


	//   ....[15]....
        /*0178*/ 	.word	0x00002b30


	//   ....[16]....
        /*017c*/ 	.word	0x00002b60


	//   ....[17]....
        /*0180*/ 	.word	0x00002b80


	//   ....[18]....
        /*0184*/ 	.word	0x00002ba0


	//   ....[19]....
        /*0188*/ 	.word	0x00002bb0


	//   ....[20]....
        /*018c*/ 	.word	0x00002cd0


	//   ....[21]....
        /*0190*/ 	.word	0x00002ce0


	//   ....[22]....
        /*0194*/ 	.word	0x00002d10


	//   ....[23]....
        /*0198*/ 	.word	0x00002d20


	//   ....[24]....
        /*019c*/ 	.word	0x00002d50


	//   ....[25]....
        /*01a0*/ 	.word	0x00002d60


	//   ....[26]....
        /*01a4*/ 	.word	0x00002d90


	//   ....[27]....
        /*01a8*/ 	.word	0x00002da0


	//   ....[28]....
        /*01ac*/ 	.word	0x00002dd0


	//   ....[29]....
        /*01b0*/ 	.word	0x00002de0


	//   ....[30]....
        /*01b4*/ 	.word	0x00002e90


	//   ....[31]....
        /*01b8*/ 	.word	0x00002eb0


	//   ....[32]....
        /*01bc*/ 	.word	0x00002ed0


	//   ....[33]....
        /*01c0*/ 	.word	0x00002ef0


	//   ....[34]....
        /*01c4*/ 	.word	0x00002f10


	//----- nvinfo : EIATTR_VRC_CTA_INIT_COUNT
	.align		4
.L_1049:
        /*01c8*/ 	.byte	0x02, 0x4a
	.zero		1
	.zero		1


	//----- nvinfo : EIATTR_EXIT_INSTR_OFFSETS
	.align		4
        /*01cc*/ 	.byte	0x04, 0x1c
        /*01ce*/ 	.short	(.L_1051 - .L_1050)


	//   ....[0]....
.L_1050:
        /*01d0*/ 	.word	0x00002f80


	//   ....[1]....
        /*01d4*/ 	.word	0x000032a0


	//   ....[2]....
        /*01d8*/ 	.word	0x00003330


	//----- nvinfo : EIATTR_CRS_STACK_SIZE
	.align		4
.L_1051:
        /*01dc*/ 	.byte	0x04, 0x1e
        /*01de*/ 	.short	(.L_1053 - .L_1052)
.L_1052:
        /*01e0*/ 	.word	0x00000000


	//----- nvinfo : EIATTR_CBANK_PARAM_SIZE
	.align		4
.L_1053:
        /*01e4*/ 	.byte	0x03, 0x19
        /*01e6*/ 	.short	0x003c


	//----- nvinfo : EIATTR_PARAM_CBANK
	.align		4
        /*01e8*/ 	.byte	0x04, 0x0a
        /*01ea*/ 	.short	(.L_1055 - .L_1054)
	.align		4
.L_1054:
        /*01ec*/ 	.word	index@(.nv.constant0._Z18moe_permute_kernelIffLi16ELb1EEvPKT_S2_PS0_PKfPfPKiiii)
        /*01f0*/ 	.short	0x0380
        /*01f2*/ 	.short	0x003c


	//----- nvinfo : EIATTR_SW_WAR
	.align		4
.L_1055:
        /*01f4*/ 	.byte	0x04, 0x36
        /*01f6*/ 	.short	(.L_1057 - .L_1056)
.L_1056:
        /*01f8*/ 	.word	0x00000008
.L_1057:


//--------------------- .nv.info._Z18moe_permute_kernelIffLi8ELb1EEvPKT_S2_PS0_PKfPfPKiiii --------------------------
	.section	.nv.info._Z18moe_permute_kernelIffLi8ELb1EEvPKT_S2_PS0_PKfPfPKiiii,"",@"SHT_CUDA_INFO"
	.sectionflags	@""
	.align	4


	//----- nvinfo : EIATTR_CUDA_API_VERSION
	.align		4
        /*0000*/ 	.byte	0x04, 0x37
        /*0002*/ 	.short	(.L_1059 - .L_1058)
.L_1058:
        /*0004*/ 	.word	0x00000082


	//----- nvinfo : EIATTR_KPARAM_INFO
	.align		4
.L_1059:
        /*0008*/ 	.byte	0x04, 0x17
        /*000a*/ 	.short	(.L_1061 - .L_1060)
.L_1060:
        /*000c*/ 	.word	0x00000000
        /*0010*/ 	.short	0x0008
        /*0012*/ 	.short	0x0038
        /*0014*/ 	.byte	0x00, 0xf0, 0x11, 0x00


	//----- nvinfo : EIATTR_KPARAM_INFO
	.align		4
.L_1061:
        /*0018*/ 	.byte	0x04, 0x17
        /*001a*/ 	.short	(.L_1063 - .L_1062)
.L_1062:
        /*001c*/ 	.word	0x00000000
        /*0020*/ 	.short	0x0007
        /*0022*/ 	.short	0x0034
        /*0024*/ 	.byte	0x00, 0xf0, 0x11, 0x00


	//----- nvinfo : EIATTR_KPARAM_INFO
	.align		4
.L_1063:
        /*0028*/ 	.byte	0x04, 0x17
        /*002a*/ 	.short	(.L_1065 - .L_1064)
.L_1064:
        /*002c*/ 	.word	0x00000000
        /*0030*/ 	.short	0x0006
        /*0032*/ 	.short	0x0030
        /*0034*/ 	.byte	0x00, 0xf0, 0x11, 0x00


	//----- nvinfo : EIATTR_KPARAM_INFO
	.align		4
.L_1065:
        /*0038*/ 	.byte	0x04, 0x17
        /*003a*/ 	.short	(.L_1067 - .L_1066)
.L_1066:
        /*003c*/ 	.word	0x00000000
        /*0040*/ 	.short	0x0005
        /*0042*/ 	.short	0x0028
        /*0044*/ 	.byte	0x00, 0xf5, 0x21, 0x00


	//----- nvinfo : EIATTR_KPARAM_INFO
	.align		4
.L_1067:
        /*0048*/ 	.byte	0x04, 0x17
        /*004a*/ 	.short	(.L_1069 - .L_1068)
.L_1068:
        /*004c*/ 	.word	0x00000000
        /*0050*/ 	.short	0x0004
        /*0052*/ 	.short	0x0020
        /*0054*/ 	.byte	0x00, 0xf5, 0x21, 0x00


	//----- nvinfo : EIATTR_KPARAM_INFO
	.align		4
.L_1069:
        /*0058*/ 	.byte	0x04, 0x17
        /*005a*/ 	.short	(.L_1071 - .L_1070)
.L_1070:
        /*005c*/ 	.word	0x00000000
        /*0060*/ 	.short	0x0003
        /*0062*/ 	.short	0x0018
        /*0064*/ 	.byte	0x00, 0xf5, 0x21, 0x00


	//----- nvinfo : EIATTR_KPARAM_INFO
	.align		4
.L_1071:
        /*0068*/ 	.byte	0x04, 0x17
        /*006a*/ 	.short	(.L_1073 - .L_1072)
.L_1072:
        /*006c*/ 	.word	0x00000000
        /*0070*/ 	.short	0x0002
        /*0072*/ 	.short	0x0010
        /*0074*/ 	.byte	0x00, 0xf5, 0x21, 0x00


	//----- nvinfo : EIATTR_KPARAM_INFO
	.align		4
.L_1073:
        /*0078*/ 	.byte	0x04, 0x17
        /*007a*/ 	.short	(.L_1075 - .L_1074)
.L_1074:
        /*007c*/ 	.word	0x00000000
        /*0080*/ 	.short	0x0001
        /*0082*/ 	.short	0x0008
        /*0084*/ 	.byte	0x00, 0xf5, 0x21, 0x00


	//----- nvinfo : EIATTR_KPARAM_INFO
	.align		4
.L_1075:
        /*0088*/ 	.byte	0x04, 0x17
        /*008a*/ 	.short	(.L_1077 - .L_1076)
.L_1076:
        /*008c*/ 	.word	0x00000000
        /*0090*/ 	.short	0x0000
        /*0092*/ 	.short	0x0000
        /*0094*/ 	.byte	0x00, 0xf5, 0x21, 0x00


	//----- nvinfo : EIATTR_SPARSE_MMA_MASK
	.align		4
.L_1077:
        /*0098*/ 	.byte	0x03, 0x50
        /*009a*/ 	.short	0x0000


	//----- nvinfo : EIATTR_MAXREG_COUNT
	.align		4
        /*009c*/ 	.byte	0x03, 0x1b
        /*009e*/ 	.short	0x00ff


	//----- nvinfo : EIATTR_NUM_BARRIERS
	.align		4
        /*00a0*/ 	.byte	0x02, 0x4c
        /*00a2*/ 	.byte	0x01
	.zero		1


	//----- nvinfo : EIATTR_MERCURY_ISA_VERSION
	.align		4
        /*00a4*/ 	.byte	0x03, 0x5f
        /*00a6*/ 	.short	0x0101


	//----- nvinfo : EIATTR_COOP_GROUP_MASK_REGIDS
	.align		4
        /*00a8*/ 	.byte	0x04, 0x29
        /*00aa*/ 	.short	(.L_1079 - .L_1078)


	//   ....[0]....
.L_1078:
        /*00ac*/ 	.word	0xffffffff


	//   ....[1]....
        /*00b0*/ 	.word	0xffffffff


	//   ....[2]....
        /*00b4*/ 	.word	0xffffffff


	//   ....[3]....
        /*00b8*/ 	.word	0xffffffff


	//   ....[4]....
        /*00bc*/ 	.word	0xffffffff


	//   ....[5]....
        /*00c0*/ 	.word	0xffffffff


	//   ....[6]....
        /*00c4*/ 	.word	0xffffffff


	//   ....[7]....
        /*00c8*/ 	.word	0xffffffff


	//   ....[8]....
        /*00cc*/ 	.word	0xffffffff


	//   ....[9]....
        /*00d0*/ 	.word	0xffffffff


	//   ....[10]....
        /*00d4*/ 	.word	0xffffffff


	//   ....[11]....
        /*00d8*/ 	.word	0xffffffff


	//   ....[12]....
        /*00dc*/ 	.word	0xffffffff


	//   ....[13]....
        /*00e0*/ 	.word	0xffffffff


	//   ....[14]....
        /*00e4*/ 	.word	0xffffffff


	//   ....[15]....
        /*00e8*/ 	.word	0xffffffff


	//   ....[16]....
        /*00ec*/ 	.word	0xffffffff


	//   ....[17]....
        /*00f0*/ 	.word	0xffffffff


	//   ....[18]....
        /*00f4*/ 	.word	0xffffffff


	//   ....[19]....
        /*00f8*/ 	.word	0xffffffff


	//   ....[20]....
        /*00fc*/ 	.word	0xffffffff


	//   ....[21]....
        /*0100*/ 	.word	0xffffffff


	//   ....[22]....
        /*0104*/ 	.word	0xffffffff


	//   ....[23]....
        /*0108*/ 	.word	0xffffffff


	//   ....[24]....
        /*010c*/ 	.word	0xffffffff


	//   ....[25]....
        /*0110*/ 	.word	0xffffffff


	//   ....[26]....
        /*0114*/ 	.word	0xffffffff


	//   ....[27]....
        /*0118*/ 	.word	0xffffffff


	//   ....[28]....
        /*011c*/ 	.word	0xffffffff


	//   ....[29]....
        /*0120*/ 	.word	0xffffffff


	//   ....[30]....
        /*0124*/ 	.word	0xffffffff


	//   ....[31]....
        /*0128*/ 	.word	0xffffffff


	//   ....[32]....
        /*012c*/ 	.word	0xffffffff


	//   ....[33]....
        /*0130*/ 	.word	0xffffffff


	//   ....[34]....
        /*0134*/ 	.word	0xffffffff


	//   ....[35]....
        /*0138*/ 	.word	0xffffffff


	//   ....[36]....
        /*013c*/ 	.word	0xffffffff


	//   ....[37]....
        /*0140*/ 	.word	0xffffffff


	//   ....[38]....
        /*0144*/ 	.word	0xffffffff


	//   ....[39]....
        /*0148*/ 	.word	0xffffffff


	//----- nvinfo : EIATTR_COOP_GROUP_INSTR_OFFSETS
	.align		4
.L_1079:
        /*014c*/ 	.byte	0x04, 0x28
        /*014e*/ 	.short	(.L_1081 - .L_1080)


	//   ....[0]....
.L_1080:
        /*0150*/ 	.word	0x00001370


	//   ....[1]....
        /*0154*/ 	.word	0x000013a0


	//   ....[2]....
        /*0158*/ 	.word	0x000013c0


	//   ....[3]....
        /*015c*/ 	.word	0x000013e0


	//   ....[4]....
        /*0160*/ 	.word	0x00001400


	//   ....[5]....
        /*0164*/ 	.word	0x00001430


	//   ....[6]....
        /*0168*/ 	.word	0x00001450


	//   ....[7]....
        /*016c*/ 	.word	0x00001470


	//   ....[8]....
        /*0170*/ 	.word	0x000014a0


	//   ....[9]....
        /*0174*/ 	.word	0x000014e0


	//   ....[10]....
        /*0178*/ 	.word	0x00001510


	//   ....[11]....
        /*017c*/ 	.word	0x00001540


	//   ....[12]....
        /*0180*/ 	.word	0x00001560


	//   ....[13]....
        /*0184*/ 	.word	0x00001580


	//   ....[14]....
        /*0188*/ 	.word	0x000015a0


	//   ....[15]....
        /*018c*/ 	.word	0x000015d0


	//   ....[16]....
        /*0190*/ 	.word	0x00001600


	//   ....[17]....
        /*0194*/ 	.word	0x00001620


	//   ....[18]....
        /*0198*/ 	.word	0x00001640


	//   ....[19]....
        /*019c*/ 	.word	0x00001660


	//   ....[20]....
        /*01a0*/ 	.word	0x00001690


	//   ....[21]....
        /*01a4*/ 	.word	0x000016c0


	//   ....[22]....
        /*01a8*/ 	.word	0x000016e0


	//   ....[23]....
        /*01ac*/ 	.word	0x00001700


	//   ....[24]....
        /*01b0*/ 	.word	0x00001720


	//   ....[25]....
        /*01b4*/ 	.word	0x00001750


	//   ....[26]....
        /*01b8*/ 	.word	0x00001780


	//   ....[27]....
        /*01bc*/ 	.word	0x000017a0


	//   ....[28]....
        /*01c0*/ 	.word	0x000017c0


	//   ....[29]....
        /*01c4*/ 	.word	0x000017e0


	//   ....[30]....
        /*01c8*/ 	.word	0x00001810


	//   ....[31]....
        /*01cc*/ 	.word	0x00001840


	//   ....[32]....
        /*01d0*/ 	.word	0x00001860


	//   ....[33]....
        /*01d4*/ 	.word	0x00001880


	//   ....[34]....
        /*01d8*/ 	.word	0x000018a0


	//   ....[35]....
        /*01dc*/ 	.word	0x000018d0


	//   ....[36]....
        /*01e0*/ 	.word	0x000018f0


	//   ....[37]....
        /*01e4*/ 	.word	0x00001910


	//   ....[38]....
        /*01e8*/ 	.word	0x00001930


	//   ....[39]....
        /*01ec*/ 	.word	0x00001950


	//----- nvinfo : EIATTR_VRC_CTA_INIT_COUNT
	.align		4
.L_1081:
        /*01f0*/ 	.byte	0x02, 0x4a
	.zero		1
	.zero		1


	//----- nvinfo : EIATTR_EXIT_INSTR_OFFSETS
	.align		4
        /*01f4*/ 	.byte	0x04, 0x1c
        /*01f6*/ 	.short	(.L_1083 - .L_1082)


	//   ....[0]....
.L_1082:
        /*01f8*/ 	.word	0x00001990


	//   ....[1]....
        /*01fc*/ 	.word	0x000019f0


	//   ....[2]....
        /*0200*/ 	.word	0x00001a40


	//   ....[3]....
        /*0204*/ 	.word	0x00001a70


	//   ....[4]....
        /*0208*/ 	.word	0x00001aa0


	//   ....[5]....
        /*020c*/ 	.word	0x00001ad0


	//   ....[6]....
        /*0210*/ 	.word	0x00001b00


	//   ....[7]....
        /*0214*/ 	.word	0x00001b30


	//   ....[8]....
        /*0218*/ 	.word	0x00001b50


	//----- nvinfo : EIATTR_CRS_STACK_SIZE
	.align		4
.L_1083:
        /*021c*/ 	.byte	0x04, 0x1e
        /*021e*/ 	.short	(.L_1085 - .L_1084)
.L_1084:
        /*0220*/ 	.word	0x00000000


	//----- nvinfo : EIATTR_CBANK_PARAM_SIZE
	.align		4
.L_1085:
        /*0224*/ 	.byte	0x03, 0x19
        /*0226*/ 	.short	0x003c


	//----- nvinfo : EIATTR_PARAM_CBANK
	.align		4
        /*0228*/ 	.byte	0x04, 0x0a
        /*022a*/ 	.short	(.L_1087 - .L_1086)
	.align		4
.L_1086:
        /*022c*/ 	.word	index@(.nv.constant0._Z18moe_permute_kernelIffLi8ELb1EEvPKT_S2_PS0_PKfPfPKiiii)
        /*0230*/ 	.short	0x0380
        /*0232*/ 	.short	0x003c


	//----- nvinfo : EIATTR_SW_WAR
	.align		4
.L_1087:
        /*0234*/ 	.byte	0x04, 0x36
        /*0236*/ 	.short	(.L_1089 - .L_1088)
.L_1088:
        /*0238*/ 	.word	0x00000008
.L_1089:


//--------------------- .nv.info._Z18moe_permute_kernelIffLi1ELb0EEvPKT_S2_PS0_PKfPfPKiiii --------------------------
	.section	.nv.info._Z18moe_permute_kernelIffLi1ELb0EEvPKT_S2_PS0_PKfPfPKiiii,"",@"SHT_CUDA_INFO"
	.sectionflags	@""
	.align	4


	//----- nvinfo : EIATTR_CUDA_API_VERSION
	.align		4
        /*0000*/ 	.byte	0x04, 0x37
        /*0002*/ 	.short	(.L_1091 - .L_1090)
.L_1090:
        /*0004*/ 	.word	0x00000082


	//----- nvinfo : EIATTR_KPARAM_INFO
	.align		4
.L_1091:
        /*0008*/ 	.byte	0x04, 0x17
        /*000a*/ 	.short	(.L_1093 - .L_1092)
.L_1092:
        /*000c*/ 	.word	0x00000000
        /*0010*/ 	.short	0x0008
        /*0012*/ 	.short	0x0038
        /*0014*/ 	.byte	0x00, 0xf0, 0x11, 0x00


	//----- nvinfo : EIATTR_KPARAM_INFO
	.align		4
.L_1093:
        /*0018*/ 	.byte	0x04, 0x17
        /*001a*/ 	.short	(.L_1095 - .L_1094)
.L_1094:
        /*001c*/ 	.word	0x00000000
        /*0020*/ 	.short	0x0007
        /*0022*/ 	.short	0x0034
        /*0024*/ 	.byte	0x00, 0xf0, 0x11, 0x00


	//----- nvinfo : EIATTR_KPARAM_INFO
	.align		4
.L_1095:
        /*0028*/ 	.byte	0x04, 0x17
        /*002a*/ 	.short	(.L_1097 - .L_1096)
.L_1096:
        /*002c*/ 	.word	0x00000000
        /*0030*/ 	.short	0x0006
        /*0032*/ 	.short	0x0030
        /*0034*/ 	.byte	0x00, 0xf0, 0x11, 0x00


	//----- nvinfo : EIATTR_KPARAM_INFO
	.align		4
.L_1097:
        /*0038*/ 	.byte	0x04, 0x17
        /*003a*/ 	.short	(.L_1099 - .L_1098)
.L_1098:
        /*003c*/ 	.word	0x00000000
        /*0040*/ 	.short	0x0005
        /*0042*/ 	.short	0x0028
        /*0044*/ 	.byte	0x00, 0xf5, 0x21, 0x00


	//----- nvinfo : EIATTR_KPARAM_INFO
	.align		4
.L_1099:
        /*0048*/ 	.byte	0x04, 0x17
        /*004a*/ 	.short	(.L_1101 - .L_1100)
.L_1100:
        /*004c*/ 	.word	0x00000000
        /*0050*/ 	.short	0x0004
        /*0052*/ 	.short	0x0020
        /*0054*/ 	.byte	0x00, 0xf5, 0x21, 0x00


	//----- nvinfo : EIATTR_KPARAM_INFO
	.align		4
.L_1101:
        /*0058*/ 	.byte	0x04, 0x17
        /*005a*/ 	.short	(.L_1103 - .L_1102)
.L_1102:
        /*005c*/ 	.word	0x00000000
        /*0060*/ 	.short	0x0003
        /*0062*/ 	.short	0x0018
        /*0064*/ 	.byte	0x00, 0xf5, 0x21, 0x00


	//----- nvinfo : EIATTR_KPARAM_INFO
	.align		4
.L_1103:
        /*0068*/ 	.byte	0x04, 0x17
        /*006a*/ 	.short	(.L_1105 - .L_1104)
.L_1104:
        /*006c*/ 	.word	0x00000000
        /*0070*/ 	.short	0x0002
        /*0072*/ 	.short	0x0010
        /*0074*/ 	.byte	0x00, 0xf5, 0x21, 0x00


	//----- nvinfo : EIATTR_KPARAM_INFO
	.align		4
.L_1105:
        /*0078*/ 	.byte	0x04, 0x17
        /*007a*/ 	.short	(.L_1107 - .L_1106)
.L_1106:
        /*007c*/ 	.word	0x00000000
        /*0080*/ 	.short	0x0001
        /*0082*/ 	.short	0x0008
        /*0084*/ 	.byte	0x00, 0xf5, 0x21, 0x00


	//----- nvinfo : EIATTR_KPARAM_INFO
	.align		4
.L_1107:
        /*0088*/ 	.byte	0x04, 0x17
        /*008a*/ 	.short	(.L_1109 - .L_1108)
.L_1108:
        /*008c*/ 	.word	0x00000000
        /*0090*/ 	.short	0x0000
        /*0092*/ 	.short	0x0000
        /*0094*/ 	.byte	0x00, 0xf5, 0x21, 0x00


	//----- nvinfo : EIATTR_SPARSE_MMA_MASK
	.align		4
.L_1109:
        /*0098*/ 	.byte	0x03, 0x50
        /*009a*/ 	.short	0x0000


	//----- nvinfo : EIATTR_MAXREG_COUNT
	.align		4
        /*009c*/ 	.byte	0x03, 0x1b
        /*009e*/ 	.short	0x00ff


	//----- nvinfo : EIATTR_MERCURY_ISA_VERSION
	.align		4
        /*00a0*/ 	.byte	0x03, 0x5f
        /*00a2*/ 	.short	0x0101


	//----- nvinfo : EIATTR_VRC_CTA_INIT_COUNT
	.align		4
        /*00a4*/ 	.byte	0x02, 0x4a
	.zero		1
	.zero		1


	//----- nvinfo : EIATTR_EXIT_INSTR_OFFSETS
	.align		4
        /*00a8*/ 	.byte	0x04, 0x1c
        /*00aa*/ 	.short	(.L_1111 - .L_1110)


	//   ....[0]....
.L_1110:
        /*00ac*/ 	.word	0x00000050


	//   ....[1]....
        /*00b0*/ 	.word	0x000000b0


	//   ....[2]....
        /*00b4*/ 	.word	0x00000250


	//----- nvinfo : EIATTR_CRS_STACK_SIZE
	.align		4
.L_1111:
        /*00b8*/ 	.byte	0x04, 0x1e
        /*00ba*/ 	.short	(.L_1113 - .L_1112)
.L_1112:
        /*00bc*/ 	.word	0x00000000


	//----- nvinfo : EIATTR_CBANK_PARAM_SIZE
	.align		4
.L_1113:
        /*00c0*/ 	.byte	0x03, 0x19
        /*00c2*/ 	.short	0x003c


	//----- nvinfo : EIATTR_PARAM_CBANK
	.align		4
        /*00c4*/ 	.byte	0x04, 0x0a
        /*00c6*/ 	.short	(.L_1115 - .L_1114)
	.align		4
.L_1114:
        /*00c8*/ 	.word	index@(.nv.constant0._Z18moe_permute_kernelIffLi1ELb0EEvPKT_S2_PS0_PKfPfPKiiii)
        /*00cc*/ 	.short	0x0380
        /*00ce*/ 	.short	0x003c


	//----- nvinfo : EIATTR_SW_WAR
	.align		4
.L_1115:
        /*00d0*/ 	.byte	0x04, 0x36
        /*00d2*/ 	.short	(.L_1117 - .L_1116)
.L_1116:
        /*00d4*/ 	.word	0x00000008
.L_1117:


//--------------------- .nv.info._Z18moe_permute_kernelIffLi128ELb0EEvPKT_S2_PS0_PKfPfPKiiii --------------------------
	.section	.nv.info._Z18moe_permute_kernelIffLi128ELb0EEvPKT_S2_PS0_PKfPfPKiiii,"",@"SHT_CUDA_INFO"
	.sectionflags	@""
	.align	4


	//----- nvinfo : EIATTR_CUDA_API_VERSION
	.align		4
        /*0000*/ 	.byte	0x04, 0x37
        /*0002*/ 	.short	(.L_1119 - .L_1118)
.L_1118:
        /*0004*/ 	.word	0x00000082


	//----- nvinfo : EIATTR_KPARAM_INFO
	.align		4
.L_1119:
        /*0008*/ 	.byte	0x04, 0x17
        /*000a*/ 	.short	(.L_1121 - .L_1120)
.L_1120:
        /*000c*/ 	.word	0x00000000
        /*0010*/ 	.short	0x0008
        /*0012*/ 	.short	0x0038
        /*0014*/ 	.byte	0x00, 0xf0, 0x11, 0x00


	//----- nvinfo : EIATTR_KPARAM_INFO
	.align		4
.L_1121:
        /*0018*/ 	.byte	0x04, 0x17
        /*001a*/ 	.short	(.L_1123 - .L_1122)
.L_1122:
        /*001c*/ 	.word	0x00000000
        /*0020*/ 	.short	0x0007
        /*0022*/ 	.short	0x0034
        /*0024*/ 	.byte	0x00, 0xf0, 0x11, 0x00


	//----- nvinfo : EIATTR_KPARAM_INFO
	.align		4
.L_1123:
        /*0028*/ 	.byte	0x04, 0x17
        /*002a*/ 	.short	(.L_1125 - .L_1124)
.L_1124:
        /*002c*/ 	.word	0x00000000
        /*0030*/ 	.short	0x0006
        /*0032*/ 	.short	0x0030
        /*0034*/ 	.byte	0x00, 0xf0, 0x11, 0x00


	//----- nvinfo : EIATTR_KPARAM_INFO
	.align		4
.L_1125:
        /*0038*/ 	.byte	0x04, 0x17
        /*003a*/ 	.short	(.L_1127 - .L_1126)
.L_1126:
        /*003c*/ 	.word	0x00000000
        /*0040*/ 	.short	0x0005
        /*0042*/ 	.short	0x0028
        /*0044*/ 	.byte	0x00, 0xf5, 0x21, 0x00


	//----- nvinfo : EIATTR_KPARAM_INFO
	.align		4
.L_1127:
        /*0048*/ 	.byte	0x04, 0x17
        /*004a*/ 	.short	(.L_1129 - .L_1128)
.L_1128:
        /*004c*/ 	.word	0x00000000
        /*0050*/ 	.short	0x0004
        /*0052*/ 	.short	0x0020
        /*0054*/ 	.byte	0x00, 0xf5, 0x21, 0x00


	//----- nvinfo : EIATTR_KPARAM_INFO
	.align		4
.L_1129:
        /*0058*/ 	.byte	0x04, 0x17
        /*005a*/ 	.short	(.L_1131 - .L_1130)
.L_1130:
        /*005c*/ 	.word	0x00000000
        /*0060*/ 	.short	0x0003
        /*0062*/ 	.short	0x0018
        /*0064*/ 	.byte	0x00, 0xf5, 0x21, 0x00


	//----- nvinfo : EIATTR_KPARAM_INFO
	.align		4
.L_1131:
        /*0068*/ 	.byte	0x04, 0x17
        /*006a*/ 	.short	(.L_1133 - .L_1132)
.L_1132:
        /*006c*/ 	.word	0x00000000
        /*0070*/ 	.short	0x0002
        /*0072*/ 	.short	0x0010
        /*0074*/ 	.byte	0x00, 0xf5, 0x21, 0x00


	//----- nvinfo : EIATTR_KPARAM_INFO
	.align		4
.L_1133:
        /*0078*/ 	.byte	0x04, 0x17
        /*007a*/ 	.short	(.L_1135 - .L_1134)
.L_1134:
        /*007c*/ 	.word	0x00000000
        /*0080*/ 	.short	0x0001
        /*0082*/ 	.short	0x0008
        /*0084*/ 	.byte	0x00, 0xf5, 0x21, 0x00


	//----- nvinfo : EIATTR_KPARAM_INFO
	.align		4
.L_1135:
        /*0088*/ 	.byte	0x04, 0x17
        /*008a*/ 	.short	(.L_1137 - .L_1136)
.L_1136:
        /*008c*/ 	.word	0x00000000
        /*0090*/ 	.short	0x0000
        /*0092*/ 	.short	0x0000
        /*0094*/ 	.byte	0x00, 0xf5, 0x21, 0x00


	//----- nvinfo : EIATTR_SPARSE_MMA_MASK
	.align		4
.L_1137:
        /*0098*/ 	.byte	0x03, 0x50
        /*009a*/ 	.short	0x0000


	//----- nvinfo : EIATTR_MAXREG_COUNT
	.align		4
        /*009c*/ 	.byte	0x03, 0x1b
        /*009e*/ 	.short	0x00ff


	//----- nvinfo : EIATTR_MERCURY_ISA_VERSION
	.align		4
        /*00a0*/ 	.byte	0x03, 0x5f
        /*00a2*/ 	.short	0x0101


	//----- nvinfo : EIATTR_VRC_CTA_INIT_COUNT
	.align		4
        /*00a4*/ 	.byte	0x02, 0x4a
	.zero		1
	.zero		1


	//----- nvinfo : EIATTR_EXIT_INSTR_OFFSETS
	.align		4
        /*00a8*/ 	.byte	0x04, 0x1c
        /*00aa*/ 	.short	(.L_1139 - .L_1138)


	//   ....[0]....
.L_1138:
        /*00ac*/ 	.word	0x00000050


	//   ....[1]....
        /*00b0*/ 	.word	0x00000080


	//   ....[2]....
        /*00b4*/ 	.word	0x00001aa0


	//----- nvinfo : EIATTR_CRS_STACK_SIZE
	.align		4
.L_1139:
        /*00b8*/ 	.byte	0x04, 0x1e
        /*00ba*/ 	.short	(.L_1141 - .L_1140)
.L_1140:
        /*00bc*/ 	.word	0x00000000


	//----- nvinfo : EIATTR_CBANK_PARAM_SIZE
	.align		4
.L_1141:
        /*00c0*/ 	.byte	0x03, 0x19
        /*00c2*/ 	.short	0x003c


	//----- nvinfo : EIATTR_PARAM_CBANK
	.align		4
        /*00c4*/ 	.byte	0x04, 0x0a
        /*00c6*/ 	.short	(.L_1143 - .L_1142)
	.align		4
.L_1142:
        /*00c8*/ 	.word	index@(.nv.constant0._Z18moe_permute_kernelIffLi128ELb0EEvPKT_S2_PS0_PKfPfPKiiii)
        /*00cc*/ 	.short	0x0380
        /*00ce*/ 	.short	0x003c


	//----- nvinfo : EIATTR_SW_WAR
	.align		4
.L_1143:
        /*00d0*/ 	.byte	0x04, 0x36
        /*00d2*/ 	.short	(.L_1145 - .L_1144)
.L_1144:
        /*00d4*/ 	.word	0x00000008
.L_1145:


//--------------------- .nv.info._Z19moe_permute_row_mapPKiPiiii --------------------------
	.section	.nv.info._Z19moe_permute_row_mapPKiPiiii,"",@"SHT_CUDA_INFO"
	.sectionflags	@""
	.align	4


	//----- nvinfo : EIATTR_CUDA_API_VERSION
	.align		4
        /*0000*/ 	.byte	0x04, 0x37
        /*0002*/ 	.short	(.L_1147 - .L_1146)
.L_1146:
        /*0004*/ 	.word	0x00000082


	//----- nvinfo : EIATTR_KPARAM_INFO
	.align		4
.L_1147:
        /*0008*/ 	.byte	0x04, 0x17
        /*000a*/ 	.short	(.L_1149 - .L_1148)
.L_1148:
        /*000c*/ 	.word	0x00000000
        /*0010*/ 	.short	0x0004
        /*0012*/ 	.short	0x0018
        /*0014*/ 	.byte	0x00, 0xf0, 0x11, 0x00


	//----- nvinfo : EIATTR_KPARAM_INFO
	.align		4
.L_1149:
        /*0018*/ 	.byte	0x04, 0x17
        /*001a*/ 	.short	(.L_1151 - .L_1150)
.L_1150:
        /*001c*/ 	.word	0x00000000
        /*0020*/ 	.short	0x0003
        /*0022*/ 	.short	0x0014
        /*0024*/ 	.byte	0x00, 0xf0, 0x11, 0x00


	//----- nvinfo : EIATTR_KPARAM_INFO
	.align		4
.L_1151:
        /*0028*/ 	.byte	0x04, 0x17
        /*002a*/ 	.short	(.L_1153 - .L_1152)
.L_1152:
        /*002c*/ 	.word	0x00000000
        /*0030*/ 	.short	0x0002
        /*0032*/ 	.short	0x0010
        /*0034*/ 	.byte	0x00, 0xf0, 0x11, 0x00


	//----- nvinfo : EIATTR_KPARAM_INFO
	.align		4
.L_1153:
        /*0038*/ 	.byte	0x04, 0x17
        /*003a*/ 	.short	(.L_1155 - .L_1154)
.L_1154:
        /*003c*/ 	.word	0x00000000
        /*0040*/ 	.short	0x0001
        /*0042*/ 	.short	0x0008
        /*0044*/ 	.byte	0x00, 0xf5, 0x21, 0x00


	//----- nvinfo : EIATTR_KPARAM_INFO
	.align		4
.L_1155:
        /*0048*/ 	.byte	0x04, 0x17
        /*004a*/ 	.short	(.L_1157 - .L_1156)
.L_1156:
        /*004c*/ 	.word	0x00000000
        /*0050*/ 	.short	0x0000
        /*0052*/ 	.short	0x0000
        /*0054*/ 	.byte	0x00, 0xf5, 0x21, 0x00


	//----- nvinfo : EIATTR_SPARSE_MMA_MASK
	.align		4
.L_1157:
        /*0058*/ 	.byte	0x03, 0x50
        /*005a*/ 	.short	0x0000


	//----- nvinfo : EIATTR_MAXREG_COUNT
	.align		4
        /*005c*/ 	.byte	0x03, 0x1b
        /*005e*/ 	.short	0x00ff


	//----- nvinfo : EIATTR_MERCURY_ISA_VERSION
	.align		4
        /*0060*/ 	.byte	0x03, 0x5f
        /*0062*/ 	.short	0x0101


	//----- nvinfo : EIATTR_VRC_CTA_INIT_COUNT
	.align		4
        /*0064*/ 	.byte	0x02, 0x4a
	.zero		1
	.zero		1


	//----- nvinfo : EIATTR_EXIT_INSTR_OFFSETS
	.align		4
        /*0068*/ 	.byte	0x04, 0x1c
        /*006a*/ 	.short	(.L_1159 - .L_1158)


	//   ....[0]....
.L_1158:
        /*006c*/ 	.word	0x00000080


	//   ....[1]....
        /*0070*/ 	.word	0x000002e0


	//   ....[2]....
        /*0074*/ 	.word	0x00000330


	//----- nvinfo : EIATTR_CBANK_PARAM_SIZE
	.align		4
.L_1159:
        /*0078*/ 	.byte	0x03, 0x19
        /*007a*/ 	.short	0x001c


	//----- nvinfo : EIATTR_PARAM_CBANK
	.align		4
        /*007c*/ 	.byte	0x04, 0x0a
        /*007e*/ 	.short	(.L_1161 - .L_1160)
	.align		4
.L_1160:
        /*0080*/ 	.word	index@(.nv.constant0._Z19moe_permute_row_mapPKiPiiii)
        /*0084*/ 	.short	0x0380
        /*0086*/ 	.short	0x001c


	//----- nvinfo : EIATTR_SW_WAR
	.align		4
.L_1161:
        /*0088*/ 	.byte	0x04, 0x36
        /*008a*/ 	.short	(.L_1163 - .L_1162)
.L_1162:
        /*008c*/ 	.word	0x00000008
.L_1163:


//--------------------- .nv.callgraph             --------------------------
	.section	.nv.callgraph,"",@"SHT_CUDA_CALLGRAPH"
	.align	4
	.sectionentsize	8
	.align		4
        /*0000*/ 	.word	0x00000000
	.align		4
        /*0004*/ 	.word	0xffffffff
	.align		4
        /*0008*/ 	.word	0x00000000
	.align		4
        /*000c*/ 	.word	0xfffffffe
	.align		4
        /*0010*/ 	.word	0x00000000
	.align		4
        /*0014*/ 	.word	0xfffffffd
	.align		4
        /*0018*/ 	.word	0x00000000
	.align		4
        /*001c*/ 	.word	0xfffffffc


//--------------------- .nv.constant4             --------------------------
	.section	.nv.constant4,"a",@progbits
	.align	8
	.align		8
.nv.constant4:
        /*0000*/ 	.dword	_ZN45_INTERNAL_70a6c584_14_permutation_cu_32a3d3554cuda3std3__45__cpo5beginE
	.align		8
        /*0008*/ 	.dword	_ZN45_INTERNAL_70a6c584_14_permutation_cu_32a3d3554cuda3std3__45__cpo3endE
	.align		8
        /*0010*/ 	.dword	_ZN45_INTERNAL_70a6c584_14_permutation_cu_32a3d3554cuda3std3__45__cpo6cbeginE
	.align		8
        /*0018*/ 	.dword	_ZN45_INTERNAL_70a6c584_14_permutation_cu_32a3d3554cuda3std3__45__cpo4cendE
	.align		8
        /*0020*/ 	.dword	_ZN45_INTERNAL_70a6c584_14_permutation_cu_32a3d3554cuda3std3__45__cpo6rbeginE
	.align		8
        /*0028*/ 	.dword	_ZN45_INTERNAL_70a6c584_14_permutation_cu_32a3d3554cuda3std3__45__cpo4rendE
	.align		8
        /*0030*/ 	.dword	_ZN45_INTERNAL_70a6c584_14_permutation_cu_32a3d3554cuda3std3__45__cpo7crbeginE
	.align		8
        /*0038*/ 	.dword	_ZN45_INTERNAL_70a6c584_14_permutation_cu_32a3d3554cuda3std3__45__cpo5crendE
	.align		8
        /*0040*/ 	.dword	_ZN45_INTERNAL_70a6c584_14_permutation_cu_32a3d3554cuda3std3__447_GLOBAL__N__70a6c584_14_permutation_cu_32a3d3556ignoreE
	.align		8
        /*0048*/ 	.dword	_ZN45_INTERNAL_70a6c584_14_permutation_cu_32a3d3554cuda3std3__419piecewise_constructE
	.align		8
        /*0050*/ 	.dword	_ZN45_INTERNAL_70a6c584_14_permutation_cu_32a3d3554cuda3std3__48in_placeE
	.align		8
        /*0058*/ 	.dword	_ZN45_INTERNAL_70a6c584_14_permutation_cu_32a3d3554cuda3std3__420unreachable_sentinelE
	.align		8
        /*0060*/ 	.dword	_ZN45_INTERNAL_70a6c584_14_permutation_cu_32a3d3554cuda3std3__47nulloptE
	.align		8
        /*0068*/ 	.dword	_ZN45_INTERNAL_70a6c584_14_permutation_cu_32a3d3554cuda3std3__48unexpectE
	.align		8
        /*0070*/ 	.dword	_ZN45_INTERNAL_70a6c584_14_permutation_cu_32a3d3554cuda3std6ranges3__45__cpo4swapE
	.align		8
        /*0078*/ 	.dword	_ZN45_INTERNAL_70a6c584_14_permutation_cu_32a3d3554cuda3std6ranges3__45__cpo9iter_moveE
	.align		8
        /*0080*/ 	.dword	_ZN45_INTERNAL_70a6c584_14_permutation_cu_32a3d3554cuda3std6ranges3__45__cpo5beginE
	.align		8
        /*0088*/ 	.dword	_ZN45_INTERNAL_70a6c584_14_permutation_cu_32a3d3554cuda3std6ranges3__45__cpo3endE
	.align		8
        /*0090*/ 	.dword	_ZN45_INTERNAL_70a6c584_14_permutation_cu_32a3d3554cuda3std6ranges3__45__cpo6cbeginE
	.align		8
        /*0098*/ 	.dword	_ZN45_INTERNAL_70a6c584_14_permutation_cu_32a3d3554cuda3std6ranges3__45__cpo4cendE
	.align		8
        /*00a0*/ 	.dword	_ZN45_INTERNAL_70a6c584_14_permutation_cu_32a3d3554cuda3std6ranges3__45__cpo7advanceE
	.align		8
        /*00a8*/ 	.dword	_ZN45_INTERNAL_70a6c584_14_permutation_cu_32a3d3554cuda3std6ranges3__45__cpo9iter_swapE
	.align		8
        /*00b0*/ 	.dword	_ZN45_INTERNAL_70a6c584_14_permutation_cu_32a3d3554cuda3std6ranges3__45__cpo4nextE
	.align		8
        /*00b8*/ 	.dword	_ZN45_INTERNAL_70a6c584_14_permutation_cu_32a3d3554cuda3std6ranges3__45__cpo4prevE
	.align		8
        /*00c0*/ 	.dword	_ZN45_INTERNAL_70a6c584_14_permutation_cu_32a3d3554cuda3std6ranges3__45__cpo4dataE
	.align		8
        /*00c8*/ 	.dword	_ZN45_INTERNAL_70a6c584_14_permutation_cu_32a3d3554cuda3std6ranges3__45__cpo5cdataE
	.align		8
        /*00d0*/ 	.dword	_ZN45_INTERNAL_70a6c584_14_permutation_cu_32a3d3554cuda3std6ranges3__45__cpo4sizeE
	.align		8
        /*00d8*/ 	.dword	_ZN45_INTERNAL_70a6c584_14_permutation_cu_32a3d3554cuda3std6ranges3__45__cpo5ssizeE
	.align		8
        /*00e0*/ 	.dword	_ZN45_INTERNAL_70a6c584_14_permutation_cu_32a3d3554cuda3std6ranges3__45__cpo8distanceE
	.align		8
        /*00e8*/ 	.dword	_ZN45_INTERNAL_70a6c584_14_permutation_cu_32a3d3556thrust24THRUST_300001_SM_1000_NS6system6detail10sequential3seqE
	.align		8
        /*00f0*/ 	.dword	_ZN45_INTERNAL_70a6c584_14_permutation_cu_32a3d3556thrust24THRUST_300001_SM_1000_NS12placeholders2_1E
	.align		8
        /*00f8*/ 	.dword	_ZN45_INTERNAL_70a6c584_14_permutation_cu_32a3d3556thrust24THRUST_300001_SM_1000_NS12placeholders2_2E
	.align		8
        /*0100*/ 	.dword	_ZN45_INTERNAL_70a6c584_14_permutation_cu_32a3d3556thrust24THRUST_300001_SM_1000_NS12placeholders2_3E
	.align		8
        /*0108*/ 	.dword	_ZN45_INTERNAL_70a6c584_14_permutation_cu_32a3d3556thrust24THRUST_300001_SM_1000_NS12placeholders2_4E
	.align		8
        /*0110*/ 	.dword	_ZN45_INTERNAL_70a6c584_14_permutation_cu_32a3d3556thrust24THRUST_300001_SM_1000_NS12placeholders2_5E
	.align		8
        /*0118*/ 	.dword	_ZN45_INTERNAL_70a6c584_14_permutation_cu_32a3d3556thrust24THRUST_300001_SM_1000_NS12placeholders2_6E
	.align		8
        /*0120*/ 	.dword	_ZN45_INTERNAL_70a6c584_14_permutation_cu_32a3d3556thrust24THRUST_300001_SM_1000_NS12placeholders2_7E
	.align		8
        /*0128*/ 	.dword	_ZN45_INTERNAL_70a6c584_14_permutation_cu_32a3d3556thrust24THRUST_300001_SM_1000_NS12placeholders2_8E
	.align		8
        /*0130*/ 	.dword	_ZN45_INTERNAL_70a6c584_14_permutation_cu_32a3d3556thrust24THRUST_300001_SM_1000_NS12placeholders2_9E
	.align		8
        /*0138*/ 	.dword	_ZN45_INTERNAL_70a6c584_14_permutation_cu_32a3d3556thrust24THRUST_300001_SM_1000_NS12placeholders3_10E


//--------------------- .text._ZN3cub18CUB_300001_SM_10006detail10radix_sort29DeviceRadixSortOnesweepKernelINS1_5radix10policy_hubIiiyE10Policy1000ELNS0_9SortOrderE0EiiyiiNS1_21identity_decomposer_tEEEvPT5_SB_PT3_PKSC_PT1_PKSG_PT2_PKSK_T4_iiT6_ --------------------------
	.section	.text._ZN3cub18CUB_300001_SM_10006detail10radix_sort29DeviceRadixSortOnesweepKernelINS1_5radix10policy_hubIiiyE10Policy1000ELNS0_9SortOrderE0EiiyiiNS1_21identity_decomposer_tEEEvPT5_SB_PT3_PKSC_PT1_PKSG_PT2_PKSK_T4_iiT6_,"ax",@progbits
	.align	128
        .global         _ZN3cub18CUB_300001_SM_10006detail10radix_sort29DeviceRadixSortOnesweepKernelINS1_5radix10policy_hubIiiyE10Policy1000ELNS0_9SortOrderE0EiiyiiNS1_21identity_decomposer_tEEEvPT5_SB_PT3_PKSC_PT1_PKSG_PT2_PKSK_T4_iiT6_
        .type           _ZN3cub18CUB_300001_SM_10006detail10radix_sort29DeviceRadixSortOnesweepKernelINS1_5radix10policy_hubIiiyE10Policy1000ELNS0_9SortOrderE0EiiyiiNS1_21identity_decomposer_tEEEvPT5_SB_PT3_PKSC_PT1_PKSG_PT2_PKSK_T4_iiT6_,@function
        .size           _ZN3cub18CUB_300001_SM_10006detail10radix_sort29DeviceRadixSortOnesweepKernelINS1_5radix10policy_hubIiiyE10Policy1000ELNS0_9SortOrderE0EiiyiiNS1_21identity_decomposer_tEEEvPT5_SB_PT3_PKSC_PT1_PKSG_PT2_PKSK_T4_iiT6_,(.L_x_806 - _ZN3cub18CUB_300001_SM_10006detail10radix_sort29DeviceRadixSortOnesweepKernelINS1_5radix10policy_hubIiiyE10Policy1000ELNS0_9SortOrderE0EiiyiiNS1_21identity_decomposer_tEEEvPT5_SB_PT3_PKSC_PT1_PKSG_PT2_PKSK_T4_iiT6_)
        .other          _ZN3cub18CUB_300001_SM_10006detail10radix_sort29DeviceRadixSortOnesweepKernelINS1_5radix10policy_hubIiiyE10Policy1000ELNS0_9SortOrderE0EiiyiiNS1_21identity_decomposer_tEEEvPT5_SB_PT3_PKSC_PT1_PKSG_PT2_PKSK_T4_iiT6_,@"STO_CUDA_ENTRY STV_DEFAULT"
_ZN3cub18CUB_300001_SM_10006detail10radix_sort29DeviceRadixSortOnesweepKernelINS1_5radix10policy_hubIiiyE10Policy1000ELNS0_9SortOrderE0EiiyiiNS1_21identity_decomposer_tEEEvPT5_SB_PT3_PKSC_PT1_PKSG_PT2_PKSK_T4_iiT6_:
.text._ZN3cub18CUB_300001_SM_10006detail10radix_sort29DeviceRadixSortOnesweepKernelINS1_5radix10policy_hubIiiyE10Policy1000ELNS0_9SortOrderE0EiiyiiNS1_21identity_decomposer_tEEEvPT5_SB_PT3_PKSC_PT1_PKSG_PT2_PKSK_T4_iiT6_:
[----:B------:R-:W-:Y:S01]  /*0000*/  LDC R1, c[0x0][0x37c] ;  /* 0x0000df00ff017b82 */ /* 0x000fe20000000800 */
[----:B------:R-:W0:Y:S01]  /*0010*/  S2R R3, SR_TID.X ;  /* 0x0000000000037919 */ /* 0x000e220000002100 */
[----:B------:R-:W-:Y:S01]  /*0020*/  MOV R7, 0x400 ;  /* 0x0000040000077802 */ /* 0x000fe20000000f00 */
[----:B------:R-:W1:Y:S01]  /*0030*/  LDCU.64 UR6, c[0x0][0x358] ;  /* 0x00006b00ff0677ac */ /* 0x000e620008000a00 */
[----:B------:R-:W-:Y:S01]  /*0040*/  BSSY.RECONVERGENT B0, `(.L_x_0) ;  /* 0x000000c000007945 */ /* 0x000fe20003800200 */
[----:B------:R-:W2:Y:S01]  /*0050*/  S2R R0, SR_CgaCtaId ;  /* 0x0000000000007919 */ /* 0x000ea20000008800 */
[----:B0-----:R-:W-:Y:S02]  /*0060*/  ISETP.NE.AND P0, PT, R3, RZ, PT ;  /* 0x000000ff0300720c */ /* 0x001fe40003f05270 */
[----:B--2---:R-:W-:-:S11]  /*0070*/  LEA R7, R0, R7, 0x18 ;  /* 0x0000000700077211 */ /* 0x004fd600078ec0ff */
[----:B-1----:R-:W-:Y:S05]  /*0080*/  @P0 BRA `(.L_x_1) ;  /* 0x00000000001c0947 */ /* 0x002fea0003800000 */
[----:B------:R-:W0:Y:S01]  /*0090*/  LDC.64 R4, c[0x0][0x388] ;  /* 0x0000e200ff047b82 */ /* 0x000e220000000a00 */
[----:B------:R-:W-:-:S05]  /*00a0*/  IMAD.MOV.U32 R9, RZ, RZ, 0x1 ;  /* 0x00000001ff097424 */ /* 0x000fca00078e00ff */
[----:B0-----:R-:W2:Y:S02]  /*00b0*/  ATOMG.E.ADD.STRONG.GPU PT, R4, desc[UR6][R4.64], R9 ;  /* 0x80000009040479a8 */ /* 0x001ea400081ef106 */
[----:B------:R-:W0:Y:S01]  /*00c0*/  S2UR UR5, SR_CgaCtaId ;  /* 0x00000000000579c3 */ /* 0x000e220000008800 */
[----:B------:R-:W-:Y:S02]  /*00d0*/  UMOV UR4, 0x400 ;  /* 0x0000040000047882 */ /* 0x000fe40000000000 */
[----:B0-----:R-:W-:-:S09]  /*00e0*/  ULEA UR4, UR5, UR4, 0x18 ;  /* 0x0000000405047291 */ /* 0x001fd2000f8ec0ff */
[----:B--2---:R0:W-:Y:S03]  /*00f0*/  STS [UR4+0x6600], R4 ;  /* 0x00660004ff007988 */ /* 0x0041e60008000804 */
.L_x_1:
[----:B------:R-:W-:Y:S05]  /*0100*/  BSYNC.RECONVERGENT B0 ;  /* 0x0000000000007941 */ /* 0x000fea0003800200 */
.L_x_0:
[----:B------:R-:W-:Y:S06]  /*0110*/  BAR.SYNC.DEFER_BLOCKING 0x0 ;  /* 0x0000000000007b1d */ /* 0x000fec0000010000 */
[----:B------:R-:W1:Y:S01]  /*0120*/  LDCU UR4, c[0x0][0x3c0] ;  /* 0x00007800ff0477ac */ /* 0x000e620008000800 */
[----:B------:R-:W2:Y:S01]  /*0130*/  S2R R24, SR_LANEID ;  /* 0x0000000000187919 */ /* 0x000ea20000000000 */
[----:B------:R-:W3:Y:S02]  /*0140*/  LDS R42, [R7+0x6600] ;  /* 0x00660000072a7984 */ /* 0x000ee40000000800 */
[----:B---3--:R-:W-:-:S04]  /*0150*/  IMAD R0, R42, 0x1980, RZ ;  /* 0x000019802a007824 */ /* 0x008fc800078e02ff */
[----:B------:R-:W-:Y:S01]  /*0160*/  VIADD R47, R0, 0x1980 ;  /* 0x00001980002f7836 */ /* 0x000fe20000000000 */
[----:B------:R-:W-:-:S04]  /*0170*/  SHF.R.S32.HI R9, RZ, 0x1f, R0 ;  /* 0x0000001fff097819 */ /* 0x000fc80000011400 */
[----:B-1----:R-:W-:-:S13]  /*0180*/  ISETP.GT.AND P0, PT, R47, UR4, PT ;  /* 0x000000042f007c0c */ /* 0x002fda000bf04270 */
[----:B--2---:R-:W-:Y:S05]  /*0190*/  @P0 BRA `(.L_x_2) ;  /* 0x0000000000680947 */ /* 0x004fea0003800000 */
[----:B------:R-:W1:Y:S01]  /*01a0*/  LDCU.64 UR4, c[0x0][0x3a8] ;  /* 0x00007500ff0477ac */ /* 0x000e620008000a00 */
[C---:B0-----:R-:W-:Y:S02]  /*01b0*/  LOP3.LUT R4, R3.reuse, 0x1f, RZ, 0xc0, !PT ;  /* 0x0000001f03047812 */ /* 0x041fe400078ec0ff */
[----:B------:R-:W-:-:S05]  /*01c0*/  LOP3.LUT R41, R3, 0x3e0, RZ, 0xc0, !PT ;  /* 0x000003e003297812 */ /* 0x000fca00078ec0ff */
[----:B------:R-:W-:-:S05]  /*01d0*/  IMAD R5, R41, 0x11, R4 ;  /* 0x0000001129057824 */ /* 0x000fca00078e0204 */
[----:B------:R-:W-:-:S05]  /*01e0*/  IADD3 R5, P0, PT, R0, R5, RZ ;  /* 0x0000000500057210 */ /* 0x000fca0007f1e0ff */
[----:B------:R-:W-:Y:S01]  /*01f0*/  IMAD.X R0, RZ, RZ, R9, P0 ;  /* 0x000000ffff007224 */ /* 0x000fe200000e0609 */
[----:B-1----:R-:W-:-:S04]  /*0200*/  LEA R8, P0, R5, UR4, 0x2 ;  /* 0x0000000405087c11 */ /* 0x002fc8000f8010ff */
[----:B------:R-:W-:-:S05]  /*0210*/  LEA.HI.X R9, R5, UR5, R0, 0x2, P0 ;  /* 0x0000000505097c11 */ /* 0x000fca00080f1400 */
[----:B------:R0:W5:Y:S04]  /*0220*/  LDG.E R28, desc[UR6][R8.64] ;  /* 0x00000006081c7981 */ /* 0x000168000c1e1900 */
        /* <DEDUP_REMOVED lines=15> */
[----:B------:R0:W5:Y:S01]  /*0320*/  LDG.E R46, desc[UR6][R8.64+0x800] ;  /* 0x00080006082e7981 */ /* 0x000162000c1e1900 */
[----:B------:R-:W-:Y:S05]  /*0330*/  BRA `(.L_x_3) ;  /* 0x0000000400307947 */ /* 0x000fea0003800000 */
.L_x_2:
[----:B------:R-:W1:Y:S01]  /*0340*/  LDCU.64 UR8, c[0x0][0x3a8] ;  /* 0x00007500ff0877ac */ /* 0x000e620008000a00 */
[C---:B0-----:R-:W-:Y:S01]  /*0350*/  LOP3.LUT R4, R3.reuse, 0x1f, RZ, 0xc0, !PT ;  /* 0x0000001f03047812 */ /* 0x041fe200078ec0ff */
[----:B------:R-:W-:Y:S01]  /*0360*/  IMAD.MOV.U32 R28, RZ, RZ, 0x7fffffff ;  /* 0x7fffffffff1c7424 */ /* 0x000fe200078e00ff */
[----:B------:R-:W-:Y:S02]  /*0370*/  LOP3.LUT R41, R3, 0x3e0, RZ, 0xc0, !PT ;  /* 0x000003e003297812 */ /* 0x000fe400078ec0ff */
[----:B------:R-:W-:-:S03]  /*0380*/  IADD3 R5, PT, PT, -R0, UR4, RZ ;  /* 0x0000000400057c10 */ /* 0x000fc6000fffe1ff */
[----:B------:R-:W-:-:S04]  /*0390*/  IMAD R10, R41, 0x11, R4 ;  /* 0x00000011290a7824 */ /* 0x000fc800078e0204 */
[----:B------:R-:W-:Y:S01]  /*03a0*/  VIADD R8, R10, 0x40 ;  /* 0x000000400a087836 */ /* 0x000fe20000000000 */
[----:B------:R-:W-:Y:S01]  /*03b0*/  IADD3 R11, P0, PT, R0, R10, RZ ;  /* 0x0000000a000b7210 */ /* 0x000fe20007f1e0ff */
[C---:B------:R-:W-:Y:S01]  /*03c0*/  VIADD R0, R10.reuse, 0x60 ;  /* 0x000000600a007836 */ /* 0x040fe20000000000 */
[CC--:B------:R-:W-:Y:S01]  /*03d0*/  ISETP.GE.AND P2, PT, R10.reuse, R5.reuse, PT ;  /* 0x000000050a00720c */ /* 0x0c0fe20003f46270 */
[----:B------:R-:W-:Y:S01]  /*03e0*/  VIADD R6, R10, 0x20 ;  /* 0x000000200a067836 */ /* 0x000fe20000000000 */
[-C--:B------:R-:W-:Y:S01]  /*03f0*/  ISETP.GE.AND P4, PT, R8, R5.reuse, PT ;  /* 0x000000050800720c */ /* 0x080fe20003f86270 */
[----:B------:R-:W-:Y:S01]  /*0400*/  IMAD.X R12, RZ, RZ, R9, P0 ;  /* 0x000000ffff0c7224 */ /* 0x000fe200000e0609 */
[-C--:B------:R-:W-:Y:S01]  /*0410*/  ISETP.GE.AND P5, PT, R0, R5.reuse, PT ;  /* 0x000000050000720c */ /* 0x080fe20003fa6270 */
[----:B------:R-:W-:Y:S01]  /*0420*/  VIADD R0, R10, 0xa0 ;  /* 0x000000a00a007836 */ /* 0x000fe20000000000 */
[C---:B-1----:R-:W-:Y:S02]  /*0430*/  LEA R8, P0, R11.reuse, UR8, 0x2 ;  /* 0x000000080b087c11 */ /* 0x042fe4000f8010ff */
[----:B------:R-:W-:Y:S01]  /*0440*/  ISETP.GE.AND P3, PT, R6, R5, PT ;  /* 0x000000050600720c */ /* 0x000fe20003f66270 */
[----:B------:R-:W-:Y:S01]  /*0450*/  VIADD R6, R10, 0x80 ;  /* 0x000000800a067836 */ /* 0x000fe20000000000 */
[----:B------:R-:W-:-:S02]  /*0460*/  LEA.HI.X R9, R11, UR9, R12, 0x2, P0 ;  /* 0x000000090b097c11 */ /* 0x000fc400080f140c */
[-C--:B------:R-:W-:Y:S01]  /*0470*/  ISETP.GE.AND P0, PT, R0, R5.reuse, PT ;  /* 0x000000050000720c */ /* 0x080fe20003f06270 */
[----:B------:R-:W-:Y:S01]  /*0480*/  VIADD R0, R10, 0xe0 ;  /* 0x000000e00a007836 */ /* 0x000fe20000000000 */
[-C--:B------:R-:W-:Y:S01]  /*0490*/  ISETP.GE.AND P6, PT, R6, R5.reuse, PT ;  /* 0x000000050600720c */ /* 0x080fe20003fc6270 */
[----:B------:R1:W5:Y:S01]  /*04a0*/  @!P2 LDG.E R28, desc[UR6][R8.64] ;  /* 0x00000006081ca981 */ /* 0x000362000c1e1900 */
[----:B------:R-:W-:Y:S02]  /*04b0*/  IMAD.MOV.U32 R29, RZ, RZ, 0x7fffffff ;  /* 0x7fffffffff1d7424 */ /* 0x000fe400078e00ff */
[-C--:B------:R-:W-:Y:S01]  /*04c0*/  ISETP.GE.AND P2, PT, R0, R5.reuse, PT ;  /* 0x000000050000720c */ /* 0x080fe20003f46270 */
[C---:B------:R-:W-:Y:S02]  /*04d0*/  VIADD R0, R10.reuse, 0x100 ;  /* 0x000001000a007836 */ /* 0x040fe40000000000 */
[----:B------:R-:W-:Y:S01]  /*04e0*/  VIADD R6, R10, 0xc0 ;  /* 0x000000c00a067836 */ /* 0x000fe20000000000 */
[----:B------:R1:W5:Y:S01]  /*04f0*/  @!P3 LDG.E R29, desc[UR6][R8.64+0x80] ;  /* 0x00008006081db981 */ /* 0x000362000c1e1900 */
[----:B------:R-:W-:Y:S01]  /*0500*/  IMAD.MOV.U32 R31, RZ, RZ, 0x7fffffff ;  /* 0x7fffffffff1f7424 */ /* 0x000fe200078e00ff */
[-C--:B------:R-:W-:Y:S01]  /*0510*/  ISETP.GE.AND P3, PT, R0, R5.reuse, PT ;  /* 0x000000050000720c */ /* 0x080fe20003f66270 */
[----:B------:R-:W-:Y:S01]  /*0520*/  VIADD R0, R10, 0x140 ;  /* 0x000001400a007836 */ /* 0x000fe20000000000 */
[----:B------:R-:W-:Y:S01]  /*0530*/  ISETP.GE.AND P1, PT, R6, R5, PT ;  /* 0x000000050600720c */ /* 0x000fe20003f26270 */
[----:B------:R-:W-:-:S02]  /*0540*/  IMAD.MOV.U32 R32, RZ, RZ, 0x7fffffff ;  /* 0x7fffffffff207424 */ /* 0x000fc400078e00ff */
[----:B------:R1:W5:Y:S01]  /*0550*/  @!P5 LDG.E R31, desc[UR6][R8.64+0x180] ;  /* 0x00018006081fd981 */ /* 0x000362000c1e1900 */
[-C--:B------:R-:W-:Y:S01]  /*0560*/  ISETP.GE.AND P5, PT, R0, R5.reuse, PT ;  /* 0x000000050000720c */ /* 0x080fe20003fa6270 */
[C---:B------:R-:W-:Y:S02]  /*0570*/  VIADD R0, R10.reuse, 0x160 ;  /* 0x000001600a007836 */ /* 0x040fe40000000000 */
[----:B------:R-:W-:Y:S01]  /*0580*/  IMAD.MOV.U32 R30, RZ, RZ, 0x7fffffff ;  /* 0x7fffffffff1e7424 */ /* 0x000fe200078e00ff */
[----:B------:R1:W5:Y:S01]  /*0590*/  @!P6 LDG.E R32, desc[UR6][R8.64+0x200] ;  /* 0x000200060820e981 */ /* 0x000362000c1e1900 */
[----:B------:R-:W-:Y:S01]  /*05a0*/  VIADD R6, R10, 0x120 ;  /* 0x000001200a067836 */ /* 0x000fe20000000000 */
[-C--:B------:R-:W-:Y:S01]  /*05b0*/  ISETP.GE.AND P6, PT, R0, R5.reuse, PT ;  /* 0x000000050000720c */ /* 0x080fe20003fc6270 */
[----:B------:R-:W-:Y:S02]  /*05c0*/  IMAD.MOV.U32 R34, RZ, RZ, 0x7fffffff ;  /* 0x7fffffffff227424 */ /* 0x000fe400078e00ff */
[----:B------:R-:W-:Y:S01]  /*05d0*/  VIADD R0, R10, 0x1a0 ;  /* 0x000001a00a007836 */ /* 0x000fe20000000000 */
[----:B------:R1:W5:Y:S01]  /*05e0*/  @!P4 LDG.E R30, desc[UR6][R8.64+0x100] ;  /* 0x00010006081ec981 */ /* 0x000362000c1e1900 */
[----:B------:R-:W-:Y:S01]  /*05f0*/  ISETP.GE.AND P4, PT, R6, R5, PT ;  /* 0x000000050600720c */ /* 0x000fe20003f86270 */
[----:B------:R-:W-:-:S02]  /*0600*/  IMAD.MOV.U32 R33, RZ, RZ, 0x7fffffff ;  /* 0x7fffffffff217424 */ /* 0x000fc400078e00ff */
[----:B------:R1:W5:Y:S01]  /*0610*/  @!P1 LDG.E R34, desc[UR6][R8.64+0x300] ;  /* 0x0003000608229981 */ /* 0x000362000c1e1900 */
[----:B------:R-:W-:Y:S01]  /*0620*/  IMAD.MOV.U32 R35, RZ, RZ, 0x7fffffff ;  /* 0x7fffffffff237424 */ /* 0x000fe200078e00ff */
[-C--:B------:R-:W-:Y:S01]  /*0630*/  ISETP.GE.AND P1, PT, R0, R5.reuse, PT ;  /* 0x000000050000720c */ /* 0x080fe20003f26270 */
[C---:B------:R-:W-:Y:S01]  /*0640*/  VIADD R6, R10.reuse, 0x180 ;  /* 0x000001800a067836 */ /* 0x040fe20000000000 */
[----:B------:R1:W5:Y:S01]  /*0650*/  @!P0 LDG.E R33, desc[UR6][R8.64+0x280] ;  /* 0x0002800608218981 */ /* 0x000362000c1e1900 */
[----:B------:R-:W-:Y:S02]  /*0660*/  VIADD R0, R10, 0x1c0 ;  /* 0x000001c00a007836 */ /* 0x000fe40000000000 */
[----:B------:R-:W-:Y:S01]  /*0670*/  IMAD.MOV.U32 R36, RZ, RZ, 0x7fffffff ;  /* 0x7fffffffff247424 */ /* 0x000fe200078e00ff */
[----:B------:R1:W5:Y:S01]  /*0680*/  @!P2 LDG.E R35, desc[UR6][R8.64+0x380] ;  /* 0x000380060823a981 */ /* 0x000362000c1e1900 */
[----:B------:R-:W-:Y:S01]  /*0690*/  IMAD.MOV.U32 R37, RZ, RZ, 0x7fffffff ;  /* 0x7fffffffff257424 */ /* 0x000fe200078e00ff */
[-C--:B------:R-:W-:Y:S01]  /*06a0*/  ISETP.GE.AND P0, PT, R6, R5.reuse, PT ;  /* 0x000000050600720c */ /* 0x080fe20003f06270 */
[----:B------:R-:W-:Y:S01]  /*06b0*/  VIADD R6, R10, 0x1e0 ;  /* 0x000001e00a067836 */ /* 0x000fe20000000000 */
[-C--:B------:R-:W-:Y:S01]  /*06c0*/  ISETP.GE.AND P2, PT, R0, R5.reuse, PT ;  /* 0x000000050000720c */ /* 0x080fe20003f46270 */
[----:B------:R-:W-:Y:S01]  /*06d0*/  VIADD R0, R10, 0x200 ;  /* 0x000002000a007836 */ /* 0x000fe20000000000 */
[----:B------:R1:W5:Y:S02]  /*06e0*/  @!P3 LDG.E R36, desc[UR6][R8.64+0x400] ;  /* 0x000400060824b981 */ /* 0x000364000c1e1900 */
[----:B------:R-:W-:-:S02]  /*06f0*/  ISETP.GE.AND P3, PT, R6, R5, PT ;  /* 0x000000050600720c */ /* 0x000fc40003f66270 */
[----:B------:R1:W5:Y:S01]  /*0700*/  @!P4 LDG.E R37, desc[UR6][R8.64+0x480] ;  /* 0x000480060825c981 */ /* 0x000362000c1e1900 */
[----:B------:R-:W-:Y:S01]  /*0710*/  ISETP.GE.AND P4, PT, R0, R5, PT ;  /* 0x000000050000720c */ /* 0x000fe20003f86270 */
[----:B------:R-:W-:Y:S02]  /*0720*/  IMAD.MOV.U32 R38, RZ, RZ, 0x7fffffff ;  /* 0x7fffffffff267424 */ /* 0x000fe400078e00ff */
[----:B------:R-:W-:Y:S02]  /*0730*/  IMAD.MOV.U32 R39, RZ, RZ, 0x7fffffff ;  /* 0x7fffffffff277424 */ /* 0x000fe400078e00ff */
[----:B------:R-:W-:Y:S02]  /*0740*/  IMAD.MOV.U32 R40, RZ, RZ, 0x7fffffff ;  /* 0x7fffffffff287424 */ /* 0x000fe400078e00ff */
[----:B------:R-:W-:Y:S01]  /*0750*/  IMAD.MOV.U32 R43, RZ, RZ, 0x7fffffff ;  /* 0x7fffffffff2b7424 */ /* 0x000fe200078e00ff */
[----:B------:R1:W5:Y:S01]  /*0760*/  @!P5 LDG.E R38, desc[UR6][R8.64+0x500] ;  /* 0x000500060826d981 */ /* 0x000362000c1e1900 */
[----:B------:R-:W-:-:S02]  /*0770*/  IMAD.MOV.U32 R44, RZ, RZ, 0x7fffffff ;  /* 0x7fffffffff2c7424 */ /* 0x000fc400078e00ff */
[----:B------:R-:W-:Y:S01]  /*0780*/  IMAD.MOV.U32 R45, RZ, RZ, 0x7fffffff ;  /* 0x7fffffffff2d7424 */ /* 0x000fe200078e00ff */
[----:B------:R1:W5:Y:S01]  /*0790*/  @!P6 LDG.E R39, desc[UR6][R8.64+0x580] ;  /* 0x000580060827e981 */ /* 0x000362000c1e1900 */
[----:B------:R-:W-:-:S03]  /*07a0*/  IMAD.MOV.U32 R46, RZ, RZ, 0x7fffffff ;  /* 0x7fffffffff2e7424 */ /* 0x000fc600078e00ff */
[----:B------:R1:W5:Y:S04]  /*07b0*/  @!P0 LDG.E R40, desc[UR6][R8.64+0x600] ;  /* 0x0006000608288981 */ /* 0x000368000c1e1900 */
[----:B------:R1:W5:Y:S04]  /*07c0*/  @!P1 LDG.E R43, desc[UR6][R8.64+0x680] ;  /* 0x00068006082b9981 */ /* 0x000368000c1e1900 */
[----:B------:R1:W5:Y:S04]  /*07d0*/  @!P2 LDG.E R44, desc[UR6][R8.64+0x700] ;  /* 0x00070006082ca981 */ /* 0x000368000c1e1900 */
[----:B------:R1:W5:Y:S04]  /*07e0*/  @!P3 LDG.E R45, desc[UR6][R8.64+0x780] ;  /* 0x00078006082db981 */ /* 0x000368000c1e1900 */
[----:B------:R1:W5:Y:S02]  /*07f0*/  @!P4 LDG.E R46, desc[UR6][R8.64+0x800] ;  /* 0x00080006082ec981 */ /* 0x000364000c1e1900 */
.L_x_3:
[----:B------:R-:W-:Y:S01]  /*0800*/  VIMNMX R5, PT, PT, R24, 0xe0, !PT ;  /* 0x000000e018057848 */ /* 0x000fe20007fe0100 */
[----:B------:R-:W2:Y:S01]  /*0810*/  LDCU UR4, c[0x0][0x3c8] ;  /* 0x00007900ff0477ac */ /* 0x000ea20008000800 */
[----:B------:R-:W-:Y:S01]  /*0820*/  SHF.R.U32.HI R0, RZ, 0x5, R3 ;  /* 0x00000005ff007819 */ /* 0x000fe20000011603 */
[----:B------:R-:W-:Y:S01]  /*0830*/  BSSY.RECONVERGENT B0, `(.L_x_4) ;  /* 0x0000025000007945 */ /* 0x000fe20003800200 */
[--C-:B------:R-:W-:Y:S01]  /*0840*/  IADD3 R5, PT, PT, R5, 0x1f, -R24.reuse ;  /* 0x0000001f05057810 */ /* 0x100fe20007ffe818 */
[----:B------:R-:W-:Y:S01]  /*0850*/  UMOV UR5, 0xffffffff ;  /* 0xffffffff00057882 */ /* 0x000fe20000000000 */
[----:B01----:R-:W-:Y:S02]  /*0860*/  IMAD.MOV.U32 R8, RZ, RZ, R24 ;  /* 0x000000ffff087224 */ /* 0x003fe400078e0018 */
[C---:B------:R-:W-:Y:S01]  /*0870*/  ISETP.GE.U32.AND P0, PT, R5.reuse, 0x1e0, PT ;  /* 0x000001e00500780c */ /* 0x040fe20003f06070 */
[----:B------:R-:W-:Y:S01]  /*0880*/  IMAD.SHL.U32 R0, R0, 0x400, RZ ;  /* 0x0000040000007824 */ /* 0x000fe200078e00ff */
[----:B------:R-:W-:-:S04]  /*0890*/  LEA.HI R6, R5, 0x1, RZ, 0x1b ;  /* 0x0000000105067811 */ /* 0x000fc800078fd8ff */
[----:B------:R-:W-:-:S04]  /*08a0*/  LOP3.LUT R9, R6, 0xf, RZ, 0xc0, !PT ;  /* 0x0000000f06097812 */ /* 0x000fc800078ec0ff */
[----:B------:R-:W-:Y:S01]  /*08b0*/  ISETP.NE.AND P1, PT, R9, RZ, PT ;  /* 0x000000ff0900720c */ /* 0x000fe20003f25270 */
[----:B--2---:R-:W-:Y:S02]  /*08c0*/  USHF.L.U32 UR4, UR5, UR4, URZ ;  /* 0x0000000405047299 */ /* 0x004fe400080006ff */
[----:B------:R-:W-:Y:S10]  /*08d0*/  @!P0 BRA `(.L_x_5) ;  /* 0x0000000000688947 */ /* 0x000ff40003800000 */
[----:B------:R-:W-:Y:S01]  /*08e0*/  IMAD R10, R24, 0x4, R0 ;  /* 0x00000004180a7824 */ /* 0x000fe200078e0200 */
[----:B------:R-:W-:Y:S01]  /*08f0*/  LOP3.LUT R5, R6, 0xffffff0, RZ, 0xc0, !PT ;  /* 0x0ffffff006057812 */ /* 0x000fe200078ec0ff */
[----:B------:R-:W-:-:S03]  /*0900*/  IMAD.MOV.U32 R8, RZ, RZ, R24 ;  /* 0x000000ffff087224 */ /* 0x000fc600078e0018 */
[----:B------:R-:W-:Y:S01]  /*0910*/  IADD3 R10, PT, PT, R10, 0x400, R7 ;  /* 0x000004000a0a7810 */ /* 0x000fe20007ffe007 */
[----:B------:R-:W-:-:S07]  /*0920*/  IMAD.MOV R5, RZ, RZ, -R5 ;  /* 0x000000ffff057224 */ /* 0x000fce00078e0a05 */
.L_x_6:
[----:B------:R-:W-:Y:S01]  /*0930*/  VIADD R5, R5, 0x10 ;  /* 0x0000001005057836 */ /* 0x000fe20000000000 */
[----:B------:R-:W-:Y:S01]  /*0940*/  STS [R10+-0x400], RZ ;  /* 0xfffc00ff0a007388 */ /* 0x000fe20000000800 */
[----:B------:R-:W-:-:S03]  /*0950*/  VIADD R8, R8, 0x200 ;  /* 0x0000020008087836 */ /* 0x000fc60000000000 */
[----:B------:R-:W-:Y:S01]  /*0960*/  ISETP.NE.AND P0, PT, R5, RZ, PT ;  /* 0x000000ff0500720c */ /* 0x000fe20003f05270 */
[----:B------:R-:W-:Y:S04]  /*0970*/  STS [R10+-0x380], RZ ;  /* 0xfffc80ff0a007388 */ /* 0x000fe80000000800 */
[----:B------:R-:W-:Y:S04]  /*0980*/  STS [R10+-0x300], RZ ;  /* 0xfffd00ff0a007388 */ /* 0x000fe80000000800 */
[----:B------:R-:W-:Y:S04]  /*0990*/  STS [R10+-0x280], RZ ;  /* 0xfffd80ff0a007388 */ /* 0x000fe80000000800 */
[----:B------:R-:W-:Y:S04]  /*09a0*/  STS [R10+-0x200], RZ ;  /* 0xfffe00ff0a007388 */ /* 0x000fe80000000800 */
[----:B------:R-:W-:Y:S04]  /*09b0*/  STS [R10+-0x180], RZ ;  /* 0xfffe80ff0a007388 */ /* 0x000fe80000000800 */
[----:B------:R-:W-:Y:S04]  /*09c0*/  STS [R10+-0x100], RZ ;  /* 0xffff00ff0a007388 */ /* 0x000fe80000000800 */
[----:B------:R-:W-:Y:S04]  /*09d0*/  STS [R10+-0x80], RZ ;  /* 0xffff80ff0a007388 */ /* 0x000fe80000000800 */
[----:B------:R-:W-:Y:S04]  /*09e0*/  STS [R10], RZ ;  /* 0x000000ff0a007388 */ /* 0x000fe80000000800 */
[----:B------:R-:W-:Y:S04]  /*09f0*/  STS [R10+0x80], RZ ;  /* 0x000080ff0a007388 */ /* 0x000fe80000000800 */
[----:B------:R-:W-:Y:S04]  /*0a00*/  STS [R10+0x100], RZ ;  /* 0x000100ff0a007388 */ /* 0x000fe80000000800 */
[----:B------:R-:W-:Y:S04]  /*0a10*/  STS [R10+0x180], RZ ;  /* 0x000180ff0a007388 */ /* 0x000fe80000000800 */
[----:B------:R-:W-:Y:S04]  /*0a20*/  STS [R10+0x200], RZ ;  /* 0x000200ff0a007388 */ /* 0x000fe80000000800 */
[----:B------:R-:W-:Y:S04]  /*0a30*/  STS [R10+0x280], RZ ;  /* 0x000280ff0a007388 */ /* 0x000fe80000000800 */
[----:B------:R-:W-:Y:S04]  /*0a40*/  STS [R10+0x300], RZ ;  /* 0x000300ff0a007388 */ /* 0x000fe80000000800 */
[----:B------:R0:W-:Y:S02]  /*0a50*/  STS [R10+0x380], RZ ;  /* 0x000380ff0a007388 */ /* 0x0001e40000000800 */
[----:B0-----:R-:W-:Y:S01]  /*0a60*/  VIADD R10, R10, 0x800 ;  /* 0x000008000a0a7836 */ /* 0x001fe20000000000 */
[----:B------:R-:W-:Y:S06]  /*0a70*/  @P0 BRA `(.L_x_6) ;  /* 0xfffffffc00ac0947 */ /* 0x000fec000383ffff */
.L_x_5:
[----:B------:R-:W-:Y:S05]  /*0a80*/  BSYNC.RECONVERGENT B0 ;  /* 0x0000000000007941 */ /* 0x000fea0003800200 */
.L_x_4:
[----:B------:R-:W-:Y:S01]  /*0a90*/  BSSY.RECONVERGENT B0, `(.L_x_7) ;  /* 0x0000026000007945 */ /* 0x000fe20003800200 */
[----:B------:R-:W-:-:S03]  /*0aa0*/  IMAD.IADD R5, R7, 0x1, R0 ;  /* 0x0000000107057824 */ /* 0x000fc600078e0200 */
[----:B------:R-:W-:Y:S05]  /*0ab0*/  @!P1 BRA `(.L_x_8) ;  /* 0x00000000008c9947 */ /* 0x000fea0003800000 */
[----:B------:R-:W-:Y:S01]  /*0ac0*/  ISETP.GE.U32.AND P0, PT, R9, 0x8, PT ;  /* 0x000000080900780c */ /* 0x000fe20003f06070 */
[----:B------:R-:W-:Y:S01]  /*0ad0*/  BSSY.RECONVERGENT B1, `(.L_x_9) ;  /* 0x000000e000017945 */ /* 0x000fe20003800200 */
[----:B------:R-:W-:-:S04]  /*0ae0*/  LOP3.LUT R10, R6, 0x7, RZ, 0xc0, !PT ;  /* 0x00000007060a7812 */ /* 0x000fc800078ec0ff */
[----:B------:R-:W-:-:S07]  /*0af0*/  ISETP.NE.AND P1, PT, R10, RZ, PT ;  /* 0x000000ff0a00720c */ /* 0x000fce0003f25270 */
[----:B------:R-:W-:Y:S06]  /*0b00*/  @!P0 BRA `(.L_x_10) ;  /* 0x0000000000288947 */ /* 0x000fec0003800000 */
[C---:B------:R-:W-:Y:S02]  /*0b10*/  IMAD R9, R8.reuse, 0x4, R5 ;  /* 0x0000000408097824 */ /* 0x040fe400078e0205 */
[----:B------:R-:W-:-:S03]  /*0b20*/  VIADD R8, R8, 0x100 ;  /* 0x0000010008087836 */ /* 0x000fc60000000000 */
[----:B------:R0:W-:Y:S04]  /*0b30*/  STS [R9], RZ ;  /* 0x000000ff09007388 */ /* 0x0001e80000000800 */
[----:B------:R0:W-:Y:S04]  /*0b40*/  STS [R9+0x80], RZ ;  /* 0x000080ff09007388 */ /* 0x0001e80000000800 */
[----:B------:R0:W-:Y:S04]  /*0b50*/  STS [R9+0x100], RZ ;  /* 0x000100ff09007388 */ /* 0x0001e80000000800 */
[----:B------:R0:W-:Y:S04]  /*0b60*/  STS [R9+0x180], RZ ;  /* 0x000180ff09007388 */ /* 0x0001e80000000800 */
[----:B------:R0:W-:Y:S04]  /*0b70*/  STS [R9+0x200], RZ ;  /* 0x000200ff09007388 */ /* 0x0001e80000000800 */
[----:B------:R0:W-:Y:S04]  /*0b80*/  STS [R9+0x280], RZ ;  /* 0x000280ff09007388 */ /* 0x0001e80000000800 */
[----:B------:R0:W-:Y:S04]  /*0b90*/  STS [R9+0x300], RZ ;  /* 0x000300ff09007388 */ /* 0x0001e80000000800 */
[----:B------:R0:W-:Y:S02]  /*0ba0*/  STS [R9+0x380], RZ ;  /* 0x000380ff09007388 */ /* 0x0001e40000000800 */
.L_x_10:
[----:B------:R-:W-:Y:S05]  /*0bb0*/  BSYNC.RECONVERGENT B1 ;  /* 0x0000000000017941 */ /* 0x000fea0003800200 */
.L_x_9:
[----:B------:R-:W-:Y:S05]  /*0bc0*/  @!P1 BRA `(.L_x_8) ;  /* 0x0000000000489947 */ /* 0x000fea0003800000 */
[----:B------:R-:W-:Y:S02]  /*0bd0*/  ISETP.GE.U32.AND P0, PT, R10, 0x4, PT ;  /* 0x000000040a00780c */ /* 0x000fe40003f06070 */
[----:B------:R-:W-:-:S04]  /*0be0*/  LOP3.LUT R6, R6, 0x3, RZ, 0xc0, !PT ;  /* 0x0000000306067812 */ /* 0x000fc800078ec0ff */
[----:B------:R-:W-:-:S07]  /*0bf0*/  ISETP.NE.AND P1, PT, R6, RZ, PT ;  /* 0x000000ff0600720c */ /* 0x000fce0003f25270 */
[C---:B0-----:R-:W-:Y:S02]  /*0c00*/  @P0 IMAD R9, R8.reuse, 0x4, R5 ;  /* 0x0000000408090824 */ /* 0x041fe400078e0205 */
[----:B------:R-:W-:-:S03]  /*0c10*/  @P0 VIADD R8, R8, 0x80 ;  /* 0x0000008008080836 */ /* 0x000fc60000000000 */
[----:B------:R1:W-:Y:S04]  /*0c20*/  @P0 STS [R9], RZ ;  /* 0x000000ff09000388 */ /* 0x0003e80000000800 */
[----:B------:R1:W-:Y:S04]  /*0c30*/  @P0 STS [R9+0x80], RZ ;  /* 0x000080ff09000388 */ /* 0x0003e80000000800 */
[----:B------:R1:W-:Y:S04]  /*0c40*/  @P0 STS [R9+0x100], RZ ;  /* 0x000100ff09000388 */ /* 0x0003e80000000800 */
[----:B------:R1:W-:Y:S01]  /*0c50*/  @P0 STS [R9+0x180], RZ ;  /* 0x000180ff09000388 */ /* 0x0003e20000000800 */
[----:B------:R-:W-:Y:S05]  /*0c60*/  @!P1 BRA `(.L_x_8) ;  /* 0x0000000000209947 */ /* 0x000fea0003800000 */
[----:B------:R-:W-:Y:S02]  /*0c70*/  IMAD R0, R8, 0x4, R0 ;  /* 0x0000000408007824 */ /* 0x000fe400078e0200 */
[----:B------:R-:W-:Y:S02]  /*0c80*/  IMAD.MOV R6, RZ, RZ, -R6 ;  /* 0x000000ffff067224 */ /* 0x000fe400078e0a06 */
[----:B------:R-:W-:-:S07]  /*0c90*/  IMAD.IADD R0, R7, 0x1, R0 ;  /* 0x0000000107007824 */ /* 0x000fce00078e0200 */
.L_x_11:
[----:B------:R-:W-:Y:S01]  /*0ca0*/  VIADD R6, R6, 0x1 ;  /* 0x0000000106067836 */ /* 0x000fe20000000000 */
[----:B------:R0:W-:Y:S04]  /*0cb0*/  STS [R0], RZ ;  /* 0x000000ff00007388 */ /* 0x0001e80000000800 */
[----:B------:R-:W-:Y:S01]  /*0cc0*/  ISETP.NE.AND P0, PT, R6, RZ, PT ;  /* 0x000000ff0600720c */ /* 0x000fe20003f05270 */
[----:B0-----:R-:W-:-:S12]  /*0cd0*/  VIADD R0, R0, 0x80 ;  /* 0x0000008000007836 */ /* 0x001fd80000000000 */
[----:B------:R-:W-:Y:S05]  /*0ce0*/  @P0 BRA `(.L_x_11) ;  /* 0xfffffffc00ec0947 */ /* 0x000fea000383ffff */
.L_x_8:
[----:B------:R-:W-:Y:S05]  /*0cf0*/  BSYNC.RECONVERGENT B0 ;  /* 0x0000000000007941 */ /* 0x000fea0003800200 */
.L_x_7:
[----:B------:R-:W2:Y:S01]  /*0d00*/  LDCU UR5, c[0x0][0x3c4] ;  /* 0x00007880ff0577ac */ /* 0x000ea20008000800 */
[----:B-----5:R-:W-:Y:S01]  /*0d10*/  LOP3.LUT R27, R28, 0x80000000, RZ, 0x3c, !PT ;  /* 0x800000001c1b7812 */ /* 0x020fe200078e3cff */
[----:B------:R-:W-:Y:S01]  /*0d20*/  BSSY.RECONVERGENT B0, `(.L_x_12) ;  /* 0x0000080000007945 */ /* 0x000fe20003800200 */
[----:B------:R-:W-:Y:S02]  /*0d30*/  LOP3.LUT R22, R29, 0x80000000, RZ, 0x3c, !PT ;  /* 0x800000001d167812 */ /* 0x000fe400078e3cff */
[----:B------:R-:W-:Y:S02]  /*0d40*/  LOP3.LUT R21, R30, 0x80000000, RZ, 0x3c, !PT ;  /* 0x800000001e157812 */ /* 0x000fe400078e3cff */
[----:B------:R-:W-:Y:S02]  /*0d50*/  LOP3.LUT R18, R31, 0x80000000, RZ, 0x3c, !PT ;  /* 0x800000001f127812 */ /* 0x000fe400078e3cff */
[----:B------:R-:W-:Y:S02]  /*0d60*/  LOP3.LUT R20, R33, 0x80000000, RZ, 0x3c, !PT ;  /* 0x8000000021147812 */ /* 0x000fe400078e3cff */
[----:B------:R-:W-:-:S02]  /*0d70*/  LOP3.LUT R23, R32, 0x80000000, RZ, 0x3c, !PT ;  /* 0x8000000020177812 */ /* 0x000fc400078e3cff */
[----:B------:R-:W-:Y:S02]  /*0d80*/  LOP3.LUT R25, R34, 0x80000000, RZ, 0x3c, !PT ;  /* 0x8000000022197812 */ /* 0x000fe400078e3cff */
[----:B------:R-:W-:Y:S02]  /*0d90*/  LOP3.LUT R17, R36, 0x80000000, RZ, 0x3c, !PT ;  /* 0x8000000024117812 */ /* 0x000fe400078e3cff */
[----:B------:R-:W-:Y:S02]  /*0da0*/  LOP3.LUT R19, R38, 0x80000000, RZ, 0x3c, !PT ;  /* 0x8000000026137812 */ /* 0x000fe400078e3cff */
[----:B--2---:R-:W-:Y:S02]  /*0db0*/  SHF.R.U32.HI R49, RZ, UR5, R27 ;  /* 0x00000005ff317c19 */ /* 0x004fe4000801161b */
[----:B------:R-:W-:Y:S02]  /*0dc0*/  SHF.R.U32.HI R52, RZ, UR5, R22 ;  /* 0x00000005ff347c19 */ /* 0x000fe40008011616 */
[----:B------:R-:W-:-:S02]  /*0dd0*/  LOP3.LUT R49, R49, UR4, RZ, 0x30, !PT ;  /* 0x0000000431317c12 */ /* 0x000fc4000f8e30ff */
[----:B------:R-:W-:Y:S02]  /*0de0*/  LOP3.LUT R52, R52, UR4, RZ, 0x30, !PT ;  /* 0x0000000434347c12 */ /* 0x000fe4000f8e30ff */
[----:B------:R-:W-:Y:S01]  /*0df0*/  SHF.R.U32.HI R56, RZ, UR5, R21 ;  /* 0x00000005ff387c19 */ /* 0x000fe20008011615 */
[--C-:B------:R-:W-:Y:S01]  /*0e00*/  IMAD R0, R49, 0x4, R5.reuse ;  /* 0x0000000431007824 */ /* 0x100fe200078e0205 */
[----:B------:R-:W-:Y:S01]  /*0e10*/  SHF.R.U32.HI R48, RZ, UR5, R18 ;  /* 0x00000005ff307c19 */ /* 0x000fe20008011612 */
[----:B------:R-:W-:Y:S01]  /*0e20*/  IMAD R6, R52, 0x4, R5 ;  /* 0x0000000434067824 */ /* 0x000fe200078e0205 */
[----:B------:R-:W-:Y:S01]  /*0e30*/  LOP3.LUT R56, R56, UR4, RZ, 0x30, !PT ;  /* 0x0000000438387c12 */ /* 0x000fe2000f8e30ff */
[----:B------:R-:W-:Y:S01]  /*0e40*/  NOP ;  /* 0x0000000000007918 */ /* 0x000fe20000000000 */
[----:B01----:R-:W-:Y:S01]  /*0e50*/  SHF.R.U32.HI R9, RZ, UR5, R20 ;  /* 0x00000005ff097c19 */ /* 0x003fe20008011614 */
[----:B------:R0:W-:Y:S01]  /*0e60*/  ATOMS.POPC.INC.32 RZ, [R0+URZ] ;  /* 0x0000000000ff7f8c */ /* 0x0001e2000d8000ff */
[----:B------:R-:W-:-:S02]  /*0e70*/  LOP3.LUT R48, R48, UR4, RZ, 0x30, !PT ;  /* 0x0000000430307c12 */ /* 0x000fc4000f8e30ff */
[----:B------:R-:W-:Y:S01]  /*0e80*/  SHF.R.U32.HI R8, RZ, UR5, R23 ;  /* 0x00000005ff087c19 */ /* 0x000fe20008011617 */
[----:B------:R1:W-:Y:S01]  /*0e90*/  ATOMS.POPC.INC.32 RZ, [R6+URZ] ;  /* 0x0000000006ff7f8c */ /* 0x0003e2000d8000ff */
[----:B------:R-:W-:Y:S02]  /*0ea0*/  SHF.R.U32.HI R11, RZ, UR5, R25 ;  /* 0x00000005ff0b7c19 */ /* 0x000fe40008011619 */
[----:B------:R-:W-:Y:S01]  /*0eb0*/  LOP3.LUT R10, R9, UR4, RZ, 0x30, !PT ;  /* 0x00000004090a7c12 */ /* 0x000fe2000f8e30ff */
[--C-:B0-----:R-:W-:Y:S01]  /*0ec0*/  IMAD R0, R56, 0x4, R5.reuse ;  /* 0x0000000438007824 */ /* 0x101fe200078e0205 */
[----:B------:R-:W-:Y:S02]  /*0ed0*/  LOP3.LUT R8, R8, UR4, RZ, 0x30, !PT ;  /* 0x0000000408087c12 */ /* 0x000fe4000f8e30ff */
[----:B------:R-:W-:Y:S01]  /*0ee0*/  LOP3.LUT R12, R11, UR4, RZ, 0x30, !PT ;  /* 0x000000040b0c7c12 */ /* 0x000fe2000f8e30ff */
[--C-:B-1----:R-:W-:Y:S01]  /*0ef0*/  IMAD R6, R48, 0x4, R5.reuse ;  /* 0x0000000430067824 */ /* 0x102fe200078e0205 */
[----:B------:R0:W-:Y:S01]  /*0f00*/  ATOMS.POPC.INC.32 RZ, [R0+URZ] ;  /* 0x0000000000ff7f8c */ /* 0x0001e2000d8000ff */
[--C-:B------:R-:W-:Y:S01]  /*0f10*/  IMAD R9, R10, 0x4, R5.reuse ;  /* 0x000000040a097824 */ /* 0x100fe200078e0205 */
[----:B------:R-:W-:Y:S01]  /*0f20*/  LOP3.LUT R10, R35, 0x80000000, RZ, 0x3c, !PT ;  /* 0x80000000230a7812 */ /* 0x000fe200078e3cff */
[--C-:B------:R-:W-:Y:S01]  /*0f30*/  IMAD R8, R8, 0x4, R5.reuse ;  /* 0x0000000408087824 */ /* 0x100fe200078e0205 */
[----:B------:R1:W-:Y:S01]  /*0f40*/  ATOMS.POPC.INC.32 RZ, [R6+URZ] ;  /* 0x0000000006ff7f8c */ /* 0x0003e2000d8000ff */
[----:B------:R-:W-:Y:S01]  /*0f50*/  IMAD R11, R12, 0x4, R5 ;  /* 0x000000040c0b7824 */ /* 0x000fe200078e0205 */
[----:B------:R-:W-:-:S02]  /*0f60*/  LOP3.LUT R12, R37, 0x80000000, RZ, 0x3c, !PT ;  /* 0x80000000250c7812 */ /* 0x000fc400078e3cff */
[----:B------:R-:W-:Y:S01]  /*0f70*/  LOP3.LUT R16, R39, 0x80000000, RZ, 0x3c, !PT ;  /* 0x8000000027107812 */ /* 0x000fe200078e3cff */
[----:B------:R-:W-:Y:S01]  /*0f80*/  ATOMS.POPC.INC.32 RZ, [R8+URZ] ;  /* 0x0000000008ff7f8c */ /* 0x000fe2000d8000ff */
[----:B0-----:R-:W-:Y:S02]  /*0f90*/  SHF.R.U32.HI R0, RZ, UR5, R10 ;  /* 0x00000005ff007c19 */ /* 0x001fe4000801160a */
[----:B-1----:R-:W-:Y:S01]  /*0fa0*/  SHF.R.U32.HI R6, RZ, UR5, R17 ;  /* 0x00000005ff067c19 */ /* 0x002fe20008011611 */
[----:B------:R0:W-:Y:S01]  /*0fb0*/  ATOMS.POPC.INC.32 RZ, [R9+URZ] ;  /* 0x0000000009ff7f8c */ /* 0x0001e2000d8000ff */
[----:B------:R-:W-:Y:S02]  /*0fc0*/  SHF.R.U32.HI R14, RZ, UR5, R19 ;  /* 0x00000005ff0e7c19 */ /* 0x000fe40008011613 */
[----:B------:R-:W-:Y:S01]  /*0fd0*/  LOP3.LUT R6, R6, UR4, RZ, 0x30, !PT ;  /* 0x0000000406067c12 */ /* 0x000fe2000f8e30ff */
[----:B------:R1:W-:Y:S01]  /*0fe0*/  ATOMS.POPC.INC.32 RZ, [R11+URZ] ;  /* 0x000000000bff7f8c */ /* 0x0003e2000d8000ff */
[----:B------:R-:W-:-:S02]  /*0ff0*/  SHF.R.U32.HI R13, RZ, UR5, R12 ;  /* 0x00000005ff0d7c19 */ /* 0x000fc4000801160c */
[----:B------:R-:W-:Y:S02]  /*1000*/  LOP3.LUT R0, R0, UR4, RZ, 0x30, !PT ;  /* 0x0000000400007c12 */ /* 0x000fe4000f8e30ff */
[----:B0-----:R-:W-:Y:S02]  /*1010*/  SHF.R.U32.HI R9, RZ, UR5, R16 ;  /* 0x00000005ff097c19 */ /* 0x001fe40008011610 */
[----:B------:R-:W-:Y:S01]  /*1020*/  LOP3.LUT R50, R14, UR4, RZ, 0x30, !PT ;  /* 0x000000040e327c12 */ /* 0x000fe2000f8e30ff */
[--C-:B------:R-:W-:Y:S01]  /*1030*/  IMAD R14, R6, 0x4, R5.reuse ;  /* 0x00000004060e7824 */ /* 0x100fe200078e0205 */
[----:B------:R-:W-:Y:S01]  /*1040*/  LOP3.LUT R8, R13, UR4, RZ, 0x30, !PT ;  /* 0x000000040d087c12 */ /* 0x000fe2000f8e30ff */
[--C-:B------:R-:W-:Y:S01]  /*1050*/  IMAD R0, R0, 0x4, R5.reuse ;  /* 0x0000000400007824 */ /* 0x100fe200078e0205 */
[----:B------:R-:W-:Y:S01]  /*1060*/  LOP3.LUT R6, R9, UR4, RZ, 0x30, !PT ;  /* 0x0000000409067c12 */ /* 0x000fe2000f8e30ff */
[--C-:B------:R-:W-:Y:S01]  /*1070*/  IMAD R50, R50, 0x4, R5.reuse ;  /* 0x0000000432327824 */ /* 0x100fe200078e0205 */
[----:B------:R-:W-:Y:S01]  /*1080*/  LOP3.LUT R9, R40, 0x80000000, RZ, 0x3c, !PT ;  /* 0x8000000028097812 */ /* 0x000fe200078e3cff */
[--C-:B------:R-:W-:Y:S01]  /*1090*/  IMAD R26, R8, 0x4, R5.reuse ;  /* 0x00000004081a7824 */ /* 0x100fe200078e0205 */
[----:B------:R0:W-:Y:S01]  /*10a0*/  ATOMS.POPC.INC.32 RZ, [R0+URZ] ;  /* 0x0000000000ff7f8c */ /* 0x0001e2000d8000ff */
[----:B------:R-:W-:Y:S01]  /*10b0*/  IMAD R51, R6, 0x4, R5 ;  /* 0x0000000406337824 */ /* 0x000fe200078e0205 */
[----:B------:R-:W-:-:S02]  /*10c0*/  LOP3.LUT R6, R43, 0x80000000, RZ, 0x3c, !PT ;  /* 0x800000002b067812 */ /* 0x000fc400078e3cff */
[----:B-1----:R-:W-:Y:S01]  /*10d0*/  LOP3.LUT R11, R44, 0x80000000, RZ, 0x3c, !PT ;  /* 0x800000002c0b7812 */ /* 0x002fe200078e3cff */
[----:B------:R1:W-:Y:S01]  /*10e0*/  ATOMS.POPC.INC.32 RZ, [R14+URZ] ;  /* 0x000000000eff7f8c */ /* 0x0003e2000d8000ff */
[----:B------:R-:W-:Y:S02]  /*10f0*/  LOP3.LUT R8, R45, 0x80000000, RZ, 0x3c, !PT ;  /* 0x800000002d087812 */ /* 0x000fe400078e3cff */
[----:B------:R-:W-:Y:S01]  /*1100*/  LOP3.LUT R13, R46, 0x80000000, RZ, 0x3c, !PT ;  /* 0x800000002e0d7812 */ /* 0x000fe200078e3cff */
[----:B------:R2:W-:Y:S01]  /*1110*/  ATOMS.POPC.INC.32 RZ, [R26+URZ] ;  /* 0x000000001aff7f8c */ /* 0x0005e2000d8000ff */
[----:B0-----:R-:W-:Y:S02]  /*1120*/  SHF.R.U32.HI R0, RZ, UR5, R9 ;  /* 0x00000005ff007c19 */ /* 0x001fe40008011609 */
[----:B------:R-:W-:Y:S01]  /*1130*/  SHF.R.U32.HI R53, RZ, UR5, R11 ;  /* 0x00000005ff357c19 */ /* 0x000fe2000801160b */
[----:B-1----:R-:W0:Y:S01]  /*1140*/  LDC.64 R14, c[0x0][0x380] ;  /* 0x0000e000ff0e7b82 */ /* 0x002e220000000a00 */
[----:B------:R-:W-:Y:S01]  /*1150*/  SHF.R.U32.HI R55, RZ, UR5, R8 ;  /* 0x00000005ff377c19 */ /* 0x000fe20008011608 */
[----:B------:R1:W-:Y:S01]  /*1160*/  ATOMS.POPC.INC.32 RZ, [R50+URZ] ;  /* 0x0000000032ff7f8c */ /* 0x0003e2000d8000ff */
[----:B------:R-:W-:-:S02]  /*1170*/  SHF.R.U32.HI R57, RZ, UR5, R13 ;  /* 0x00000005ff397c19 */ /* 0x000fc4000801160d */
[----:B--2---:R-:W-:Y:S01]  /*1180*/  SHF.R.U32.HI R26, RZ, UR5, R6 ;  /* 0x00000005ff1a7c19 */ /* 0x004fe20008011606 */
[----:B------:R2:W-:Y:S01]  /*1190*/  ATOMS.POPC.INC.32 RZ, [R51+URZ] ;  /* 0x0000000033ff7f8c */ /* 0x0005e2000d8000ff */
[----:B------:R-:W-:Y:S02]  /*11a0*/  LOP3.LUT R0, R0, UR4, RZ, 0x30, !PT ;  /* 0x0000000400007c12 */ /* 0x000fe4000f8e30ff */
[----:B------:R-:W-:Y:S02]  /*11b0*/  LOP3.LUT R54, R26, UR4, RZ, 0x30, !PT ;  /* 0x000000041a367c12 */ /* 0x000fe4000f8e30ff */
[----:B------:R-:W-:Y:S01]  /*11c0*/  LOP3.LUT R58, R53, UR4, RZ, 0x30, !PT ;  /* 0x00000004353a7c12 */ /* 0x000fe2000f8e30ff */
[--C-:B------:R-:W-:Y:S01]  /*11d0*/  IMAD R53, R0, 0x4, R5.reuse ;  /* 0x0000000400357824 */ /* 0x100fe200078e0205 */
[----:B------:R-:W-:Y:S01]  /*11e0*/  ISETP.GT.U32.AND P2, PT, R3, 0xff, PT ;  /* 0x000000ff0300780c */ /* 0x000fe20003f44070 */
[--C-:B------:R-:W-:Y:S01]  /*11f0*/  IMAD R54, R54, 0x4, R5.reuse ;  /* 0x0000000436367824 */ /* 0x100fe200078e0205 */
[----:B------:R-:W-:Y:S01]  /*1200*/  LOP3.LUT R60, R55, UR4, RZ, 0x30, !PT ;  /* 0x00000004373c7c12 */ /* 0x000fe2000f8e30ff */
[--C-:B------:R-:W-:Y:S01]  /*1210*/  IMAD R58, R58, 0x4, R5.reuse ;  /* 0x000000043a3a7824 */ /* 0x100fe200078e0205 */
[----:B------:R-:W-:Y:S01]  /*1220*/  LOP3.LUT R26, R57, UR4, RZ, 0x30, !PT ;  /* 0x00000004391a7c12 */ /* 0x000fe2000f8e30ff */
[----:B------:R3:W-:Y:S01]  /*1230*/  ATOMS.POPC.INC.32 RZ, [R53+URZ] ;  /* 0x0000000035ff7f8c */ /* 0x0007e2000d8000ff */
[----:B-1----:R-:W-:Y:S01]  /*1240*/  P2R R50, PR, RZ, 0x4 ;  /* 0x00000004ff327803 */ /* 0x002fe20000000000 */
[----:B------:R-:W-:-:S02]  /*1250*/  IMAD R60, R60, 0x4, R5 ;  /* 0x000000043c3c7824 */ /* 0x000fc400078e0205 */
[----:B------:R-:W-:Y:S01]  /*1260*/  IMAD R5, R26, 0x4, R5 ;  /* 0x000000041a057824 */ /* 0x000fe200078e0205 */
[----:B------:R3:W-:Y:S01]  /*1270*/  ATOMS.POPC.INC.32 RZ, [R54+URZ] ;  /* 0x0000000036ff7f8c */ /* 0x0007e2000d8000ff */
[----:B--2---:R-:W-:Y:S02]  /*1280*/  IMAD R51, R3, 0x4, R7 ;  /* 0x0000000403337824 */ /* 0x004fe400078e0207 */
[----:B------:R-:W-:Y:S01]  /*1290*/  IMAD.MOV.U32 R0, RZ, RZ, RZ ;  /* 0x000000ffff007224 */ /* 0x000fe200078e00ff */
[----:B------:R3:W-:Y:S04]  /*12a0*/  ATOMS.POPC.INC.32 RZ, [R58+URZ] ;  /* 0x000000003aff7f8c */ /* 0x0007e8000d8000ff */
[----:B------:R3:W-:Y:S04]  /*12b0*/  ATOMS.POPC.INC.32 RZ, [R60+URZ] ;  /* 0x000000003cff7f8c */ /* 0x0007e8000d8000ff */
[----:B------:R3:W-:Y:S01]  /*12c0*/  ATOMS.POPC.INC.32 RZ, [R5+URZ] ;  /* 0x0000000005ff7f8c */ /* 0x0007e2000d8000ff */
[----:B------:R-:W-:Y:S06]  /*12d0*/  BAR.SYNC.DEFER_BLOCKING 0x0 ;  /* 0x0000000000007b1d */ /* 0x000fec0000010000 */
[----:B------:R-:W-:Y:S05]  /*12e0*/  @P2 BRA `(.L_x_13) ;  /* 0x00000000008c2947 */ /* 0x000fea0003800000 */
[----:B------:R-:W1:Y:S04]  /*12f0*/  LDS R0, [R51] ;  /* 0x0000000033007984 */ /* 0x000e680000000800 */
[----:B---3--:R-:W2:Y:S04]  /*1300*/  LDS R5, [R51+0x400] ;  /* 0x0004000033057984 */ /* 0x008ea80000000800 */
[----:B------:R-:W3:Y:S04]  /*1310*/  LDS R53, [R51+0x800] ;  /* 0x0008000033357984 */ /* 0x000ee80000000800 */
[----:B------:R-:W4:Y:S04]  /*1320*/  LDS R55, [R51+0xc00] ;  /* 0x000c000033377984 */ /* 0x000f280000000800 */
[----:B------:R-:W5:Y:S04]  /*1330*/  LDS R57, [R51+0x1000] ;  /* 0x0010000033397984 */ /* 0x000f680000000800 */
[----:B------:R-:W0:Y:S04]  /*1340*/  LDS R59, [R51+0x1400] ;  /* 0x00140000333b7984 */ /* 0x000e280000000800 */
[----:B------:R-:W-:Y:S04]  /*1350*/  LDS R61, [R51+0x2000] ;  /* 0x00200000333d7984 */ /* 0x000fe80000000800 */
[----:B------:R-:W-:Y:S04]  /*1360*/  LDS R63, [R51+0x2400] ;  /* 0x00240000333f7984 */ /* 0x000fe80000000800 */
[----:B------:R-:W-:Y:S04]  /*1370*/  LDS R65, [R51+0x2800] ;  /* 0x0028000033417984 */ /* 0x000fe80000000800 */
[----:B------:R-:W-:Y:S04]  /*1380*/  STS [R51], RZ ;  /* 0x000000ff33007388 */ /* 0x000fe80000000800 */
[----:B-1----:R-:W-:Y:S01]  /*1390*/  STS [R51+0x400], R0 ;  /* 0x0004000033007388 */ /* 0x002fe20000000800 */
[----:B--2---:R-:W-:-:S03]  /*13a0*/  IMAD.IADD R54, R0, 0x1, R5 ;  /* 0x0000000100367824 */ /* 0x004fc600078e0205 */
[----:B------:R-:W1:Y:S01]  /*13b0*/  LDS R5, [R51+0x1800] ;  /* 0x0018000033057984 */ /* 0x000e620000000800 */
[----:B---3--:R-:W-:-:S03]  /*13c0*/  IMAD.IADD R58, R54, 0x1, R53 ;  /* 0x00000001363a7824 */ /* 0x008fc600078e0235 */
[----:B------:R-:W2:Y:S01]  /*13d0*/  LDS R53, [R51+0x1c00] ;  /* 0x001c000033357984 */ /* 0x000ea20000000800 */
[----:B----4-:R-:W-:-:S03]  /*13e0*/  IMAD.IADD R60, R58, 0x1, R55 ;  /* 0x000000013a3c7824 */ /* 0x010fc600078e0237 */
[----:B------:R1:W-:Y:S01]  /*13f0*/  STS [R51+0x800], R54 ;  /* 0x0008003633007388 */ /* 0x0003e20000000800 */
[----:B-----5:R-:W-:-:S03]  /*1400*/  IMAD.IADD R62, R60, 0x1, R57 ;  /* 0x000000013c3e7824 */ /* 0x020fc600078e0239 */
[----:B------:R-:W3:Y:S01]  /*1410*/  LDS R55, [R51+0x2c00] ;  /* 0x002c000033377984 */ /* 0x000ee20000000800 */
[----:B0-----:R-:W-:-:S03]  /*1420*/  IMAD.IADD R64, R62, 0x1, R59 ;  /* 0x000000013e407824 */ /* 0x001fc600078e023b */
[----:B------:R0:W-:Y:S04]  /*1430*/  STS [R51+0xc00], R58 ;  /* 0x000c003a33007388 */ /* 0x0001e80000000800 */
[----:B------:R4:W-:Y:S04]  /*1440*/  STS [R51+0x1000], R60 ;  /* 0x0010003c33007388 */ /* 0x0009e80000000800 */
[----:B------:R4:W-:Y:S04]  /*1450*/  STS [R51+0x1400], R62 ;  /* 0x0014003e33007388 */ /* 0x0009e80000000800 */
[----:B------:R4:W-:Y:S01]  /*1460*/  STS [R51+0x1800], R64 ;  /* 0x0018004033007388 */ /* 0x0009e20000000800 */
[----:B-1----:R-:W-:-:S04]  /*1470*/  IMAD.IADD R54, R64, 0x1, R5 ;  /* 0x0000000140367824 */ /* 0x002fc800078e0205 */
[----:B--2---:R-:W-:Y:S01]  /*1480*/  IMAD.IADD R66, R54, 0x1, R53 ;  /* 0x0000000136427824 */ /* 0x004fe200078e0235 */
[----:B------:R4:W-:Y:S03]  /*1490*/  STS [R51+0x1c00], R54 ;  /* 0x001c003633007388 */ /* 0x0009e60000000800 */
[----:B------:R-:W-:Y:S01]  /*14a0*/  IMAD.IADD R68, R66, 0x1, R61 ;  /* 0x0000000142447824 */ /* 0x000fe200078e023d */
[----:B------:R4:W-:Y:S03]  /*14b0*/  STS [R51+0x2000], R66 ;  /* 0x0020004233007388 */ /* 0x0009e60000000800 */
[----:B------:R-:W-:Y:S01]  /*14c0*/  IMAD.IADD R70, R68, 0x1, R63 ;  /* 0x0000000144467824 */ /* 0x000fe200078e023f */
[----:B------:R4:W-:Y:S03]  /*14d0*/  STS [R51+0x2400], R68 ;  /* 0x0024004433007388 */ /* 0x0009e60000000800 */
[----:B0-----:R-:W-:Y:S01]  /*14e0*/  IMAD.IADD R58, R70, 0x1, R65 ;  /* 0x00000001463a7824 */ /* 0x001fe200078e0241 */
[----:B------:R4:W-:Y:S03]  /*14f0*/  STS [R51+0x2800], R70 ;  /* 0x0028004633007388 */ /* 0x0009e60000000800 */
[----:B---3--:R-:W-:Y:S01]  /*1500*/  IMAD.IADD R0, R58, 0x1, R55 ;  /* 0x000000013a007824 */ /* 0x008fe200078e0237 */
[----:B------:R4:W-:Y:S06]  /*1510*/  STS [R51+0x2c00], R58 ;  /* 0x002c003a33007388 */ /* 0x0009ec0000000800 */
.L_x_13:
[----:B------:R-:W-:Y:S05]  /*1520*/  BSYNC.RECONVERGENT B0 ;  /* 0x0000000000007941 */ /* 0x000fea0003800200 */
.L_x_12:
[----:B------:R-:W-:Y:S01]  /*1530*/  ISETP.NE.AND P0, PT, R0, 0x1980, PT ;  /* 0x000019800000780c */ /* 0x000fe20003f05270 */
[----:B---3--:R-:W-:Y:S01]  /*1540*/  IMAD R5, R42, 0x100, R3 ;  /* 0x000001002a057824 */ /* 0x008fe200078e0203 */
[----:B------:R-:W-:Y:S01]  /*1550*/  @!P2 LOP3.LUT R53, R0, 0x40000000, RZ, 0xfc, !PT ;  /* 0x400000000035a812 */ /* 0x000fe200078efcff */
[----:B------:R-:W-:Y:S01]  /*1560*/  IMAD R41, R41, 0x11, RZ ;  /* 0x0000001129297824 */ /* 0x000fe200078e02ff */
[----:B------:R-:W-:Y:S01]  /*1570*/  ISETP.LT.U32.AND P0, PT, R3, 0x100, !P0 ;  /* 0x000001000300780c */ /* 0x000fe20004701070 */
[----:B0-----:R-:W-:-:S03]  /*1580*/  IMAD.WIDE R14, R5, 0x4, R14 ;  /* 0x00000004050e7825 */ /* 0x001fc600078e020e */
[----:B------:R-:W-:Y:S01]  /*1590*/  LOP3.LUT R57, R41, R4, RZ, 0xfc, !PT ;  /* 0x0000000429397212 */ /* 0x000fe200078efcff */
[----:B----4-:R-:W-:Y:S01]  /*15a0*/  IMAD R54, R42, 0x1980, RZ ;  /* 0x000019802a367824 */ /* 0x010fe200078e02ff */
[----:B------:R0:W-:Y:S07]  /*15b0*/  @!P2 STG.E.STRONG.SYS desc[UR6][R14.64], R53 ;  /* 0x000000350e00a986 */ /* 0x0001ee000c115906 */
[----:B------:R-:W-:Y:S06]  /*15c0*/  BAR.RED.OR.DEFER_BLOCKING 0x0, P0 ;  /* 0x0000000000007b1d */ /* 0x000fec0000014800 */
[----:B------:R-:W1:Y:S01]  /*15d0*/  B2R.RESULT RZ, P0 ;  /* 0x0000000000ff731c */ /* 0x000e620000004000 */
[----:B------:R-:W-:-:S04]  /*15e0*/  IADD3 R4, P1, PT, R54, R57, RZ ;  /* 0x0000003936047210 */ /* 0x000fc80007f3e0ff */
[----:B------:R-:W-:Y:S01]  /*15f0*/  LEA.HI.X.SX32 R55, R54, RZ, 0x1, P1 ;  /* 0x000000ff36377211 */ /* 0x000fe200008f0eff */
[----:B------:R-:W-:-:S03]  /*1600*/  IMAD.SHL.U32 R5, R4, 0x4, RZ ;  /* 0x0000000404057824 */ /* 0x000fc600078e00ff */
[----:B------:R-:W-:Y:S01]  /*1610*/  SHF.L.U64.HI R4, R4, 0x2, R55 ;  /* 0x0000000204047819 */ /* 0x000fe20000010237 */
[----:B01----:R-:W-:Y:S06]  /*1620*/  @!P0 BRA `(.L_x_14) ;  /* 0x0000001000b48947 */ /* 0x003fec0003800000 */
[----:B------:R-:W0:Y:S01]  /*1630*/  LDCU.64 UR8, c[0x0][0x3b8] ;  /* 0x00007700ff0877ac */ /* 0x000e220008000a00 */
[----:B------:R-:W-:Y:S01]  /*1640*/  BSSY B1, `(.L_x_15) ;  /* 0x0000032000017945 */ /* 0x000fe20003800000 */
[----:B------:R-:W-:Y:S01]  /*1650*/  IMAD R13, R3, 0x8, R7 ;  /* 0x00000008030d7824 */ /* 0x000fe200078e0207 */
[----:B0-----:R-:W-:-:S04]  /*1660*/  IADD3 R8, P0, PT, R5, UR8, RZ ;  /* 0x0000000805087c10 */ /* 0x001fc8000ff1e0ff */
[----:B------:R-:W-:Y:S01]  /*1670*/  IADD3.X R9, PT, PT, R4, UR9, RZ, P0, !PT ;  /* 0x0000000904097c10 */ /* 0x000fe200087fe4ff */
[----:B------:R-:W-:Y:S08]  /*1680*/  @P2 BRA `(.L_x_16) ;  /* 0x0000000000b42947 */ /* 0x000ff00003800000 */
[----:B------:R-:W0:Y:S02]  /*1690*/  LDCU.64 UR8, c[0x0][0x398] ;  /* 0x00007300ff0877ac */ /* 0x000e240008000a00 */
[----:B0-----:R-:W-:-:S04]  /*16a0*/  LEA R10, P0, R3, UR8, 0x3 ;  /* 0x00000008030a7c11 */ /* 0x001fc8000f8018ff */
[----:B------:R-:W-:-:S05]  /*16b0*/  LEA.HI.X R11, R3, UR9, RZ, 0x3, P0 ;  /* 0x00000009030b7c11 */ /* 0x000fca00080f1cff */
[----:B------:R-:W2:Y:S01]  /*16c0*/  LDG.E.64 R4, desc[UR6][R10.64] ;  /* 0x000000060a047981 */ /* 0x000ea2000c1e1b00 */
[----:B------:R-:W-:-:S04]  /*16d0*/  ISETP.GT.U32.AND P0, PT, R3, R49, PT ;  /* 0x000000310300720c */ /* 0x000fc80003f04070 */
[----:B------:R-:W-:-:S04]  /*16e0*/  SEL R17, RZ, 0x1980, !P0 ;  /* 0x00001980ff117807 */ /* 0x000fc80004000000 */
[----:B--2---:R-:W-:Y:S01]  /*16f0*/  IADD3 R4, P0, PT, R4, -R17, RZ ;  /* 0x8000001104047210 */ /* 0x004fe20007f1e0ff */
[----:B------:R-:W-:-:S03]  /*1700*/  IMAD.MOV.U32 R17, RZ, RZ, R0 ;  /* 0x000000ffff117224 */ /* 0x000fc600078e0000 */
[----:B------:R-:W-:Y:S02]  /*1710*/  IADD3.X R5, PT, PT, R5, -0x1, RZ, P0, !PT ;  /* 0xffffffff05057810 */ /* 0x000fe400007fe4ff */
[----:B------:R-:W-:-:S03]  /*1720*/  ISETP.GE.AND P0, PT, R42, 0x1, PT ;  /* 0x000000012a00780c */ /* 0x000fc60003f06270 */
[----:B------:R0:W-:Y:S10]  /*1730*/  STS.64 [R13+0x6600], R4 ;  /* 0x006600040d007388 */ /* 0x0001f40000000a00 */
[----:B------:R-:W-:Y:S05]  /*1740*/  @!P0 BRA `(.L_x_17) ;  /* 0x00000000006c8947 */ /* 0x000fea0003800000 */
[----:B------:R-:W-:Y:S01]  /*1750*/  BSSY B0, `(.L_x_18) ;  /* 0x0000019000007945 */ /* 0x000fe20003800000 */
[----:B------:R-:W-:Y:S02]  /*1760*/  IMAD.MOV.U32 R6, RZ, RZ, -0x1 ;  /* 0xffffffffff067424 */ /* 0x000fe400078e00ff */
[----:B------:R-:W-:Y:S02]  /*1770*/  IMAD.MOV.U32 R10, RZ, RZ, R42 ;  /* 0x000000ffff0a7224 */ /* 0x000fe400078e002a */
[----:B------:R-:W-:-:S07]  /*1780*/  IMAD.MOV.U32 R17, RZ, RZ, R0 ;  /* 0x000000ffff117224 */ /* 0x000fce00078e0000 */
.L_x_22:
[----:B0-----:R-:W0:Y:S01]  /*1790*/  LDC.64 R4, c[0x0][0x380] ;  /* 0x0000e000ff047b82 */ /* 0x001e220000000a00 */
[----:B------:R-:W-:Y:S01]  /*17a0*/  VIADD R19, R10, 0xffffffff ;  /* 0xffffffff0a137836 */ /* 0x000fe20000000000 */
[----:B------:R-:W-:Y:S03]  /*17b0*/  BSSY B2, `(.L_x_19) ;  /* 0x0000008000027945 */ /* 0x000fe60003800000 */
[----:B------:R-:W-:-:S04]  /*17c0*/  IMAD R11, R19, 0x100, R3 ;  /* 0x00000100130b7824 */ /* 0x000fc800078e0203 */
[----:B0-----:R-:W-:-:S07]  /*17d0*/  IMAD.WIDE R4, R11, 0x4, R4 ;  /* 0x000000040b047825 */ /* 0x001fce00078e0204 */
.L_x_20:
[----:B------:R-:W-:Y:S05]  /*17e0*/  YIELD ;  /* 0x0000000000007946 */ /* 0x000fea0003800000 */
[----:B------:R0:W-:Y:S06]  /*17f0*/  MEMBAR.SC.CTA ;  /* 0x0000000000007992 */ /* 0x0001ec0000000000 */
[----:B0-----:R-:W2:Y:S02]  /*1800*/  LDG.E.STRONG.SYS R11, desc[UR6][R4.64] ;  /* 0x00000006040b7981 */ /* 0x001ea4000c1f5900 */
[----:B--2---:R-:W-:-:S13]  /*1810*/  ISETP.NE.AND P0, PT, R11, RZ, PT ;  /* 0x000000ff0b00720c */ /* 0x004fda0003f05270 */
[----:B------:R-:W-:Y:S05]  /*1820*/  @!P0 BRA `(.L_x_20) ;  /* 0xfffffffc00ec8947 */ /* 0x000fea000383ffff */
[----:B------:R-:W-:Y:S05]  /*1830*/  BSYNC B2 ;  /* 0x0000000000027941 */ /* 0x000fea0003800000 */
.L_x_19:
[----:B------:R-:W-:Y:S01]  /*1840*/  BSSY.RECONVERGENT B2, `(.L_x_21) ;  /* 0x0000006000027945 */ /* 0x000fe20003800200 */
[C---:B------:R-:W-:Y:S02]  /*1850*/  ISETP.GT.AND P0, PT, R11.reuse, -0x1, PT ;  /* 0xffffffff0b00780c */ /* 0x040fe40003f04270 */
[----:B------:R-:W-:Y:S01]  /*1860*/  LOP3.LUT R4, R11, 0x3fffffff, RZ, 0xc0, !PT ;  /* 0x3fffffff0b047812 */ /* 0x000fe200078ec0ff */
[----:B------:R-:W-:Y:S05]  /*1870*/  WARPSYNC.EXCLUSIVE R6 ;  /* 0x0000000006007348 */ /* 0x000fea0003a00000 */
[----:B------:R-:W-:-:S05]  /*1880*/  IMAD.IADD R17, R4, 0x1, R17 ;  /* 0x0000000104117824 */ /* 0x000fca00078e0211 */
[----:B------:R-:W-:-:S07]  /*1890*/  VOTE.ANY R6, PT, P0 ;  /* 0x0000000000067806 */ /* 0x000fce00000e0100 */
[----:B------:R-:W-:Y:S05]  /*18a0*/  BSYNC.RECONVERGENT B2 ;  /* 0x0000000000027941 */ /* 0x000fea0003800200 */
.L_x_21:
[----:B------:R-:W-:Y:S01]  /*18b0*/  ISETP.GT.U32.AND P1, PT, R10, 0x1, PT ;  /* 0x000000010a00780c */ /* 0x000fe20003f24070 */
[----:B------:R-:W-:-:S12]  /*18c0*/  IMAD.MOV.U32 R10, RZ, RZ, R19 ;  /* 0x000000ffff0a7224 */ /* 0x000fd800078e0013 */
[----:B------:R-:W-:Y:S05]  /*18d0*/  @P0 BRA P1, `(.L_x_22) ;  /* 0xfffffffc00ac0947 */ /* 0x000fea000083ffff */
[----:B------:R-:W-:Y:S05]  /*18e0*/  BSYNC B0 ;  /* 0x0000000000007941 */ /* 0x000fea0003800000 */
.L_x_18:
[----:B------:R1:W2:Y:S02]  /*18f0*/  LDS.64 R4, [R13+0x6600] ;  /* 0x006600000d047984 */ /* 0x0002a40000000a00 */
.L_x_17:
[C---:B------:R-:W-:Y:S01]  /*1900*/  IMAD.IADD R19, R17.reuse, 0x1, -R0 ;  /* 0x0000000111137824 */ /* 0x040fe200078e0a00 */
[----:B------:R-:W-:-:S04]  /*1910*/  LOP3.LUT R11, R17, 0x80000000, RZ, 0xfc, !PT ;  /* 0x80000000110b7812 */ /* 0x000fc800078efcff */
[C---:B0-2---:R-:W-:Y:S01]  /*1920*/  IADD3 R4, P0, PT, R19.reuse, R4, RZ ;  /* 0x0000000413047210 */ /* 0x045fe20007f1e0ff */
[----:B------:R0:W-:Y:S03]  /*1930*/  STG.E.STRONG.SYS desc[UR6][R14.64], R11 ;  /* 0x0000000b0e007986 */ /* 0x0001e6000c115906 */
[----:B------:R-:W-:-:S05]  /*1940*/  LEA.HI.X.SX32 R5, R19, R5, 0x1, P0 ;  /* 0x0000000513057211 */ /* 0x000fca00000f0eff */
[----:B------:R0:W-:Y:S04]  /*1950*/  STS.64 [R13+0x6600], R4 ;  /* 0x006600040d007388 */ /* 0x0001e80000000a00 */
.L_x_16:
[----:B------:R-:W-:Y:S05]  /*1960*/  BSYNC B1 ;  /* 0x0000000000017941 */ /* 0x000fea0003800000 */
.L_x_15:
[----:B0-----:R-:W0:Y:S01]  /*1970*/  LDC R5, c[0x0][0x3c0] ;  /* 0x0000f000ff057b82 */ /* 0x001e220000000800 */
[----:B------:R-:W-:-:S07]  /*1980*/  IMAD R4, R49, 0x8, R7 ;  /* 0x0000000831047824 */ /* 0x000fce00078e0207 */
[----:B------:R-:W2:Y:S01]  /*1990*/  LDC.64 R16, c[0x0][0x390] ;  /* 0x0000e400ff107b82 */ /* 0x000ea20000000a00 */
[----:B0-----:R-:W-:Y:S02]  /*19a0*/  ISETP.GE.AND P0, PT, R47, R5, PT ;  /* 0x000000052f00720c */ /* 0x001fe40003f06270 */
[----:B--2---:R-:W-:-:S04]  /*19b0*/  ISETP.EQ.U32.AND P1, PT, R16, RZ, PT ;  /* 0x000000ff1000720c */ /* 0x004fc80003f22070 */
[----:B------:R-:W-:-:S04]  /*19c0*/  ISETP.EQ.OR.EX P0, PT, R17, RZ, !P0, P1 ;  /* 0x000000ff1100720c */ /* 0x000fc80004702710 */
[----:B------:R-:W-:-:S13]  /*19d0*/  ISETP.GT.U32.OR P0, PT, R3, 0xff, P0 ;  /* 0x000000ff0300780c */ /* 0x000fda0000704470 */
[----:B------:R-:W-:Y:S05]  /*19e0*/  @P0 BRA `(.L_x_23) ;  /* 0x0000000000240947 */ /* 0x000fea0003800000 */
[----:B------:R-:W0:Y:S01]  /*19f0*/  LDS.64 R10, [R13+0x6600] ;  /* 0x006600000d0a7984 */ /* 0x000e220000000a00 */
[C---:B------:R-:W-:Y:S02]  /*1a00*/  ISETP.GT.U32.AND P0, PT, R3.reuse, R49, PT ;  /* 0x000000310300720c */ /* 0x040fe40003f04070 */
[C---:B------:R-:W-:Y:S02]  /*1a10*/  LEA R6, P2, R3.reuse, R16, 0x3 ;  /* 0x0000001003067211 */ /* 0x040fe400078418ff */
[----:B------:R-:W-:Y:S02]  /*1a20*/  SEL R7, RZ, 0x1980, !P0 ;  /* 0x00001980ff077807 */ /* 0x000fe40004000000 */
[--C-:B------:R-:W-:Y:S02]  /*1a30*/  SHF.R.S32.HI R15, RZ, 0x1f, R0.reuse ;  /* 0x0000001fff0f7819 */ /* 0x100fe40000011400 */
[----:B0-----:R-:W-:Y:S02]  /*1a40*/  IADD3 R2, P0, P1, R10, R7, R0 ;  /* 0x000000070a027210 */ /* 0x001fe4000791e000 */
[----:B------:R-:W-:-:S02]  /*1a50*/  LEA.HI.X R7, R3, R17, RZ, 0x3, P2 ;  /* 0x0000001103077211 */ /* 0x000fc400010f1cff */
[----:B------:R-:W-:-:S05]  /*1a60*/  IADD3.X R3, PT, PT, R11, RZ, R15, P0, P1 ;  /* 0x000000ff0b037210 */ /* 0x000fca00007e240f */
[----:B------:R0:W-:Y:S04]  /*1a70*/  STG.E.64 desc[UR6][R6.64], R2 ;  /* 0x0000000206007986 */ /* 0x0001e8000c101b06 */
.L_x_23:
[----:B------:R-:W-:Y:S05]  /*1a80*/  WARPSYNC.ALL ;  /* 0x0000000000007948 */ /* 0x000fea0003800000 */
[----:B------:R-:W-:Y:S01]  /*1a90*/  BAR.SYNC.DEFER_BLOCKING 0x0 ;  /* 0x0000000000007b1d */ /* 0x000fe20000010000 */
[----:B------:R-:W-:-:S05]  /*1aa0*/  ISETP.GT.AND P0, PT, R47, R5, PT ;  /* 0x000000052f00720c */ /* 0x000fca0003f04270 */
[----:B0-----:R0:W2:Y:S08]  /*1ab0*/  LDS.64 R2, [R4+0x6600] ;  /* 0x0066000004027984 */ /* 0x0010b00000000a00 */
[----:B0-----:R-:W-:Y:S05]  /*1ac0*/  @P0 BRA `(.L_x_24) ;  /* 0x00000000005c0947 */ /* 0x001fea0003800000 */
[----:B------:R-:W0:Y:S01]  /*1ad0*/  LDCU.64 UR4, c[0x0][0x3a0] ;  /* 0x00007400ff0477ac */ /* 0x000e220008000a00 */
[----:B--2---:R-:W-:-:S05]  /*1ae0*/  IADD3 R0, P1, PT, R57, R2, RZ ;  /* 0x0000000239007210 */ /* 0x004fca0007f3e0ff */
[----:B------:R-:W-:Y:S01]  /*1af0*/  IMAD.X R7, RZ, RZ, R3, P1 ;  /* 0x000000ffff077224 */ /* 0x000fe200008e0603 */
[----:B0-----:R-:W-:-:S04]  /*1b00*/  LEA R2, P1, R0, UR4, 0x2 ;  /* 0x0000000400027c11 */ /* 0x001fc8000f8210ff */
[----:B------:R-:W-:-:S05]  /*1b10*/  LEA.HI.X R3, R0, UR5, R7, 0x2, P1 ;  /* 0x0000000500037c11 */ /* 0x000fca00088f1407 */
[----:B------:R2:W-:Y:S04]  /*1b20*/  STG.E desc[UR6][R2.64], R28 ;  /* 0x0000001c02007986 */ /* 0x0005e8000c101906 */
        /* <DEDUP_REMOVED lines=15> */
[----:B------:R2:W-:Y:S01]  /*1c20*/  STG.E desc[UR6][R2.64+0x800], R46 ;  /* 0x0008002e02007986 */ /* 0x0005e2000c101906 */
[----:B------:R-:W-:Y:S05]  /*1c30*/  BRA `(.L_x_25) ;  /* 0x0000000000e07947 */ /* 0x000fea0003800000 */
.L_x_24:
[----:B------:R-:W0:Y:S01]  /*1c40*/  LDCU.64 UR4, c[0x0][0x3a0] ;  /* 0x00007400ff0477ac */ /* 0x000e220008000a00 */
[----:B------:R-:W-:Y:S01]  /*1c50*/  IMAD R4, R42, -0x1980, R5 ;  /* 0xffffe6802a047824 */ /* 0x000fe200078e0205 */
[C---:B--2---:R-:W-:Y:S01]  /*1c60*/  IADD3 R0, P1, PT, R57.reuse, R2, RZ ;  /* 0x0000000239007210 */ /* 0x044fe20007f3e0ff */
[C---:B------:R-:W-:Y:S02]  /*1c70*/  VIADD R11, R57.reuse, 0x20 ;  /* 0x00000020390b7836 */ /* 0x040fe40000000000 */
[C---:B-1----:R-:W-:Y:S01]  /*1c80*/  VIADD R13, R57.reuse, 0x40 ;  /* 0x00000040390d7836 */ /* 0x042fe20000000000 */
[-C--:B------:R-:W-:Y:S01]  /*1c90*/  ISETP.GE.AND P5, PT, R57, R4.reuse, PT ;  /* 0x000000043900720c */ /* 0x080fe20003fa6270 */
[----:B------:R-:W-:Y:S01]  /*1ca0*/  IMAD.X R7, RZ, RZ, R3, P1 ;  /* 0x000000ffff077224 */ /* 0x000fe200008e0603 */
[-C--:B------:R-:W-:Y:S01]  /*1cb0*/  ISETP.GE.AND P4, PT, R11, R4.reuse, PT ;  /* 0x000000040b00720c */ /* 0x080fe20003f86270 */
[----:B------:R-:W-:Y:S01]  /*1cc0*/  VIADD R11, R57, 0x60 ;  /* 0x00000060390b7836 */ /* 0x000fe20000000000 */
[----:B------:R-:W-:Y:S01]  /*1cd0*/  ISETP.GE.AND P3, PT, R13, R4, PT ;  /* 0x000000040d00720c */ /* 0x000fe20003f66270 */
[----:B------:R-:W-:-:S02]  /*1ce0*/  VIADD R13, R57, 0x80 ;  /* 0x00000080390d7836 */ /* 0x000fc40000000000 */
[----:B------:R-:W-:Y:S01]  /*1cf0*/  VIADD R15, R57, 0xa0 ;  /* 0x000000a0390f7836 */ /* 0x000fe20000000000 */
[-C--:B------:R-:W-:Y:S01]  /*1d00*/  ISETP.GE.AND P2, PT, R11, R4.reuse, PT ;  /* 0x000000040b00720c */ /* 0x080fe20003f46270 */
[----:B------:R-:W-:Y:S01]  /*1d10*/  VIADD R11, R57, 0xc0 ;  /* 0x000000c0390b7836 */ /* 0x000fe20000000000 */
[C---:B0-----:R-:W-:Y:S02]  /*1d20*/  LEA R2, P1, R0.reuse, UR4, 0x2 ;  /* 0x0000000400027c11 */ /* 0x041fe4000f8210ff */
[-C--:B------:R-:W-:Y:S02]  /*1d30*/  ISETP.GE.AND P6, PT, R15, R4.reuse, PT ;  /* 0x000000040f00720c */ /* 0x080fe40003fc6270 */
[----:B------:R-:W-:Y:S02]  /*1d40*/  LEA.HI.X R3, R0, UR5, R7, 0x2, P1 ;  /* 0x0000000500037c11 */ /* 0x000fe400088f1407 */
[----:B------:R-:W-:Y:S01]  /*1d50*/  ISETP.GE.AND P1, PT, R13, R4, PT ;  /* 0x000000040d00720c */ /* 0x000fe20003f26270 */
[----:B------:R-:W-:-:S02]  /*1d60*/  VIADD R13, R57, 0xe0 ;  /* 0x000000e0390d7836 */ /* 0x000fc40000000000 */
[----:B------:R0:W-:Y:S01]  /*1d70*/  @!P5 STG.E desc[UR6][R2.64], R28 ;  /* 0x0000001c0200d986 */ /* 0x0001e2000c101906 */
[-C--:B------:R-:W-:Y:S01]  /*1d80*/  ISETP.GE.AND P5, PT, R11, R4.reuse, PT ;  /* 0x000000040b00720c */ /* 0x080fe20003fa6270 */
[----:B------:R-:W-:Y:S02]  /*1d90*/  VIADD R11, R57, 0x100 ;  /* 0x00000100390b7836 */ /* 0x000fe40000000000 */
[----:B------:R0:W-:Y:S01]  /*1da0*/  @!P4 STG.E desc[UR6][R2.64+0x80], R29 ;  /* 0x0000801d0200c986 */ /* 0x0001e2000c101906 */
[-C--:B------:R-:W-:Y:S01]  /*1db0*/  ISETP.GE.AND P4, PT, R13, R4.reuse, PT ;  /* 0x000000040d00720c */ /* 0x080fe20003f86270 */
[----:B------:R-:W-:Y:S02]  /*1dc0*/  VIADD R13, R57, 0x120 ;  /* 0x00000120390d7836 */ /* 0x000fe40000000000 */
[----:B------:R0:W-:Y:S01]  /*1dd0*/  @!P3 STG.E desc[UR6][R2.64+0x100], R30 ;  /* 0x0001001e0200b986 */ /* 0x0001e2000c101906 */
        /* <DEDUP_REMOVED lines=21> */
[----:B------:R-:W-:-:S03]  /*1f30*/  ISETP.GE.AND P2, PT, R13, R4, PT ;  /* 0x000000040d00720c */ /* 0x000fc60003f46270 */
[----:B------:R0:W-:Y:S01]  /*1f40*/  @!P1 STG.E desc[UR6][R2.64+0x500], R38 ;  /* 0x0005002602009986 */ /* 0x0001e2000c101906 */
[----:B------:R-:W-:-:S03]  /*1f50*/  ISETP.GE.AND P1, PT, R11, R4, PT ;  /* 0x000000040b00720c */ /* 0x000fc60003f26270 */
[----:B------:R0:W-:Y:S04]  /*1f60*/  @!P6 STG.E desc[UR6][R2.64+0x580], R39 ;  /* 0x000580270200e986 */ /* 0x0001e8000c101906 */
[----:B------:R0:W-:Y:S04]  /*1f70*/  @!P5 STG.E desc[UR6][R2.64+0x600], R40 ;  /* 0x000600280200d986 */ /* 0x0001e8000c101906 */
[----:B------:R0:W-:Y:S04]  /*1f80*/  @!P4 STG.E desc[UR6][R2.64+0x680], R43 ;  /* 0x0006802b0200c986 */ /* 0x0001e8000c101906 */
[----:B------:R0:W-:Y:S04]  /*1f90*/  @!P3 STG.E desc[UR6][R2.64+0x700], R44 ;  /* 0x0007002c0200b986 */ /* 0x0001e8000c101906 */
[----:B------:R0:W-:Y:S04]  /*1fa0*/  @!P2 STG.E desc[UR6][R2.64+0x780], R45 ;  /* 0x0007802d0200a986 */ /* 0x0001e8000c101906 */
[----:B------:R0:W-:Y:S02]  /*1fb0*/  @!P1 STG.E desc[UR6][R2.64+0x800], R46 ;  /* 0x0008002e02009986 */ /* 0x0001e4000c101906 */
.L_x_25:
[----:B------:R-:W-:Y:S05]  /*1fc0*/  @P0 BRA `(.L_x_26) ;  /* 0x0000000000480947 */ /* 0x000fea0003800000 */
[----:B------:R3:W5:Y:S04]  /*1fd0*/  LDG.E R11, desc[UR6][R8.64] ;  /* 0x00000006080b7981 */ /* 0x000768000c1e1900 */
[----:B-1----:R3:W5:Y:S04]  /*1fe0*/  LDG.E R13, desc[UR6][R8.64+0x80] ;  /* 0x00008006080d7981 */ /* 0x002768000c1e1900 */
[----:B------:R3:W5:Y:S04]  /*1ff0*/  LDG.E R15, desc[UR6][R8.64+0x100] ;  /* 0x00010006080f7981 */ /* 0x000768000c1e1900 */
[----:B------:R3:W5:Y:S04]  /*2000*/  LDG.E R17, desc[UR6][R8.64+0x180] ;  /* 0x0001800608117981 */ /* 0x000768000c1e1900 */
[----:B------:R3:W5:Y:S04]  /*2010*/  LDG.E R19, desc[UR6][R8.64+0x200] ;  /* 0x0002000608137981 */ /* 0x000768000c1e1900 */
[----:B------:R3:W5:Y:S04]  /*2020*/  LDG.E R21, desc[UR6][R8.64+0x280] ;  /* 0x0002800608157981 */ /* 0x000768000c1e1900 */
[----:B------:R3:W5:Y:S04]  /*2030*/  LDG.E R23, desc[UR6][R8.64+0x300] ;  /* 0x0003000608177981 */ /* 0x000768000c1e1900 */
[----:B------:R3:W5:Y:S04]  /*2040*/  LDG.E R25, desc[UR6][R8.64+0x380] ;  /* 0x0003800608197981 */ /* 0x000768000c1e1900 */
[----:B------:R3:W5:Y:S04]  /*2050*/  LDG.E R27, desc[UR6][R8.64+0x400] ;  /* 0x00040006081b7981 */ /* 0x000768000c1e1900 */
[----:B0-2---:R3:W5:Y:S04]  /*2060*/  LDG.E R29, desc[UR6][R8.64+0x480] ;  /* 0x00048006081d7981 */ /* 0x005768000c1e1900 */
        /* <DEDUP_REMOVED lines=8> */
.L_x_26:
[----:B------:R-:W-:Y:S02]  /*20f0*/  IMAD.IADD R54, R5, 0x1, -R54 ;  /* 0x0000000105367824 */ /* 0x000fe400078e0a36 */
[C---:B0-2---:R-:W-:Y:S02]  /*2100*/  VIADD R3, R57.reuse, 0x20 ;  /* 0x0000002039037836 */ /* 0x045fe40000000000 */
[C---:B------:R-:W-:Y:S01]  /*2110*/  VIADD R45, R57.reuse, 0x40 ;  /* 0x00000040392d7836 */ /* 0x040fe20000000000 */
[CC--:B------:R-:W-:Y:S01]  /*2120*/  ISETP.GE.AND P5, PT, R57.reuse, R54.reuse, PT ;  /* 0x000000363900720c */ /* 0x0c0fe20003fa6270 */
[----:B------:R-:W-:Y:S01]  /*2130*/  VIADD R47, R57, 0x80 ;  /* 0x00000080392f7836 */ /* 0x000fe20000000000 */
[-C--:B------:R-:W-:Y:S01]  /*2140*/  ISETP.GE.AND P4, PT, R3, R54.reuse, PT ;  /* 0x000000360300720c */ /* 0x080fe20003f86270 */
[----:B------:R-:W-:Y:S01]  /*2150*/  VIADD R3, R57, 0x60 ;  /* 0x0000006039037836 */ /* 0x000fe20000000000 */
[-C--:B------:R-:W-:Y:S01]  /*2160*/  ISETP.GE.AND P3, PT, R45, R54.reuse, PT ;  /* 0x000000362d00720c */ /* 0x080fe20003f66270 */
[----:B------:R-:W-:Y:S01]  /*2170*/  VIADD R45, R57, 0xa0 ;  /* 0x000000a0392d7836 */ /* 0x000fe20000000000 */
[----:B------:R-:W-:-:S02]  /*2180*/  ISETP.GE.AND P1, PT, R47, R54, PT ;  /* 0x000000362f00720c */ /* 0x000fc40003f26270 */
[-C--:B------:R-:W-:Y:S01]  /*2190*/  ISETP.GE.AND P2, PT, R3, R54.reuse, PT ;  /* 0x000000360300720c */ /* 0x080fe20003f46270 */
[----:B------:R-:W-:Y:S01]  /*21a0*/  VIADD R3, R57, 0xc0 ;  /* 0x000000c039037836 */ /* 0x000fe20000000000 */
[-C--:B------:R-:W-:Y:S01]  /*21b0*/  ISETP.GE.AND P6, PT, R45, R54.reuse, PT ;  /* 0x000000362d00720c */ /* 0x080fe20003fc6270 */
[----:B------:R-:W-:Y:S02]  /*21c0*/  VIADD R45, R57, 0xe0 ;  /* 0x000000e0392d7836 */ /* 0x000fe40000000000 */
[----:B------:R0:W5:Y:S01]  /*21d0*/  @!P5 LDG.E R11, desc[UR6][R8.64] ;  /* 0x00000006080bd981 */ /* 0x000162000c1e1900 */
[-C--:B------:R-:W-:Y:S01]  /*21e0*/  ISETP.GE.AND P5, PT, R3, R54.reuse, PT ;  /* 0x000000360300720c */ /* 0x080fe20003fa6270 */
[----:B------:R-:W-:Y:S02]  /*21f0*/  VIADD R3, R57, 0x100 ;  /* 0x0000010039037836 */ /* 0x000fe40000000000 */
[----:B-1----:R0:W5:Y:S01]  /*2200*/  @!P4 LDG.E R13, desc[UR6][R8.64+0x80] ;  /* 0x00008006080dc981 */ /* 0x002162000c1e1900 */
[----:B------:R-:W-:Y:S01]  /*2210*/  ISETP.GE.AND P4, PT, R45, R54, PT ;  /* 0x000000362d00720c */ /* 0x000fe20003f86270 */
[----:B------:R-:W-:-:S02]  /*2220*/  VIADD R45, R57, 0x120 ;  /* 0x00000120392d7836 */ /* 0x000fc40000000000 */
[----:B------:R0:W5:Y:S01]  /*2230*/  @!P3 LDG.E R15, desc[UR6][R8.64+0x100] ;  /* 0x00010006080fb981 */ /* 0x000162000c1e1900 */
[-C--:B------:R-:W-:Y:S01]  /*2240*/  ISETP.GE.AND P3, PT, R3, R54.reuse, PT ;  /* 0x000000360300720c */ /* 0x080fe20003f66270 */
[----:B------:R-:W-:Y:S02]  /*2250*/  VIADD R3, R57, 0x140 ;  /* 0x0000014039037836 */ /* 0x000fe40000000000 */
[----:B------:R0:W5:Y:S01]  /*2260*/  @!P2 LDG.E R17, desc[UR6][R8.64+0x180] ;  /* 0x000180060811a981 */ /* 0x000162000c1e1900 */
[-C--:B------:R-:W-:Y:S01]  /*2270*/  ISETP.GE.AND P2, PT, R45, R54.reuse, PT ;  /* 0x000000362d00720c */ /* 0x080fe20003f46270 */
[----:B------:R-:W-:Y:S02]  /*2280*/  VIADD R45, R57, 0x160 ;  /* 0x00000160392d7836 */ /* 0x000fe40000000000 */
[----:B------:R0:W5:Y:S01]  /*2290*/  @!P1 LDG.E R19, desc[UR6][R8.64+0x200] ;  /* 0x0002000608139981 */ /* 0x000162000c1e1900 */
        /* <DEDUP_REMOVED lines=15> */
[----:B------:R-:W-:-:S03]  /*2390*/  ISETP.GE.AND P2, PT, R45, R54, PT ;  /* 0x000000362d00720c */ /* 0x000fc60003f46270 */
[----:B------:R0:W5:Y:S01]  /*23a0*/  @!P1 LDG.E R31, desc[UR6][R8.64+0x500] ;  /* 0x00050006081f9981 */ /* 0x000162000c1e1900 */
[----:B------:R-:W-:-:S03]  /*23b0*/  ISETP.GE.AND P1, PT, R3, R54, PT ;  /* 0x000000360300720c */ /* 0x000fc60003f26270 */
[----:B------:R0:W5:Y:S04]  /*23c0*/  @!P6 LDG.E R33, desc[UR6][R8.64+0x580] ;  /* 0x000580060821e981 */ /* 0x000168000c1e1900 */
[----:B------:R0:W5:Y:S04]  /*23d0*/  @!P5 LDG.E R35, desc[UR6][R8.64+0x600] ;  /* 0x000600060823d981 */ /* 0x000168000c1e1900 */
[----:B------:R0:W5:Y:S04]  /*23e0*/  @!P4 LDG.E R37, desc[UR6][R8.64+0x680] ;  /* 0x000680060825c981 */ /* 0x000168000c1e1900 */
[----:B------:R0:W5:Y:S04]  /*23f0*/  @!P3 LDG.E R39, desc[UR6][R8.64+0x700] ;  /* 0x000700060827b981 */ /* 0x000168000c1e1900 */
[----:B------:R0:W5:Y:S04]  /*2400*/  @!P2 LDG.E R41, desc[UR6][R8.64+0x780] ;  /* 0x000780060829a981 */ /* 0x000168000c1e1900 */
[----:B------:R0:W5:Y:S02]  /*2410*/  @!P1 LDG.E R43, desc[UR6][R8.64+0x800] ;  /* 0x00080006082b9981 */ /* 0x000164000c1e1900 */
.L_x_27:
[----:B------:R-:W-:Y:S05]  /*2420*/  @P0 BRA `(.L_x_28) ;  /* 0x0000000000540947 */ /* 0x000fea0003800000 */
[----:B------:R-:W1:Y:S02]  /*2430*/  LDCU.64 UR4, c[0x0][0x3b0] ;  /* 0x00007600ff0477ac */ /* 0x000e640008000a00 */
[----:B-1----:R-:W-:-:S04]  /*2440*/  LEA R2, P0, R0, UR4, 0x2 ;  /* 0x0000000400027c11 */ /* 0x002fc8000f8010ff */
[----:B------:R-:W-:-:S05]  /*2450*/  LEA.HI.X R3, R0, UR5, R7, 0x2, P0 ;  /* 0x0000000500037c11 */ /* 0x000fca00080f1407 */
[----:B-----5:R-:W-:Y:S04]  /*2460*/  STG.E desc[UR6][R2.64], R11 ;  /* 0x0000000b02007986 */ /* 0x020fe8000c101906 */
[----:B------:R-:W-:Y:S04]  /*2470*/  STG.E desc[UR6][R2.64+0x80], R13 ;  /* 0x0000800d02007986 */ /* 0x000fe8000c101906 */
        /* <DEDUP_REMOVED lines=14> */
[----:B------:R-:W-:Y:S01]  /*2560*/  STG.E desc[UR6][R2.64+0x800], R43 ;  /* 0x0008002b02007986 */ /* 0x000fe2000c101906 */
[----:B------:R-:W-:Y:S05]  /*2570*/  EXIT ;  /* 0x000000000000794d */ /* 0x000fea0003800000 */
.L_x_28:
[----:B------:R-:W1:Y:S01]  /*2580*/  LDCU.64 UR4, c[0x0][0x3b0] ;  /* 0x00007600ff0477ac */ /* 0x000e620008000a00 */
[----:B------:R-:W-:Y:S02]  /*2590*/  IMAD R42, R42, -0x1980, R5 ;  /* 0xffffe6802a2a7824 */ /* 0x000fe400078e0205 */
[C---:B------:R-:W-:Y:S02]  /*25a0*/  VIADD R5, R57.reuse, 0x40 ;  /* 0x0000004039057836 */ /* 0x040fe40000000000 */
[C---:B------:R-:W-:Y:S01]  /*25b0*/  VIADD R3, R57.reuse, 0x20 ;  /* 0x0000002039037836 */ /* 0x040fe20000000000 */
[CC--:B------:R-:W-:Y:S01]  /*25c0*/  ISETP.GE.AND P3, PT, R57.reuse, R42.reuse, PT ;  /* 0x0000002a3900720c */ /* 0x0c0fe20003f66270 */
[----:B0--3--:R-:W-:Y:S01]  /*25d0*/  VIADD R9, R57, 0x60 ;  /* 0x0000006039097836 */ /* 0x009fe20000000000 */
[-C--:B------:R-:W-:Y:S01]  /*25e0*/  ISETP.GE.AND P1, PT, R5, R42.reuse, PT ;  /* 0x0000002a0500720c */ /* 0x080fe20003f26270 */
[----:B------:R-:W-:Y:S01]  /*25f0*/  VIADD R5, R57, 0x80 ;  /* 0x0000008039057836 */ /* 0x000fe20000000000 */
[-C--:B------:R-:W-:Y:S01]  /*2600*/  ISETP.GE.AND P2, PT, R3, R42.reuse, PT ;  /* 0x0000002a0300720c */ /* 0x080fe20003f46270 */
[----:B------:R-:W-:Y:S01]  /*2610*/  VIADD R45, R57, 0xc0 ;  /* 0x000000c0392d7836 */ /* 0x000fe20000000000 */
[-C--:B------:R-:W-:Y:S01]  /*2620*/  ISETP.GE.AND P0, PT, R9, R42.reuse, PT ;  /* 0x0000002a0900720c */ /* 0x080fe20003f06270 */
[----:B------:R-:W-:Y:S01]  /*2630*/  VIADD R9, R57, 0xa0 ;  /* 0x000000a039097836 */ /* 0x000fe20000000000 */
[----:B------:R-:W-:Y:S01]  /*2640*/  ISETP.GE.AND P6, PT, R5, R42, PT ;  /* 0x0000002a0500720c */ /* 0x000fe20003fc6270 */
[----:B------:R-:W-:Y:S01]  /*2650*/  VIADD R5, R57, 0xe0 ;  /* 0x000000e039057836 */ /* 0x000fe20000000000 */
[----:B-1----:R-:W-:-:S02]  /*2660*/  LEA R2, P4, R0, UR4, 0x2 ;  /* 0x0000000400027c11 */ /* 0x002fc4000f8810ff */
[-C--:B------:R-:W-:Y:S02]  /*2670*/  ISETP.GE.AND P5, PT, R9, R42.reuse, PT ;  /* 0x0000002a0900720c */ /* 0x080fe40003fa6270 */
[----:B------:R-:W-:Y:S01]  /*2680*/  LEA.HI.X R3, R0, UR5, R7, 0x2, P4 ;  /* 0x0000000500037c11 */ /* 0x000fe2000a0f1407 */
[----:B------:R-:W-:Y:S01]  /*2690*/  VIADD R7, R57, 0x100 ;  /* 0x0000010039077836 */ /* 0x000fe20000000000 */
[----:B------:R-:W-:-:S03]  /*26a0*/  ISETP.GE.AND P4, PT, R45, R42, PT ;  /* 0x0000002a2d00720c */ /* 0x000fc60003f86270 */
[----:B-----5:R0:W-:Y:S01]  /*26b0*/  @!P3 STG.E desc[UR6][R2.64], R11 ;  /* 0x0000000b0200b986 */ /* 0x0201e2000c101906 */
        /* <DEDUP_REMOVED lines=19> */
[C---:B------:R-:W-:Y:S02]  /*27f0*/  VIADD R5, R57.reuse, 0x1e0 ;  /* 0x000001e039057836 */ /* 0x040fe40000000000 */
[----:B------:R-:W-:Y:S01]  /*2800*/  VIADD R57, R57, 0x200 ;  /* 0x0000020039397836 */ /* 0x000fe20000000000 */
[----:B------:R0:W-:Y:S01]  /*2810*/  @!P3 STG.E desc[UR6][R2.64+0x380], R25 ;  /* 0x000380190200b986 */ /* 0x0001e2000c101906 */
[----:B------:R-:W-:-:S03]  /*2820*/  ISETP.GE.AND P3, PT, R7, R42, PT ;  /* 0x0000002a0700720c */ /* 0x000fc60003f66270 */
        /* <DEDUP_REMOVED lines=9> */
[----:B------:R0:W-:Y:S01]  /*28c0*/  @!P2 STG.E desc[UR6][R2.64+0x780], R41 ;  /* 0x000780290200a986 */ /* 0x0001e2000c101906 */
[----:B------:R-:W-:Y:S05]  /*28d0*/  @P1 EXIT ;  /* 0x000000000000194d */ /* 0x000fea0003800000 */
[----:B------:R-:W-:Y:S01]  /*28e0*/  STG.E desc[UR6][R2.64+0x800], R43 ;  /* 0x0008002b02007986 */ /* 0x000fe2000c101906 */
[----:B------:R-:W-:Y:S05]  /*28f0*/  EXIT ;  /* 0x000000000000794d */ /* 0x000fea0003800000 */
.L_x_14:
[----:B------:R-:W-:Y:S01]  /*2900*/  IMAD.MOV.U32 R2, RZ, RZ, RZ ;  /* 0x000000ffff027224 */ /* 0x000fe200078e00ff */
[C---:B------:R-:W-:Y:S01]  /*2910*/  ISETP.GT.U32.AND P0, PT, R3.reuse, 0x1f, PT ;  /* 0x0000001f0300780c */ /* 0x040fe20003f04070 */
[----:B------:R-:W-:Y:S05]  /*2920*/  WARPSYNC.ALL ;  /* 0x0000000000007948 */ /* 0x000fea0003800000 */
[----:B------:R-:W-:-:S04]  /*2930*/  IMAD.HI.U32 R14, R3, 0x15555556, R2 ;  /* 0x15555556030e7827 */ /* 0x000fc800078e0002 */
[----:B------:R-:W-:-:S05]  /*2940*/  IMAD R15, R14, 0x4, R7 ;  /* 0x000000040e0f7824 */ /* 0x000fca00078e0207 */
[----:B------:R0:W-:Y:S01]  /*2950*/  STS [R15+0x3410], R0 ;  /* 0x003410000f007388 */ /* 0x0001e20000000800 */
[----:B------:R-:W-:Y:S06]  /*2960*/  BAR.SYNC.DEFER_BLOCKING 0x0 ;  /* 0x0000000000007b1d */ /* 0x000fec0000010000 */
[----:B------:R-:W-:Y:S05]  /*2970*/  @P0 BRA `(.L_x_29) ;  /* 0x0000000000dc0947 */ /* 0x000fea0003800000 */
[----:B------:R-:W-:Y:S01]  /*2980*/  IMAD R14, R3, 0x34, R7 ;  /* 0x00000034030e7824 */ /* 0x000fe200078e0207 */
[----:B------:R-:W-:-:S04]  /*2990*/  UMOV UR8, 0xffffffff ;  /* 0xffffffff00087882 */ /* 0x000fc80000000000 */
[----:B------:R-:W-:Y:S04]  /*29a0*/  LDS R28, [R14+0x3410] ;  /* 0x003410000e1c7984 */ /* 0x000fe80000000800 */
[----:B------:R-:W-:Y:S04]  /*29b0*/  LDS R29, [R14+0x3414] ;  /* 0x003414000e1d7984 */ /* 0x000fe80000000800 */
[----:B------:R-:W1:Y:S04]  /*29c0*/  LDS R30, [R14+0x3418] ;  /* 0x003418000e1e7984 */ /* 0x000e680000000800 */
[----:B------:R-:W-:Y:S04]  /*29d0*/  LDS R31, [R14+0x341c] ;  /* 0x00341c000e1f7984 */ /* 0x000fe80000000800 */
[----:B------:R-:W2:Y:S04]  /*29e0*/  LDS R32, [R14+0x3420] ;  /* 0x003420000e207984 */ /* 0x000ea80000000800 */
[----:B------:R-:W-:Y:S04]  /*29f0*/  LDS R33, [R14+0x3424] ;  /* 0x003424000e217984 */ /* 0x000fe80000000800 */
[----:B------:R-:W3:Y:S04]  /*2a00*/  LDS R34, [R14+0x3428] ;  /* 0x003428000e227984 */ /* 0x000ee80000000800 */
[----:B------:R-:W-:Y:S04]  /*2a10*/  LDS R35, [R14+0x342c] ;  /* 0x00342c000e237984 */ /* 0x000fe80000000800 */
[----:B------:R-:W4:Y:S04]  /*2a20*/  LDS R36, [R14+0x3430] ;  /* 0x003430000e247984 */ /* 0x000f280000000800 */
[----:B------:R-:W-:Y:S04]  /*2a30*/  LDS R37, [R14+0x3434] ;  /* 0x003434000e257984 */ /* 0x000fe80000000800 */
[----:B------:R-:W5:Y:S04]  /*2a40*/  LDS R38, [R14+0x3438] ;  /* 0x003438000e267984 */ /* 0x000f680000000800 */
[----:B------:R-:W0:Y:S01]  /*2a50*/  LDS R39, [R14+0x343c] ;  /* 0x00343c000e277984 */ /* 0x000e220000000800 */
[----:B-1----:R-:W-:-:S04]  /*2a60*/  IADD3 R40, PT, PT, R30, R29, R28 ;  /* 0x0000001d1e287210 */ /* 0x002fc80007ffe01c */
[----:B--2---:R-:W-:-:S04]  /*2a70*/  IADD3 R40, PT, PT, R32, R40, R31 ;  /* 0x0000002820287210 */ /* 0x004fc80007ffe01f */
[----:B---3--:R-:W-:-:S04]  /*2a80*/  IADD3 R40, PT, PT, R34, R40, R33 ;  /* 0x0000002822287210 */ /* 0x008fc80007ffe021 */
[----:B----4-:R-:W-:-:S04]  /*2a90*/  IADD3 R40, PT, PT, R36, R40, R35 ;  /* 0x0000002824287210 */ /* 0x010fc80007ffe023 */
[----:B-----5:R-:W-:-:S05]  /*2aa0*/  IADD3 R40, PT, PT, R38, R40, R37 ;  /* 0x0000002826287210 */ /* 0x020fca0007ffe025 */
[----:B0-----:R-:W-:Y:S01]  /*2ab0*/  IMAD.IADD R39, R39, 0x1, R40 ;  /* 0x0000000127277824 */ /* 0x001fe200078e0228 */
[----:B------:R-:W-:Y:S06]  /*2ac0*/  BRA.DIV UR8, `(.L_x_30) ;  /* 0x0000007a08547947 */ /* 0x000fec000b800000 */
[----:B------:R-:W0:Y:S02]  /*2ad0*/  SHFL.UP P0, R40, R39, 0x1, RZ ;  /* 0x0420000027287989 */ /* 0x000e2400000000ff */
[----:B0-----:R-:W-:-:S05]  /*2ae0*/  @P0 IMAD.IADD R40, R39, 0x1, R40 ;  /* 0x0000000127280824 */ /* 0x001fca00078e0228 */
[----:B------:R-:W0:Y:S02]  /*2af0*/  SHFL.UP P0, R43, R40, 0x2, RZ ;  /* 0x04400000282b7989 */ /* 0x000e2400000000ff */
[----:B0-----:R-:W-:-:S05]  /*2b00*/  @P0 IMAD.IADD R43, R40, 0x1, R43 ;  /* 0x00000001282b0824 */ /* 0x001fca00078e022b */
[----:B------:R-:W0:Y:S02]  /*2b10*/  SHFL.UP P0, R44, R43, 0x4, RZ ;  /* 0x048000002b2c7989 */ /* 0x000e2400000000ff */
[----:B0-----:R-:W-:-:S05]  /*2b20*/  @P0 IMAD.IADD R44, R43, 0x1, R44 ;  /* 0x000000012b2c0824 */ /* 0x001fca00078e022c */
[----:B------:R-:W0:Y:S02]  /*2b30*/  SHFL.UP P0, R45, R44, 0x8, RZ ;  /* 0x050000002c2d7989 */ /* 0x000e2400000000ff */
[----:B0-----:R-:W-:-:S05]  /*2b40*/  @P0 IMAD.IADD R45, R44, 0x1, R45 ;  /* 0x000000012c2d0824 */ /* 0x001fca00078e022d */
[----:B------:R0:W1:Y:S02]  /*2b50*/  SHFL.UP P0, R46, R45, 0x10, RZ ;  /* 0x060000002d2e7989 */ /* 0x00006400000000ff */
.L_x_120:
[----:B-1----:R-:W-:-:S04]  /*2b60*/  @P0 IMAD.IADD R46, R45, 0x1, R46 ;  /* 0x000000012d2e0824 */ /* 0x002fc800078e022e */
[----:B------:R-:W-:-:S04]  /*2b70*/  IMAD.IADD R39, R46, 0x1, -R39 ;  /* 0x000000012e277824 */ /* 0x000fc800078e0a27 */
[----:B------:R-:W-:Y:S01]  /*2b80*/  IMAD.IADD R28, R28, 0x1, R39 ;  /* 0x000000011c1c7824 */ /* 0x000fe200078e0227 */
[----:B------:R1:W-:Y:S03]  /*2b90*/  STS [R14+0x3410], R39 ;  /* 0x003410270e007388 */ /* 0x0003e60000000800 */
        /* <DEDUP_REMOVED lines=19> */
[----:B------:R1:W-:Y:S04]  /*2cd0*/  STS [R14+0x3438], R37 ;  /* 0x003438250e007388 */ /* 0x0003e80000000800 */
[----:B------:R1:W-:Y:S02]  /*2ce0*/  STS [R14+0x343c], R43 ;  /* 0x00343c2b0e007388 */ /* 0x0003e40000000800 */
.L_x_29:
[----:B------:R-:W-:Y:S05]  /*2cf0*/  WARPSYNC.ALL ;  /* 0x0000000000007948 */ /* 0x000fea0003800000 */
[----:B------:R-:W-:Y:S01]  /*2d00*/  BAR.SYNC.DEFER_BLOCKING 0x0 ;  /* 0x0000000000007b1d */ /* 0x000fe20000010000 */
[----:B------:R-:W-:Y:S02]  /*2d10*/  ISETP.NE.AND P0, PT, R50, RZ, PT ;  /* 0x000000ff3200720c */ /* 0x000fe40003f05270 */
[----:B-1----:R-:W-:-:S03]  /*2d20*/  SHF.R.U32.HI R28, RZ, UR5, R27 ;  /* 0x00000005ff1c7c19 */ /* 0x002fc6000801161b */
[----:B------:R-:W-:Y:S01]  /*2d30*/  BSSY.RECONVERGENT B0, `(.L_x_31) ;  /* 0x0000028000007945 */ /* 0x000fe20003800200 */
[----:B------:R-:W-:Y:S01]  /*2d40*/  LOP3.LUT R28, R28, UR4, RZ, 0x30, !PT ;  /* 0x000000041c1c7c12 */ /* 0x000fe2000f8e30ff */
[----:B0-----:R-:W0:Y:S06]  /*2d50*/  LDS R15, [R15+0x3410] ;  /* 0x003410000f0f7984 */ /* 0x001e2c0000000800 */
[----:B------:R-:W-:Y:S05]  /*2d60*/  @P0 BRA `(.L_x_32) ;  /* 0x0000000000900947 */ /* 0x000fea0003800000 */
[----:B------:R-:W0:Y:S04]  /*2d70*/  LDS R14, [R51] ;  /* 0x00000000330e7984 */ /* 0x000e280000000800 */
[----:B------:R-:W1:Y:S04]  /*2d80*/  LDS R30, [R51+0x400] ;  /* 0x00040000331e7984 */ /* 0x000e680000000800 */
[----:B------:R-:W2:Y:S04]  /*2d90*/  LDS R32, [R51+0x800] ;  /* 0x0008000033207984 */ /* 0x000ea80000000800 */
[----:B------:R-:W3:Y:S04]  /*2da0*/  LDS R34, [R51+0xc00] ;  /* 0x000c000033227984 */ /* 0x000ee80000000800 */
[----:B------:R-:W4:Y:S04]  /*2db0*/  LDS R36, [R51+0x1000] ;  /* 0x0010000033247984 */ /* 0x000f280000000800 */
[----:B------:R-:W5:Y:S04]  /*2dc0*/  LDS R38, [R51+0x1400] ;  /* 0x0014000033267984 */ /* 0x000f680000000800 */
[----:B------:R-:W5:Y:S04]  /*2dd0*/  LDS R40, [R51+0x1800] ;  /* 0x0018000033287984 */ /* 0x000f680000000800 */
[----:B------:R-:W5:Y:S04]  /*2de0*/  LDS R44, [R51+0x1c00] ;  /* 0x001c0000332c7984 */ /* 0x000f680000000800 */
[----:B------:R-:W5:Y:S04]  /*2df0*/  LDS R46, [R51+0x2000] ;  /* 0x00200000332e7984 */ /* 0x000f680000000800 */
[----:B------:R-:W5:Y:S04]  /*2e00*/  LDS R58, [R51+0x2400] ;  /* 0x00240000333a7984 */ /* 0x000f680000000800 */
[----:B------:R-:W5:Y:S01]  /*2e10*/  LDS R60, [R51+0x2800] ;  /* 0x00280000333c7984 */ /* 0x000f620000000800 */
[----:B0-----:R-:W-:-:S03]  /*2e20*/  IMAD.IADD R14, R15, 0x1, R14 ;  /* 0x000000010f0e7824 */ /* 0x001fc600078e020e */
[----:B------:R-:W0:Y:S01]  /*2e30*/  LDS R62, [R51+0x2c00] ;  /* 0x002c0000333e7984 */ /* 0x000e220000000800 */
[C---:B-1----:R-:W-:Y:S02]  /*2e40*/  IMAD.IADD R30, R15.reuse, 0x1, R30 ;  /* 0x000000010f1e7824 */ /* 0x042fe400078e021e */
[C---:B--2---:R-:W-:Y:S01]  /*2e50*/  IMAD.IADD R32, R15.reuse, 0x1, R32 ;  /* 0x000000010f207824 */ /* 0x044fe200078e0220 */
[----:B------:R1:W-:Y:S01]  /*2e60*/  STS [R51], R14 ;  /* 0x0000000e33007388 */ /* 0x0003e20000000800 */
[----:B---3--:R-:W-:-:S03]  /*2e70*/  IMAD.IADD R34, R15, 0x1, R34 ;  /* 0x000000010f227824 */ /* 0x008fc600078e0222 */
[----:B------:R1:W-:Y:S01]  /*2e80*/  STS [R51+0x400], R30 ;  /* 0x0004001e33007388 */ /* 0x0003e20000000800 */
[----:B----4-:R-:W-:-:S03]  /*2e90*/  IMAD.IADD R36, R15, 0x1, R36 ;  /* 0x000000010f247824 */ /* 0x010fc600078e0224 */
[----:B------:R1:W-:Y:S01]  /*2ea0*/  STS [R51+0x800], R32 ;  /* 0x0008002033007388 */ /* 0x0003e20000000800 */
[----:B-----5:R-:W-:-:S03]  /*2eb0*/  IMAD.IADD R38, R15, 0x1, R38 ;  /* 0x000000010f267824 */ /* 0x020fc600078e0226 */
[----:B------:R1:W-:Y:S01]  /*2ec0*/  STS [R51+0xc00], R34 ;  /* 0x000c002233007388 */ /* 0x0003e20000000800 */
[----:B------:R-:W-:-:S03]  /*2ed0*/  IMAD.IADD R40, R15, 0x1, R40 ;  /* 0x000000010f287824 */ /* 0x000fc600078e0228 */
        /* <DEDUP_REMOVED lines=9> */
[----:B0-----:R-:W-:-:S03]  /*2f70*/  IMAD.IADD R62, R15, 0x1, R62 ;  /* 0x000000010f3e7824 */ /* 0x001fc600078e023e */
[----:B------:R1:W-:Y:S04]  /*2f80*/  STS [R51+0x2400], R58 ;  /* 0x0024003a33007388 */ /* 0x0003e80000000800 */
[----:B------:R1:W-:Y:S04]  /*2f90*/  STS [R51+0x2800], R60 ;  /* 0x0028003c33007388 */ /* 0x0003e80000000800 */
[----:B------:R1:W-:Y:S02]  /*2fa0*/  STS [R51+0x2c00], R62 ;  /* 0x002c003e33007388 */ /* 0x0003e40000000800 */
.L_x_32:
[----:B------:R-:W-:Y:S05]  /*2fb0*/  BSYNC.RECONVERGENT B0 ;  /* 0x0000000000007941 */ /* 0x000fea0003800200 */
.L_x_31:
[----:B------:R-:W-:Y:S01]  /*2fc0*/  BAR.SYNC.DEFER_BLOCKING 0x0 ;  /* 0x0000000000007b1d */ /* 0x000fe20000010000 */
[----:B------:R-:W-:Y:S01]  /*2fd0*/  R2P PR, R28, 0x7f ;  /* 0x0000007f1c007804 */ /* 0x000fe20000000000 */
[----:B------:R-:W-:-:S04]  /*2fe0*/  IMAD.MOV.U32 R47, RZ, RZ, RZ ;  /* 0x000000ffff2f7224 */ /* 0x000fc800078e00ff */
[----:B------:R-:W-:Y:S08]  /*2ff0*/  BSSY.RECONVERGENT B0, `(.L_x_33) ;  /* 0x0000024000007945 */ /* 0x000ff00003800200 */
[----:B-1----:R-:W-:Y:S02]  /*3000*/  VOTE.ANY R14, PT, P0 ;  /* 0x00000000000e7806 */ /* 0x002fe400000e0100 */
[----:B------:R-:W-:-:S02]  /*3010*/  VOTE.ANY R29, PT, P1 ;  /* 0x00000000001d7806 */ /* 0x000fc400008e0100 */
[----:B------:R-:W-:Y:S02]  /*3020*/  @!P0 LOP3.LUT R14, RZ, R14, RZ, 0x33, !PT ;  /* 0x0000000eff0e8212 */ /* 0x000fe400078e33ff */
[----:B------:R-:W-:Y:S02]  /*3030*/  VOTE.ANY R31, PT, P2 ;  /* 0x00000000001f7806 */ /* 0x000fe400010e0100 */
[----:B------:R-:W-:Y:S02]  /*3040*/  @!P1 LOP3.LUT R29, RZ, R29, RZ, 0x33, !PT ;  /* 0x0000001dff1d9212 */ /* 0x000fe400078e33ff */
[----:B------:R-:W-:Y:S02]  /*3050*/  VOTE.ANY R33, PT, P3 ;  /* 0x0000000000217806 */ /* 0x000fe400018e0100 */
[----:B------:R-:W-:Y:S02]  /*3060*/  @!P2 LOP3.LUT R31, RZ, R31, RZ, 0x33, !PT ;  /* 0x0000001fff1fa212 */ /* 0x000fe400078e33ff */
[----:B------:R-:W-:-:S02]  /*3070*/  LOP3.LUT R14, R29, R14, RZ, 0xc0, !PT ;  /* 0x0000000e1d0e7212 */ /* 0x000fc400078ec0ff */
[----:B------:R-:W-:Y:S02]  /*3080*/  @!P3 LOP3.LUT R33, RZ, R33, RZ, 0x33, !PT ;  /* 0x00000021ff21b212 */ /* 0x000fe400078e33ff */
[----:B------:R-:W-:Y:S02]  /*3090*/  LOP3.LUT R14, R31, R14, RZ, 0xc0, !PT ;  /* 0x0000000e1f0e7212 */ /* 0x000fe400078ec0ff */
[----:B------:R-:W-:Y:S02]  /*30a0*/  VOTE.ANY R29, PT, P4 ;  /* 0x00000000001d7806 */ /* 0x000fe400020e0100 */
[----:B------:R-:W-:Y:S02]  /*30b0*/  LOP3.LUT R14, R33, R14, RZ, 0xc0, !PT ;  /* 0x0000000e210e7212 */ /* 0x000fe400078ec0ff */
[----:B------:R-:W-:Y:S02]  /*30c0*/  @!P4 LOP3.LUT R29, RZ, R29, RZ, 0x33, !PT ;  /* 0x0000001dff1dc212 */ /* 0x000fe400078e33ff */
[----:B------:R-:W-:-:S02]  /*30d0*/  VOTE.ANY R31, PT, P5 ;  /* 0x00000000001f7806 */ /* 0x000fc400028e0100 */
[----:B------:R-:W-:Y:S01]  /*30e0*/  LOP3.LUT R14, R29, R14, RZ, 0xc0, !PT ;  /* 0x0000000e1d0e7212 */ /* 0x000fe200078ec0ff */
[----:B------:R-:W-:Y:S01]  /*30f0*/  IMAD.SHL.U32 R29, R3, 0x20, RZ ;  /* 0x00000020031d7824 */ /* 0x000fe200078e00ff */
[----:B------:R-:W-:Y:S02]  /*3100*/  LOP3.LUT P0, RZ, R28, 0x80, RZ, 0xc0, !PT ;  /* 0x000000801cff7812 */ /* 0x000fe4000780c0ff */
[----:B------:R-:W-:Y:S02]  /*3110*/  @!P5 LOP3.LUT R31, RZ, R31, RZ, 0x33, !PT ;  /* 0x0000001fff1fd212 */ /* 0x000fe400078e33ff */
[----:B------:R-:W-:Y:S02]  /*3120*/  VOTE.ANY R30, PT, P6 ;  /* 0x00000000001e7806 */ /* 0x000fe400030e0100 */
[----:B------:R-:W-:Y:S02]  /*3130*/  LOP3.LUT R31, R31, R14, RZ, 0xc0, !PT ;  /* 0x0000000e1f1f7212 */ /* 0x000fe400078ec0ff */
[----:B------:R-:W1:Y:S01]  /*3140*/  S2R R14, SR_LEMASK ;  /* 0x00000000000e7919 */ /* 0x000e620000003a00 */
[----:B------:R-:W-:-:S04]  /*3150*/  @!P6 LOP3.LUT R30, RZ, R30, RZ, 0x33, !PT ;  /* 0x0000001eff1ee212 */ /* 0x000fc800078e33ff */
[----:B------:R-:W-:Y:S02]  /*3160*/  VOTE.ANY R32, PT, P0 ;  /* 0x0000000000207806 */ /* 0x000fe400000e0100 */
[----:B------:R-:W-:Y:S02]  /*3170*/  LOP3.LUT R31, R30, R31, RZ, 0xc0, !PT ;  /* 0x0000001f1e1f7212 */ /* 0x000fe400078ec0ff */
[----:B------:R-:W-:Y:S02]  /*3180*/  @!P0 LOP3.LUT R32, RZ, R32, RZ, 0x33, !PT ;  /* 0x00000020ff208212 */ /* 0x000fe400078e33ff */
[----:B------:R-:W-:Y:S02]  /*3190*/  LOP3.LUT R30, R29, 0x7c00, RZ, 0xc0, !PT ;  /* 0x00007c001d1e7812 */ /* 0x000fe400078ec0ff */
[----:B------:R-:W-:-:S03]  /*31a0*/  LOP3.LUT R31, R32, R31, RZ, 0xc0, !PT ;  /* 0x0000001f201f7212 */ /* 0x000fc600078ec0ff */
[----:B------:R-:W-:Y:S01]  /*31b0*/  IMAD.IADD R29, R7, 0x1, R30 ;  /* 0x00000001071d7824 */ /* 0x000fe200078e021e */
[----:B------:R-:W2:Y:S01]  /*31c0*/  FLO.U32 R32, R31 ;  /* 0x0000001f00207300 */ /* 0x000ea200000e0000 */
[----:B-1----:R-:W-:Y:S02]  /*31d0*/  LOP3.LUT R44, R14, R31, RZ, 0xc0, !PT ;  /* 0x0000001f0e2c7212 */ /* 0x002fe400078ec0ff */
[----:B--2---:R-:W-:-:S05]  /*31e0*/  ISETP.NE.AND P0, PT, R24, R32, PT ;  /* 0x000000201800720c */ /* 0x004fca0003f05270 */
[----:B------:R-:W1:Y:S08]  /*31f0*/  POPC R44, R44 ;  /* 0x0000002c002c7309 */ /* 0x000e700000000000 */
[----:B------:R-:W-:Y:S05]  /*3200*/  @P0 BRA `(.L_x_34) ;  /* 0x0000000000080947 */ /* 0x000fea0003800000 */
[----:B------:R-:W-:-:S06]  /*3210*/  IMAD R47, R28, 0x4, R29 ;  /* 0x000000041c2f7824 */ /* 0x000fcc00078e021d */
[----:B-1----:R2:W3:Y:S02]  /*3220*/  ATOMS.ADD R47, [R47], R44 ;  /* 0x0000002c2f2f738c */ /* 0x0024e40000000000 */
.L_x_34:
[----:B------:R-:W-:Y:S05]  /*3230*/  BSYNC.RECONVERGENT B0 ;  /* 0x0000000000007941 */ /* 0x000fea0003800200 */
.L_x_33:
[----:B------:R-:W-:Y:S01]  /*3240*/  R2P PR, R52, 0x7f ;  /* 0x0000007f34007804 */ /* 0x000fe20000000000 */
[----:B---3--:R3:W4:Y:S01]  /*3250*/  SHFL.IDX PT, R47, R47, R32, 0x1f ;  /* 0x00001f202f2f7589 */ /* 0x00872200000e0000 */
[----:B------:R-:W-:Y:S01]  /*3260*/  BSSY.RECONVERGENT B0, `(.L_x_35) ;  /* 0x0000021000007945 */ /* 0x000fe20003800200 */
[----:B------:R-:W-:-:S10]  /*3270*/  IMAD.MOV.U32 R49, RZ, RZ, RZ ;  /* 0x000000ffff317224 */ /* 0x000fd400078e00ff */
[----:B------:R-:W-:Y:S02]  /*3280*/  VOTE.ANY R28, PT, P0 ;  /* 0x00000000001c7806 */ /* 0x000fe400000e0100 */
[----:B------:R-:W-:Y:S02]  /*3290*/  VOTE.ANY R31, PT, P1 ;  /* 0x00000000001f7806 */ /* 0x000fe400008e0100 */
[----:B------:R-:W-:Y:S02]  /*32a0*/  @!P0 LOP3.LUT R28, RZ, R28, RZ, 0x33, !PT ;  /* 0x0000001cff1c8212 */ /* 0x000fe400078e33ff */
[----:B------:R-:W-:Y:S02]  /*32b0*/  VOTE.ANY R33, PT, P2 ;  /* 0x0000000000217806 */ /* 0x000fe400010e0100 */
[----:B------:R-:W-:Y:S02]  /*32c0*/  @!P1 LOP3.LUT R31, RZ, R31, RZ, 0x33, !PT ;  /* 0x0000001fff1f9212 */ /* 0x000fe400078e33ff */
[----:B------:R-:W-:-:S02]  /*32d0*/  @!P2 LOP3.LUT R33, RZ, R33, RZ, 0x33, !PT ;  /* 0x00000021ff21a212 */ /* 0x000fc400078e33ff */
[----:B------:R-:W-:Y:S02]  /*32e0*/  LOP3.LUT R28, R31, R28, RZ, 0xc0, !PT ;  /* 0x0000001c1f1c7212 */ /* 0x000fe400078ec0ff */
[----:B------:R-:W-:Y:S02]  /*32f0*/  VOTE.ANY R31, PT, P3 ;  /* 0x00000000001f7806 */ /* 0x000fe400018e0100 */
[----:B------:R-:W-:Y:S02]  /*3300*/  LOP3.LUT R28, R33, R28, RZ, 0xc0, !PT ;  /* 0x0000001c211c7212 */ /* 0x000fe400078ec0ff */
[----:B------:R-:W-:Y:S02]  /*3310*/  LOP3.LUT P0, RZ, R52, 0x80, RZ, 0xc0, !PT ;  /* 0x0000008034ff7812 */ /* 0x000fe4000780c0ff */
[----:B------:R-:W-:Y:S02]  /*3320*/  VOTE.ANY R33, PT, P4 ;  /* 0x0000000000217806 */ /* 0x000fe400020e0100 */
[----:B------:R-:W-:-:S02]  /*3330*/  @!P3 LOP3.LUT R31, RZ, R31, RZ, 0x33, !PT ;  /* 0x0000001fff1fb212 */ /* 0x000fc400078e33ff */
[----:B------:R-:W-:Y:S02]  /*3340*/  @!P4 LOP3.LUT R33, RZ, R33, RZ, 0x33, !PT ;  /* 0x00000021ff21c212 */ /* 0x000fe400078e33ff */
[----:B------:R-:W-:Y:S02]  /*3350*/  LOP3.LUT R28, R31, R28, RZ, 0xc0, !PT ;  /* 0x0000001c1f1c7212 */ /* 0x000fe400078ec0ff */
[----:B------:R-:W-:Y:S02]  /*3360*/  VOTE.ANY R31, PT, P5 ;  /* 0x00000000001f7806 */ /* 0x000fe400028e0100 */
[----:B------:R-:W-:Y:S02]  /*3370*/  LOP3.LUT R28, R33, R28, RZ, 0xc0, !PT ;  /* 0x0000001c211c7212 */ /* 0x000fe400078ec0ff */
[----:B------:R-:W-:Y:S02]  /*3380*/  VOTE.ANY R33, PT, P6 ;  /* 0x0000000000217806 */ /* 0x000fe400030e0100 */
[----:B------:R-:W-:-:S02]  /*3390*/  @!P5 LOP3.LUT R31, RZ, R31, RZ, 0x33, !PT ;  /* 0x0000001fff1fd212 */ /* 0x000fc400078e33ff */
[----:B------:R-:W-:Y:S02]  /*33a0*/  VOTE.ANY R35, PT, P0 ;  /* 0x0000000000237806 */ /* 0x000fe400000e0100 */
[----:B------:R-:W-:Y:S02]  /*33b0*/  @!P6 LOP3.LUT R33, RZ, R33, RZ, 0x33, !PT ;  /* 0x00000021ff21e212 */ /* 0x000fe400078e33ff */
[----:B------:R-:W-:Y:S02]  /*33c0*/  LOP3.LUT R28, R31, R28, RZ, 0xc0, !PT ;  /* 0x0000001c1f1c7212 */ /* 0x000fe400078ec0ff */
[----:B------:R-:W-:Y:S02]  /*33d0*/  @!P0 LOP3.LUT R35, RZ, R35, RZ, 0x33, !PT ;  /* 0x00000023ff238212 */ /* 0x000fe400078e33ff */
[----:B------:R-:W-:-:S04]  /*33e0*/  LOP3.LUT R28, R33, R28, RZ, 0xc0, !PT ;  /* 0x0000001c211c7212 */ /* 0x000fc800078ec0ff */
[----:B------:R-:W-:-:S04]  /*33f0*/  LOP3.LUT R35, R35, R28, RZ, 0xc0, !PT ;  /* 0x0000001c23237212 */ /* 0x000fc800078ec0ff */
[----:B------:R-:W5:Y:S01]  /*3400*/  FLO.U32 R30, R35 ;  /* 0x00000023001e7300 */ /* 0x000f6200000e0000 */
[----:B------:R-:W-:-:S07]  /*3410*/  LOP3.LUT R46, R14, R35, RZ, 0xc0, !PT ;  /* 0x000000230e2e7212 */ /* 0x000fce00078ec0ff */
[----:B------:R-:W0:Y:S01]  /*3420*/  POPC R46, R46 ;  /* 0x0000002e002e7309 */ /* 0x000e220000000000 */
[----:B-----5:R-:W-:-:S13]  /*3430*/  ISETP.NE.AND P0, PT, R24, R30, PT ;  /* 0x0000001e1800720c */ /* 0x020fda0003f05270 */
[----:B0--34-:R-:W-:Y:S05]  /*3440*/  @P0 BRA `(.L_x_36) ;  /* 0x0000000000080947 */ /* 0x019fea0003800000 */
[----:B------:R-:W-:-:S06]  /*3450*/  IMAD R49, R52, 0x4, R29 ;  /* 0x0000000434317824 */ /* 0x000fcc00078e021d */
[----:B------:R0:W3:Y:S02]  /*3460*/  ATOMS.ADD R49, [R49], R46 ;  /* 0x0000002e3131738c */ /* 0x0000e40000000000 */
.L_x_36:
[----:B------:R-:W-:Y:S05]  /*3470*/  BSYNC.RECONVERGENT B0 ;  /* 0x0000000000007941 */ /* 0x000fea0003800200 */
.L_x_35:
        /* <DEDUP_REMOVED lines=35> */
.L_x_38:
[----:B------:R-:W-:Y:S05]  /*36b0*/  BSYNC.RECONVERGENT B0 ;  /* 0x0000000000007941 */ /* 0x000fea0003800200 */
.L_x_37:
        /* <DEDUP_REMOVED lines=27> */
[----:B------:R-:W-:Y:S02]  /*3870*/  LOP3.LUT R35, R35, R28, RZ, 0xc0, !PT ;  /* 0x0000001c23237212 */ /* 0x000fe400078ec0ff */
[----:B------:R-:W-:Y:S02]  /*3880*/  SHF.R.U32.HI R28, RZ, UR5, R23 ;  /* 0x00000005ff1c7c19 */ /* 0x000fe40008011617 */
[----:B------:R-:W5:Y:S01]  /*3890*/  FLO.U32 R39, R35 ;  /* 0x0000002300277300 */ /* 0x000f6200000e0000 */
[----:B------:R-:W-:Y:S02]  /*38a0*/  LOP3.LUT R53, R14, R35, RZ, 0xc0, !PT ;  /* 0x000000230e357212 */ /* 0x000fe400078ec0ff */
[----:B------:R-:W-:-:S05]  /*38b0*/  LOP3.LUT R30, R28, UR4, RZ, 0x30, !PT ;  /* 0x000000041c1e7c12 */ /* 0x000fca000f8e30ff */
[----:B------:R-:W0:Y:S01]  /*38c0*/  POPC R53, R53 ;  /* 0x0000003500357309 */ /* 0x000e220000000000 */
[----:B-----5:R-:W-:-:S13]  /*38d0*/  ISETP.NE.AND P0, PT, R24, R39, PT ;  /* 0x000000271800720c */ /* 0x020fda0003f05270 */
[----:B0--34-:R-:W-:Y:S05]  /*38e0*/  @P0 BRA `(.L_x_40) ;  /* 0x0000000000080947 */ /* 0x019fea0003800000 */
[----:B------:R-:W-:-:S05]  /*38f0*/  IMAD R48, R48, 0x4, R29 ;  /* 0x0000000430307824 */ /* 0x000fca00078e021d */
[----:B------:R0:W3:Y:S02]  /*3900*/  ATOMS.ADD R56, [R48], R53 ;  /* 0x000000353038738c */ /* 0x0000e40000000000 */
.L_x_40:
[----:B------:R-:W-:Y:S05]  /*3910*/  BSYNC.RECONVERGENT B0 ;  /* 0x0000000000007941 */ /* 0x000fea0003800200 */
.L_x_39:
        /* <DEDUP_REMOVED lines=30> */
[----:B0-----:R-:W-:Y:S02]  /*3b00*/  LOP3.LUT R48, R14, R35, RZ, 0xc0, !PT ;  /* 0x000000230e307212 */ /* 0x001fe400078ec0ff */
[----:B------:R-:W-:-:S05]  /*3b10*/  LOP3.LUT R34, R28, UR4, RZ, 0x30, !PT ;  /* 0x000000041c227c12 */ /* 0x000fca000f8e30ff */
[----:B------:R-:W0:Y:S01]  /*3b20*/  POPC R48, R48 ;  /* 0x0000003000307309 */ /* 0x000e220000000000 */
[----:B-----5:R-:W-:-:S13]  /*3b30*/  ISETP.NE.AND P0, PT, R24, R32, PT ;  /* 0x000000201800720c */ /* 0x020fda0003f05270 */
[----:B0--34-:R-:W-:Y:S05]  /*3b40*/  @P0 BRA `(.L_x_42) ;  /* 0x0000000000080947 */ /* 0x019fea0003800000 */
[----:B------:R-:W-:-:S06]  /*3b50*/  IMAD R45, R30, 0x4, R29 ;  /* 0x000000041e2d7824 */ /* 0x000fcc00078e021d */
[----:B------:R0:W3:Y:S02]  /*3b60*/  ATOMS.ADD R45, [R45], R48 ;  /* 0x000000302d2d738c */ /* 0x0000e40000000000 */
.L_x_42:
[----:B------:R-:W-:Y:S05]  /*3b70*/  BSYNC.RECONVERGENT B0 ;  /* 0x0000000000007941 */ /* 0x000fea0003800200 */
.L_x_41:
        /* <DEDUP_REMOVED lines=35> */
[----:B------:R-:W-:-:S06]  /*3db0*/  IMAD R36, R34, 0x4, R29 ;  /* 0x0000000422247824 */ /* 0x000fcc00078e021d */
[----:B------:R0:W3:Y:S02]  /*3dc0*/  ATOMS.ADD R36, [R36], R37 ;  /* 0x000000252424738c */ /* 0x0000e40000000000 */
.L_x_44:
[----:B------:R-:W-:Y:S05]  /*3dd0*/  BSYNC.RECONVERGENT B0 ;  /* 0x0000000000007941 */ /* 0x000fea0003800200 */
.L_x_43:
        /* <DEDUP_REMOVED lines=37> */
.L_x_46:
[----:B------:R-:W-:Y:S05]  /*4030*/  BSYNC.RECONVERGENT B0 ;  /* 0x0000000000007941 */ /* 0x000fea0003800200 */
.L_x_45:
        /* <DEDUP_REMOVED lines=37> */
.L_x_48:
[----:B------:R-:W-:Y:S05]  /*4290*/  BSYNC.RECONVERGENT B0 ;  /* 0x0000000000007941 */ /* 0x000fea0003800200 */
.L_x_47:
[----:B------:R-:W-:Y:S01]  /*42a0*/  R2P PR, R40, 0x7f ;  /* 0x0000007f28007804 */ /* 0x000fe20000000000 */
[----:B---3--:R3:W4:Y:S01]  /*42b0*/  SHFL.IDX PT, R32, R32, R55, 0x1f ;  /* 0x00001f3720207589 */ /* 0x00872200000e0000 */
[----:B------:R-:W-:Y:S01]  /*42c0*/  SHF.R.U32.HI R38, RZ, UR5, R12 ;  /* 0x00000005ff267c19 */ /* 0x000fe2000801160c */
[----:B------:R-:W-:Y:S01]  /*42d0*/  BSSY.RECONVERGENT B0, `(.L_x_49) ;  /* 0x0000022000007945 */ /* 0x000fe20003800200 */
[----:B------:R-:W-:Y:S02]  /*42e0*/  IMAD.MOV.U32 R30, RZ, RZ, RZ ;  /* 0x000000ffff1e7224 */ /* 0x000fe400078e00ff */
[----:B------:R-:W-:-:S07]  /*42f0*/  LOP3.LUT R38, R38, UR4, RZ, 0x30, !PT ;  /* 0x0000000426267c12 */ /* 0x000fce000f8e30ff */
        /* <DEDUP_REMOVED lines=31> */
.L_x_50:
[----:B------:R-:W-:Y:S05]  /*44f0*/  BSYNC.RECONVERGENT B0 ;  /* 0x0000000000007941 */ /* 0x000fea0003800200 */
.L_x_49:
        /* <DEDUP_REMOVED lines=9> */
[----:B------:R-:W-:Y:S02]  /*4590*/  @!P1 LOP3.LUT R39, RZ, R39, RZ, 0x33, !PT ;  /* 0x00000027ff279212 */ /* 0x000fe400078e33ff */
[----:B------:R-:W-:Y:S02]  /*45a0*/  VOTE.ANY R55, PT, P2 ;  /* 0x0000000000377806 */ /* 0x000fe400010e0100 */
[----:B------:R-:W-:-:S02]  /*45b0*/  LOP3.LUT R28, R39, R28, RZ, 0xc0, !PT ;  /* 0x0000001c271c7212 */ /* 0x000fc400078ec0ff */
[----:B------:R-:W-:Y:S02]  /*45c0*/  VOTE.ANY R39, PT, P3 ;  /* 0x0000000000277806 */ /* 0x000fe400018e0100 */
[----:B------:R-:W-:Y:S02]  /*45d0*/  @!P2 LOP3.LUT R55, RZ, R55, RZ, 0x33, !PT ;  /* 0x00000037ff37a212 */ /* 0x000fe400078e33ff */
[----:B------:R-:W-:Y:S02]  /*45e0*/  @!P3 LOP3.LUT R39, RZ, R39, RZ, 0x33, !PT ;  /* 0x00000027ff27b212 */ /* 0x000fe400078e33ff */
[----:B------:R-:W-:Y:S02]  /*45f0*/  LOP3.LUT R28, R55, R28, RZ, 0xc0, !PT ;  /* 0x0000001c371c7212 */ /* 0x000fe400078ec0ff */
[----:B------:R-:W-:Y:S02]  /*4600*/  LOP3.LUT P0, RZ, R38, 0x80, RZ, 0xc0, !PT ;  /* 0x0000008026ff7812 */ /* 0x000fe4000780c0ff */
[----:B------:R-:W-:-:S02]  /*4610*/  VOTE.ANY R55, PT, P4 ;  /* 0x0000000000377806 */ /* 0x000fc400020e0100 */
[----:B------:R-:W-:Y:S02]  /*4620*/  LOP3.LUT R28, R39, R28, RZ, 0xc0, !PT ;  /* 0x0000001c271c7212 */ /* 0x000fe400078ec0ff */
[----:B------:R-:W-:Y:S02]  /*4630*/  VOTE.ANY R39, PT, P5 ;  /* 0x0000000000277806 */ /* 0x000fe400028e0100 */
[----:B------:R-:W-:Y:S02]  /*4640*/  @!P4 LOP3.LUT R55, RZ, R55, RZ, 0x33, !PT ;  /* 0x00000037ff37c212 */ /* 0x000fe400078e33ff */
[----:B------:R-:W-:Y:S02]  /*4650*/  @!P5 LOP3.LUT R39, RZ, R39, RZ, 0x33, !PT ;  /* 0x00000027ff27d212 */ /* 0x000fe400078e33ff */
[----:B------:R-:W-:Y:S02]  /*4660*/  LOP3.LUT R28, R55, R28, RZ, 0xc0, !PT ;  /* 0x0000001c371c7212 */ /* 0x000fe400078ec0ff */
[----:B------:R-:W-:-:S02]  /*4670*/  VOTE.ANY R55, PT, P6 ;  /* 0x0000000000377806 */ /* 0x000fc400030e0100 */
[----:B------:R-:W-:Y:S02]  /*4680*/  LOP3.LUT R28, R39, R28, RZ, 0xc0, !PT ;  /* 0x0000001c271c7212 */ /* 0x000fe400078ec0ff */
[----:B------:R-:W-:Y:S02]  /*4690*/  VOTE.ANY R39, PT, P0 ;  /* 0x0000000000277806 */ /* 0x000fe400000e0100 */
[----:B------:R-:W-:Y:S02]  /*46a0*/  @!P6 LOP3.LUT R55, RZ, R55, RZ, 0x33, !PT ;  /* 0x00000037ff37e212 */ /* 0x000fe400078e33ff */
        /* <DEDUP_REMOVED lines=8> */
[----:B------:R-:W-:-:S05]  /*4730*/  IMAD R43, R38, 0x4, R29 ;  /* 0x00000004262b7824 */ /* 0x000fca00078e021d */
[----:B------:R0:W3:Y:S02]  /*4740*/  ATOMS.ADD R60, [R43], R28 ;  /* 0x0000001c2b3c738c */ /* 0x0000e40000000000 */
.L_x_52:
[----:B------:R-:W-:Y:S05]  /*4750*/  BSYNC.RECONVERGENT B0 ;  /* 0x0000000000007941 */ /* 0x000fea0003800200 */
.L_x_51:
[----:B------:R-:W-:Y:S01]  /*4760*/  R2P PR, R40, 0x7f ;  /* 0x0000007f28007804 */ /* 0x000fe20000000000 */
[----:B---3--:R3:W4:Y:S01]  /*4770*/  SHFL.IDX PT, R39, R60, R39, 0x1f ;  /* 0x00001f273c277589 */ /* 0x00872200000e0000 */
[----:B------:R-:W-:Y:S01]  /*4780*/  SHF.R.U32.HI R58, RZ, UR5, R16 ;  /* 0x00000005ff3a7c19 */ /* 0x000fe20008011610 */
[----:B------:R-:W-:Y:S01]  /*4790*/  BSSY.RECONVERGENT B0, `(.L_x_53) ;  /* 0x0000022000007945 */ /* 0x000fe20003800200 */
[----:B------:R-:W-:Y:S02]  /*47a0*/  IMAD.MOV.U32 R64, RZ, RZ, RZ ;  /* 0x000000ffff407224 */ /* 0x000fe400078e00ff */
[----:B------:R-:W-:-:S07]  /*47b0*/  LOP3.LUT R58, R58, UR4, RZ, 0x30, !PT ;  /* 0x000000043a3a7c12 */ /* 0x000fce000f8e30ff */
[----:B------:R-:W-:Y:S02]  /*47c0*/  VOTE.ANY R38, PT, P0 ;  /* 0x0000000000267806 */ /* 0x000fe400000e0100 */
[----:B0-----:R-:W-:Y:S02]  /*47d0*/  VOTE.ANY R43, PT, P1 ;  /* 0x00000000002b7806 */ /* 0x001fe400008e0100 */
[----:B------:R-:W-:Y:S02]  /*47e0*/  @!P0 LOP3.LUT R38, RZ, R38, RZ, 0x33, !PT ;  /* 0x00000026ff268212 */ /* 0x000fe400078e33ff */
[----:B------:R-:W-:Y:S02]  /*47f0*/  @!P1 LOP3.LUT R43, RZ, R43, RZ, 0x33, !PT ;  /* 0x0000002bff2b9212 */ /* 0x000fe400078e33ff */
[----:B------:R-:W-:Y:S02]  /*4800*/  LOP3.LUT P0, RZ, R40, 0x80, RZ, 0xc0, !PT ;  /* 0x0000008028ff7812 */ /* 0x000fe4000780c0ff */
[----:B------:R-:W-:-:S02]  /*4810*/  LOP3.LUT R38, R43, R38, RZ, 0xc0, !PT ;  /* 0x000000262b267212 */ /* 0x000fc400078ec0ff */
[----:B------:R-:W-:-:S04]  /*4820*/  VOTE.ANY R43, PT, P2 ;  /* 0x00000000002b7806 */ /* 0x000fc800010e0100 */
[----:B------:R-:W-:-:S04]  /*4830*/  @!P2 LOP3.LUT R43, RZ, R43, RZ, 0x33, !PT ;  /* 0x0000002bff2ba212 */ /* 0x000fc800078e33ff */
[----:B------:R-:W-:Y:S02]  /*4840*/  LOP3.LUT R38, R43, R38, RZ, 0xc0, !PT ;  /* 0x000000262b267212 */ /* 0x000fe400078ec0ff */
        /* <DEDUP_REMOVED lines=14> */
[----:B------:R-:W-:-:S04]  /*4930*/  LOP3.LUT R55, R43, R38, RZ, 0xc0, !PT ;  /* 0x000000262b377212 */ /* 0x000fc800078ec0ff */
[----:B------:R-:W0:Y:S01]  /*4940*/  FLO.U32 R43, R55 ;  /* 0x00000037002b7300 */ /* 0x000e2200000e0000 */
[----:B------:R-:W-:-:S07]  /*4950*/  LOP3.LUT R38, R14, R55, RZ, 0xc0, !PT ;  /* 0x000000370e267212 */ /* 0x000fce00078ec0ff */
[----:B------:R-:W1:Y:S01]  /*4960*/  POPC R38, R38 ;  /* 0x0000002600267309 */ /* 0x000e620000000000 */
[----:B0-----:R-:W-:-:S13]  /*4970*/  ISETP.NE.AND P0, PT, R24, R43, PT ;  /* 0x0000002b1800720c */ /* 0x001fda0003f05270 */
[----:B-1-34-:R-:W-:Y:S05]  /*4980*/  @P0 BRA `(.L_x_54) ;  /* 0x0000000000080947 */ /* 0x01afea0003800000 */
[----:B------:R-:W-:-:S05]  /*4990*/  IMAD R55, R40, 0x4, R29 ;  /* 0x0000000428377824 */ /* 0x000fca00078e021d */
[----:B------:R0:W1:Y:S02]  /*49a0*/  ATOMS.ADD R64, [R55], R38 ;  /* 0x000000263740738c */ /* 0x0000640000000000 */
.L_x_54:
[----:B------:R-:W-:Y:S05]  /*49b0*/  BSYNC.RECONVERGENT B0 ;  /* 0x0000000000007941 */ /* 0x000fea0003800200 */
.L_x_53:
[----:B------:R-:W-:Y:S01]  /*49c0*/  R2P PR, R58, 0x7f ;  /* 0x0000007f3a007804 */ /* 0x000fe20000000000 */
[----:B-1----:R1:W3:Y:S01]  /*49d0*/  SHFL.IDX PT, R43, R64, R43, 0x1f ;  /* 0x00001f2b402b7589 */ /* 0x0022e200000e0000 */
        /* <DEDUP_REMOVED lines=30> */
[----:B------:R-:W4:Y:S01]  /*4bc0*/  POPC R40, R40 ;  /* 0x0000002800287309 */ /* 0x000f220000000000 */
[----:B0-----:R-:W-:-:S13]  /*4bd0*/  ISETP.NE.AND P0, PT, R24, R55, PT ;  /* 0x000000371800720c */ /* 0x001fda0003f05270 */
[----:B-1-34-:R-:W-:Y:S05]  /*4be0*/  @P0 BRA `(.L_x_56) ;  /* 0x0000000000080947 */ /* 0x01afea0003800000 */
[----:B------:R-:W-:-:S05]  /*4bf0*/  IMAD R59, R58, 0x4, R29 ;  /* 0x000000043a3b7824 */ /* 0x000fca00078e021d */
[----:B------:R0:W1:Y:S02]  /*4c00*/  ATOMS.ADD R62, [R59], R40 ;  /* 0x000000283b3e738c */ /* 0x0000640000000000 */
.L_x_56:
[----:B------:R-:W-:Y:S05]  /*4c10*/  BSYNC.RECONVERGENT B0 ;  /* 0x0000000000007941 */ /* 0x000fea0003800200 */
.L_x_55:
[----:B------:R-:W-:Y:S01]  /*4c20*/  R2P PR, R60, 0x7f ;  /* 0x0000007f3c007804 */ /* 0x000fe20000000000 */
[----:B--2---:R-:W-:Y:S01]  /*4c30*/  IMAD.IADD R44, R44, 0x1, R47 ;  /* 0x000000012c2c7824 */ /* 0x004fe200078e022f */
[----:B------:R-:W-:Y:S01]  /*4c40*/  BSSY.RECONVERGENT B0, `(.L_x_57) ;  /* 0x0000025000007945 */ /* 0x000fe20003800200 */
[----:B------:R-:W-:Y:S02]  /*4c50*/  IMAD.IADD R46, R46, 0x1, R49 ;  /* 0x000000012e2e7824 */ /* 0x000fe400078e0231 */
[----:B-1----:R1:W2:Y:S01]  /*4c60*/  SHFL.IDX PT, R49, R62, R55, 0x1f ;  /* 0x00001f373e317589 */ /* 0x0022a200000e0000 */
[----:B------:R-:W-:-:S07]  /*4c70*/  IMAD.MOV.U32 R64, RZ, RZ, RZ ;  /* 0x000000ffff407224 */ /* 0x000fce00078e00ff */
[----:B------:R-:W-:Y:S02]  /*4c80*/  VOTE.ANY R58, PT, P0 ;  /* 0x00000000003a7806 */ /* 0x000fe400000e0100 */
[----:B------:R-:W-:Y:S02]  /*4c90*/  VOTE.ANY R47, PT, P1 ;  /* 0x00000000002f7806 */ /* 0x000fe400008e0100 */
        /* <DEDUP_REMOVED lines=22> */
[----:B------:R-:W-:Y:S02]  /*4e00*/  SHF.R.U32.HI R58, RZ, UR5, R6 ;  /* 0x00000005ff3a7c19 */ /* 0x000fe40008011606 */
[----:B0-----:R-:W0:Y:S01]  /*4e10*/  FLO.U32 R59, R61 ;  /* 0x0000003d003b7300 */ /* 0x001e2200000e0000 */
[----:B------:R-:W-:Y:S02]  /*4e20*/  LOP3.LUT R47, R14, R61, RZ, 0xc0, !PT ;  /* 0x0000003d0e2f7212 */ /* 0x000fe400078ec0ff */
[----:B------:R-:W-:-:S05]  /*4e30*/  LOP3.LUT R58, R58, UR4, RZ, 0x30, !PT ;  /* 0x000000043a3a7c12 */ /* 0x000fca000f8e30ff */
[----:B------:R-:W3:Y:S01]  /*4e40*/  POPC R47, R47 ;  /* 0x0000002f002f7309 */ /* 0x000ee20000000000 */
[----:B0-----:R-:W-:-:S13]  /*4e50*/  ISETP.NE.AND P0, PT, R24, R59, PT ;  /* 0x0000003b1800720c */ /* 0x001fda0003f05270 */
[----:B-123--:R-:W-:Y:S05]  /*4e60*/  @P0 BRA `(.L_x_58) ;  /* 0x0000000000080947 */ /* 0x00efea0003800000 */
[----:B------:R-:W-:-:S05]  /*4e70*/  IMAD R60, R60, 0x4, R29 ;  /* 0x000000043c3c7824 */ /* 0x000fca00078e021d */
[----:B------:R0:W1:Y:S02]  /*4e80*/  ATOMS.ADD R64, [R60], R47 ;  /* 0x0000002f3c40738c */ /* 0x0000640000000000 */
.L_x_58:
[----:B------:R-:W-:Y:S05]  /*4e90*/  BSYNC.RECONVERGENT B0 ;  /* 0x0000000000007941 */ /* 0x000fea0003800200 */
.L_x_57:
[----:B------:R-:W-:Y:S01]  /*4ea0*/  R2P PR, R58, 0x7f ;  /* 0x0000007f3a007804 */ /* 0x000fe20000000000 */
[----:B------:R-:W-:Y:S01]  /*4eb0*/  IMAD.IADD R52, R51, 0x1, R52 ;  /* 0x0000000133347824 */ /* 0x000fe200078e0234 */
[----:B-1----:R1:W2:Y:S01]  /*4ec0*/  SHFL.IDX PT, R64, R64, R59, 0x1f ;  /* 0x00001f3b40407589 */ /* 0x0022a200000e0000 */
[----:B------:R-:W-:Y:S01]  /*4ed0*/  BSSY.RECONVERGENT B0, `(.L_x_59) ;  /* 0x0000024000007945 */ /* 0x000fe20003800200 */
[----:B------:R-:W-:Y:S02]  /*4ee0*/  IMAD.IADD R56, R53, 0x1, R56 ;  /* 0x0000000135387824 */ /* 0x000fe400078e0238 */
[----:B------:R-:W-:-:S07]  /*4ef0*/  IMAD.MOV.U32 R62, RZ, RZ, RZ ;  /* 0x000000ffff3e7224 */ /* 0x000fce00078e00ff */
        /* <DEDUP_REMOVED lines=25> */
[----:B------:R-:W0:Y:S01]  /*5090*/  FLO.U32 R55, R61 ;  /* 0x0000003d00377300 */ /* 0x000e2200000e0000 */
[----:B------:R-:W-:Y:S02]  /*50a0*/  LOP3.LUT R51, R14, R61, RZ, 0xc0, !PT ;  /* 0x0000003d0e337212 */ /* 0x000fe400078ec0ff */
[----:B------:R-:W-:-:S05]  /*50b0*/  LOP3.LUT R60, R60, UR4, RZ, 0x30, !PT ;  /* 0x000000043c3c7c12 */ /* 0x000fca000f8e30ff */
[----:B------:R-:W3:Y:S01]  /*50c0*/  POPC R51, R51 ;  /* 0x0000003300337309 */ /* 0x000ee20000000000 */
[----:B0-----:R-:W-:-:S13]  /*50d0*/  ISETP.NE.AND P0, PT, R24, R55, PT ;  /* 0x000000371800720c */ /* 0x001fda0003f05270 */
[----:B-123--:R-:W-:Y:S05]  /*50e0*/  @P0 BRA `(.L_x_60) ;  /* 0x0000000000080947 */ /* 0x00efea0003800000 */
[----:B------:R-:W-:-:S05]  /*50f0*/  IMAD R58, R58, 0x4, R29 ;  /* 0x000000043a3a7824 */ /* 0x000fca00078e021d */
[----:B------:R0:W1:Y:S02]  /*5100*/  ATOMS.ADD R62, [R58], R51 ;  /* 0x000000333a3e738c */ /* 0x0000640000000000 */
.L_x_60:
[----:B------:R-:W-:Y:S05]  /*5110*/  BSYNC.RECONVERGENT B0 ;  /* 0x0000000000007941 */ /* 0x000fea0003800200 */
.L_x_59:
[----:B------:R-:W-:Y:S01]  /*5120*/  R2P PR, R60, 0x7f ;  /* 0x0000007f3c007804 */ /* 0x000fe20000000000 */
[----:B------:R-:W-:Y:S01]  /*5130*/  IMAD.IADD R48, R48, 0x1, R45 ;  /* 0x0000000130307824 */ /* 0x000fe200078e022d */
[----:B-1----:R1:W2:Y:S01]  /*5140*/  SHFL.IDX PT, R62, R62, R55, 0x1f ;  /* 0x00001f373e3e7589 */ /* 0x0022a200000e0000 */
[----:B------:R-:W-:Y:S01]  /*5150*/  BSSY.RECONVERGENT B0, `(.L_x_61) ;  /* 0x0000024000007945 */ /* 0x000fe20003800200 */
[----:B------:R-:W-:-:S09]  /*5160*/  IMAD.MOV.U32 R66, RZ, RZ, RZ ;  /* 0x000000ffff427224 */ /* 0x000fd200078e00ff */
        /* <DEDUP_REMOVED lines=23> */
[----:B------:R-:W-:Y:S01]  /*52e0*/  LOP3.LUT R53, R58, R53, RZ, 0xc0, !PT ;  /* 0x000000353a357212 */ /* 0x000fe200078ec0ff */
[----:B------:R-:W-:Y:S01]  /*52f0*/  IMAD.IADD R58, R37, 0x1, R36 ;  /* 0x00000001253a7824 */ /* 0x000fe200078e0224 */
        /* <DEDUP_REMOVED lines=9> */
.L_x_62:
[----:B------:R-:W-:Y:S05]  /*5390*/  BSYNC.RECONVERGENT B0 ;  /* 0x0000000000007941 */ /* 0x000fea0003800200 */
.L_x_61:
[----:B------:R-:W-:Y:S01]  /*53a0*/  R2P PR, R36, 0x7f ;  /* 0x0000007f24007804 */ /* 0x000fe20000000000 */
[----:B------:R-:W-:Y:S01]  /*53b0*/  IMAD.IADD R34, R35, 0x1, R34 ;  /* 0x0000000123227824 */ /* 0x000fe200078e0222 */
[----:B------:R-:W-:Y:S01]  /*53c0*/  BSSY.RECONVERGENT B0, `(.L_x_63) ;  /* 0x0000022000007945 */ /* 0x000fe20003800200 */
[----:B------:R-:W-:-:S10]  /*53d0*/  IMAD.MOV.U32 R55, RZ, RZ, RZ ;  /* 0x000000ffff377224 */ /* 0x000fd400078e00ff */
        /* <DEDUP_REMOVED lines=24> */
[----:B-1----:R0:W1:Y:S02]  /*5560*/  SHFL.IDX PT, R60, R66, R45, 0x1f ;  /* 0x00001f2d423c7589 */ /* 0x00206400000e0000 */
[----:B------:R-:W2:Y:S01]  /*5570*/  FLO.U32 R59, R53 ;  /* 0x00000035003b7300 */ /* 0x000ea200000e0000 */
[----:B------:R-:W-:-:S07]  /*5580*/  LOP3.LUT R35, R14, R53, RZ, 0xc0, !PT ;  /* 0x000000350e237212 */ /* 0x000fce00078ec0ff */
[----:B------:R-:W3:Y:S01]  /*5590*/  POPC R35, R35 ;  /* 0x0000002300237309 */ /* 0x000ee20000000000 */
[----:B--2---:R-:W-:-:S13]  /*55a0*/  ISETP.NE.AND P0, PT, R24, R59, PT ;  /* 0x0000003b1800720c */ /* 0x004fda0003f05270 */
[----:B01-3--:R-:W-:Y:S05]  /*55b0*/  @P0 BRA `(.L_x_64) ;  /* 0x0000000000080947 */ /* 0x00bfea0003800000 */
[----:B------:R-:W-:-:S05]  /*55c0*/  IMAD R36, R36, 0x4, R29 ;  /* 0x0000000424247824 */ /* 0x000fca00078e021d */
[----:B------:R0:W1:Y:S02]  /*55d0*/  ATOMS.ADD R55, [R36], R35 ;  /* 0x000000232437738c */ /* 0x0000640000000000 */
.L_x_64:
[----:B------:R-:W-:Y:S05]  /*55e0*/  BSYNC.RECONVERGENT B0 ;  /* 0x0000000000007941 */ /* 0x000fea0003800200 */
.L_x_63:
[----:B------:R-:W-:Y:S01]  /*55f0*/  R2P PR, R26, 0x7f ;  /* 0x0000007f1a007804 */ /* 0x000fe20000000000 */
[----:B01----:R0:W1:Y:S01]  /*5600*/  SHFL.IDX PT, R36, R55, R59, 0x1f ;  /* 0x00001f3b37247589 */ /* 0x00306200000e0000 */
[----:B------:R-:W-:Y:S11]  /*5610*/  BSSY.RECONVERGENT B0, `(.L_x_65) ;  /* 0x0000021000007945 */ /* 0x000ff60003800200 */
[----:B------:R-:W-:-:S02]  /*5620*/  VOTE.ANY R45, PT, P0 ;  /* 0x00000000002d7806 */ /* 0x000fc400000e0100 */
[----:B------:R-:W-:Y:S02]  /*5630*/  VOTE.ANY R66, PT, P1 ;  /* 0x0000000000427806 */ /* 0x000fe400008e0100 */
[----:B------:R-:W-:Y:S02]  /*5640*/  @!P0 LOP3.LUT R45, RZ, R45, RZ, 0x33, !PT ;  /* 0x0000002dff2d8212 */ /* 0x000fe400078e33ff */
[----:B------:R-:W-:Y:S02]  /*5650*/  @!P1 LOP3.LUT R66, RZ, R66, RZ, 0x33, !PT ;  /* 0x00000042ff429212 */ /* 0x000fe400078e33ff */
[----:B------:R-:W-:Y:S02]  /*5660*/  LOP3.LUT P0, RZ, R26, 0x80, RZ, 0xc0, !PT ;  /* 0x000000801aff7812 */ /* 0x000fe4000780c0ff */
        /* <DEDUP_REMOVED lines=19> */
[----:B------:R-:W2:Y:S01]  /*57a0*/  FLO.U32 R53, R45 ;  /* 0x0000002d00357300 */ /* 0x000ea200000e0000 */
[----:B------:R-:W-:-:S07]  /*57b0*/  LOP3.LUT R14, R14, R45, RZ, 0xc0, !PT ;  /* 0x0000002d0e0e7212 */ /* 0x000fce00078ec0ff */
[----:B0-----:R0:W3:Y:S01]  /*57c0*/  POPC R55, R14 ;  /* 0x0000000e00377309 */ /* 0x0010e20000000000 */
[----:B--2---:R-:W-:Y:S01]  /*57d0*/  ISETP.NE.AND P0, PT, R24, R53, PT ;  /* 0x000000351800720c */ /* 0x004fe20003f05270 */
[----:B------:R-:W-:-:S12]  /*57e0*/  IMAD.MOV.U32 R24, RZ, RZ, RZ ;  /* 0x000000ffff187224 */ /* 0x000fd800078e00ff */
[----:B01-3--:R-:W-:Y:S05]  /*57f0*/  @P0 BRA `(.L_x_66) ;  /* 0x0000000000080947 */ /* 0x00bfea0003800000 */
[----:B------:R-:W-:-:S06]  /*5800*/  IMAD R24, R26, 0x4, R29 ;  /* 0x000000041a187824 */ /* 0x000fcc00078e021d */
[----:B------:R0:W1:Y:S02]  /*5810*/  ATOMS.ADD R24, [R24], R55 ;  /* 0x000000371818738c */ /* 0x0000640000000000 */
.L_x_66:
[----:B------:R-:W-:Y:S05]  /*5820*/  BSYNC.RECONVERGENT B0 ;  /* 0x0000000000007941 */ /* 0x000fea0003800200 */
.L_x_65:
[----:B------:R-:W-:Y:S01]  /*5830*/  BAR.SYNC.DEFER_BLOCKING 0x0 ;  /* 0x0000000000007b1d */ /* 0x000fe20000010000 */
[----:B------:R-:W-:Y:S01]  /*5840*/  IMAD.IADD R26, R40, 0x1, R49 ;  /* 0x00000001281a7824 */ /* 0x000fe200078e0231 */
[----:B------:R-:W-:Y:S01]  /*5850*/  ISETP.NE.AND P0, PT, R50, RZ, PT ;  /* 0x000000ff3200720c */ /* 0x000fe20003f05270 */
[----:B------:R-:W-:Y:S02]  /*5860*/  IMAD.IADD R28, R28, 0x1, R39 ;  /* 0x000000011c1c7824 */ /* 0x000fe400078e0227 */
[----:B------:R-:W-:Y:S01]  /*5870*/  IMAD R40, R44, 0x4, R7 ;  /* 0x000000042c287824 */ /* 0x000fe200078e0207 */
[----:B------:R-:W-:Y:S01]  /*5880*/  BSSY B1, `(.L_x_67) ;  /* 0x000005c000017945 */ /* 0x000fe20003800000 */
[----:B------:R-:W-:Y:S01]  /*5890*/  IMAD.IADD R14, R38, 0x1, R43 ;  /* 0x00000001260e7824 */ /* 0x000fe200078e022b */
[----:B-1----:R-:W1:Y:S01]  /*58a0*/  SHFL.IDX PT, R24, R24, R53, 0x1f ;  /* 0x00001f3518187589 */ /* 0x002e6200000e0000 */
[----:B------:R-:W-:Y:S02]  /*58b0*/  IMAD R39, R46, 0x4, R7 ;  /* 0x000000042e277824 */ /* 0x000fe400078e0207 */
[----:B------:R-:W-:-:S02]  /*58c0*/  IMAD.IADD R60, R37, 0x1, R60 ;  /* 0x00000001253c7824 */ /* 0x000fc400078e023c */
[--C-:B------:R-:W-:Y:S02]  /*58d0*/  IMAD R38, R52, 0x4, R7.reuse ;  /* 0x0000000434267824 */ /* 0x100fe400078e0207 */
[----:B------:R-:W-:Y:S02]  /*58e0*/  IMAD.IADD R32, R33, 0x1, R32 ;  /* 0x0000000121207824 */ /* 0x000fe400078e0220 */
[----:B------:R-:W-:Y:S02]  /*58f0*/  IMAD.IADD R44, R35, 0x1, R36 ;  /* 0x00000001232c7824 */ /* 0x000fe400078e0224 */
[--C-:B------:R-:W-:Y:S02]  /*5900*/  IMAD R37, R56, 0x4, R7.reuse ;  /* 0x0000000438257824 */ /* 0x100fe400078e0207 */
[----:B------:R-:W-:Y:S02]  /*5910*/  IMAD.IADD R30, R31, 0x1, R30 ;  /* 0x000000011f1e7824 */ /* 0x000fe400078e021e */
[--C-:B------:R-:W-:Y:S01]  /*5920*/  IMAD R36, R48, 0x4, R7.reuse ;  /* 0x0000000430247824 */ /* 0x100fe200078e0207 */
[----:B------:R2:W-:Y:S01]  /*5930*/  STS [R40+-0x4], R27 ;  /* 0xfffffc1b28007388 */ /* 0x0005e20000000800 */
[----:B------:R-:W-:-:S02]  /*5940*/  IMAD R35, R58, 0x4, R7 ;  /* 0x000000043a237824 */ /* 0x000fc400078e0207 */
[--C-:B------:R-:W-:Y:S01]  /*5950*/  IMAD R34, R34, 0x4, R7.reuse ;  /* 0x0000000422227824 */ /* 0x100fe200078e0207 */
[----:B------:R-:W-:Y:S01]  /*5960*/  STS [R39+-0x4], R22 ;  /* 0xfffffc1627007388 */ /* 0x000fe20000000800 */
[--C-:B------:R-:W-:Y:S02]  /*5970*/  IMAD R33, R32, 0x4, R7.reuse ;  /* 0x0000000420217824 */ /* 0x100fe400078e0207 */
[----:B------:R-:W-:Y:S01]  /*5980*/  IMAD.IADD R64, R47, 0x1, R64 ;  /* 0x000000012f407824 */ /* 0x000fe200078e0240 */
[----:B------:R-:W-:Y:S01]  /*5990*/  STS [R38+-0x4], R21 ;  /* 0xfffffc1526007388 */ /* 0x000fe20000000800 */
[--C-:B------:R-:W-:Y:S02]  /*59a0*/  IMAD R32, R30, 0x4, R7.reuse ;  /* 0x000000041e207824 */ /* 0x100fe400078e0207 */
[----:B------:R-:W-:Y:S01]  /*59b0*/  IMAD.IADD R62, R51, 0x1, R62 ;  /* 0x00000001333e7824 */ /* 0x000fe200078e023e */
[----:B------:R-:W-:Y:S01]  /*59c0*/  STS [R37+-0x4], R18 ;  /* 0xfffffc1225007388 */ /* 0x000fe20000000800 */
[----:B------:R-:W-:-:S02]  /*59d0*/  IMAD R31, R28, 0x4, R7 ;  /* 0x000000041c1f7824 */ /* 0x000fc400078e0207 */
[--C-:B------:R-:W-:Y:S01]  /*59e0*/  IMAD R30, R14, 0x4, R7.reuse ;  /* 0x000000040e1e7824 */ /* 0x100fe200078e0207 */
[----:B------:R-:W-:Y:S01]  /*59f0*/  STS [R36+-0x4], R23 ;  /* 0xfffffc1724007388 */ /* 0x000fe20000000800 */
[--C-:B------:R-:W-:Y:S02]  /*5a00*/  IMAD R29, R26, 0x4, R7.reuse ;  /* 0x000000041a1d7824 */ /* 0x100fe400078e0207 */
[----:B-1----:R-:W-:Y:S01]  /*5a10*/  IMAD.IADD R24, R55, 0x1, R24 ;  /* 0x0000000137187824 */ /* 0x002fe200078e0218 */
[----:B------:R-:W-:Y:S01]  /*5a20*/  STS [R35+-0x4], R20 ;  /* 0xfffffc1423007388 */ /* 0x000fe20000000800 */
[--C-:B------:R-:W-:Y:S02]  /*5a30*/  IMAD R28, R64, 0x4, R7.reuse ;  /* 0x00000004401c7824 */ /* 0x100fe400078e0207 */
[--C-:B--2---:R-:W-:Y:S01]  /*5a40*/  IMAD R27, R62, 0x4, R7.reuse ;  /* 0x000000043e1b7824 */ /* 0x104fe200078e0207 */
[----:B------:R1:W-:Y:S01]  /*5a50*/  STS [R34+-0x4], R25 ;  /* 0xfffffc1922007388 */ /* 0x0003e20000000800 */
[----:B------:R-:W-:-:S02]  /*5a60*/  IMAD R26, R60, 0x4, R7 ;  /* 0x000000043c1a7824 */ /* 0x000fc400078e0207 */
[--C-:B------:R-:W-:Y:S01]  /*5a70*/  IMAD R24, R24, 0x4, R7.reuse ;  /* 0x0000000418187824 */ /* 0x100fe200078e0207 */
[----:B------:R-:W-:Y:S04]  /*5a80*/  STS [R33+-0x4], R10 ;  /* 0xfffffc0a21007388 */ /* 0x000fe80000000800 */
[----:B------:R-:W-:Y:S01]  /*5a90*/  STS [R32+-0x4], R17 ;  /* 0xfffffc1120007388 */ /* 0x000fe20000000800 */
[----:B-1----:R-:W-:-:S03]  /*5aa0*/  IMAD R25, R44, 0x4, R7 ;  /* 0x000000042c197824 */ /* 0x002fc600078e0207 */
[----:B------:R-:W-:Y:S04]  /*5ab0*/  STS [R31+-0x4], R12 ;  /* 0xfffffc0c1f007388 */ /* 0x000fe80000000800 */
[----:B------:R1:W-:Y:S04]  /*5ac0*/  STS [R30+-0x4], R19 ;  /* 0xfffffc131e007388 */ /* 0x0003e80000000800 */
[----:B------:R2:W-:Y:S04]  /*5ad0*/  STS [R29+-0x4], R16 ;  /* 0xfffffc101d007388 */ /* 0x0005e80000000800 */
[----:B------:R2:W-:Y:S01]  /*5ae0*/  STS [R28+-0x4], R9 ;  /* 0xfffffc091c007388 */ /* 0x0005e20000000800 */
[----:B-1----:R-:W-:-:S03]  /*5af0*/  IMAD R19, R3, 0x8, R7 ;  /* 0x0000000803137824 */ /* 0x002fc600078e0207 */
[----:B------:R2:W-:Y:S04]  /*5b00*/  STS [R27+-0x4], R6 ;  /* 0xfffffc061b007388 */ /* 0x0005e80000000800 */
[----:B------:R2:W-:Y:S04]  /*5b10*/  STS [R26+-0x4], R11 ;  /* 0xfffffc0b1a007388 */ /* 0x0005e80000000800 */
[----:B------:R2:W-:Y:S04]  /*5b20*/  STS [R25+-0x4], R8 ;  /* 0xfffffc0819007388 */ /* 0x0005e80000000800 */
[----:B------:R2:W-:Y:S01]  /*5b30*/  STS [R24+-0x4], R13 ;  /* 0xfffffc0d18007388 */ /* 0x0005e20000000800 */
[----:B------:R-:W-:Y:S05]  /*5b40*/  @P0 BRA `(.L_x_68) ;  /* 0x0000000000bc0947 */ /* 0x000fea0003800000 */
[----:B------:R-:W1:Y:S02]  /*5b50*/  LDCU.64 UR8, c[0x0][0x398] ;  /* 0x00007300ff0877ac */ /* 0x000e640008000a00 */
[----:B-1----:R-:W-:-:S04]  /*5b60*/  LEA R10, P0, R3, UR8, 0x3 ;  /* 0x00000008030a7c11 */ /* 0x002fc8000f8018ff */
[----:B--2---:R-:W-:-:S05]  /*5b70*/  LEA.HI.X R11, R3, UR9, RZ, 0x3, P0 ;  /* 0x00000009030b7c11 */ /* 0x004fca00080f1cff */
[----:B------:R-:W2:Y:S01]  /*5b80*/  LDG.E.64 R8, desc[UR6][R10.64] ;  /* 0x000000060a087981 */ /* 0x000ea2000c1e1b00 */
[----:B------:R-:W-:Y:S02]  /*5b90*/  SHF.R.S32.HI R13, RZ, 0x1f, R15 ;  /* 0x0000001fff0d7819 */ /* 0x000fe4000001140f */
[----:B--2---:R-:W-:-:S05]  /*5ba0*/  IADD3 R8, P0, PT, -R15, R8, RZ ;  /* 0x000000080f087210 */ /* 0x004fca0007f1e1ff */
[----:B------:R-:W-:Y:S01]  /*5bb0*/  IMAD.X R9, R9, 0x1, ~R13, P0 ;  /* 0x0000000109097824 */ /* 0x000fe200000e0e0d */
[----:B------:R-:W-:Y:S01]  /*5bc0*/  ISETP.GE.AND P0, PT, R42, 0x1, PT ;  /* 0x000000012a00780c */ /* 0x000fe20003f06270 */
[----:B------:R-:W-:-:S03]  /*5bd0*/  IMAD.MOV.U32 R13, RZ, RZ, R0 ;  /* 0x000000ffff0d7224 */ /* 0x000fc600078e0000 */
[----:B------:R1:W-:Y:S09]  /*5be0*/  STS.64 [R19+0x6600], R8 ;  /* 0x0066000813007388 */ /* 0x0003f20000000a00 */
[----:B------:R-:W-:Y:S05]  /*5bf0*/  @!P0 BRA `(.L_x_69) ;  /* 0x00000000006c8947 */ /* 0x000fea0003800000 */
[----:B------:R-:W-:Y:S01]  /*5c00*/  BSSY B0, `(.L_x_70) ;  /* 0x0000019000007945 */ /* 0x000fe20003800000 */
[----:B------:R-:W-:Y:S02]  /*5c10*/  IMAD.MOV.U32 R6, RZ, RZ, -0x1 ;  /* 0xffffffffff067424 */ /* 0x000fe400078e00ff */
[----:B------:R-:W-:Y:S02]  /*5c20*/  IMAD.MOV.U32 R10, RZ, RZ, R42 ;  /* 0x000000ffff0a7224 */ /* 0x000fe400078e002a */
[----:B------:R-:W-:-:S07]  /*5c30*/  IMAD.MOV.U32 R13, RZ, RZ, R0 ;  /* 0x000000ffff0d7224 */ /* 0x000fce00078e0000 */
.L_x_74:
[----:B-1----:R-:W1:Y:S01]  /*5c40*/  LDC.64 R8, c[0x0][0x380] ;  /* 0x0000e000ff087b82 */ /* 0x002e620000000a00 */
[----:B------:R-:W-:Y:S01]  /*5c50*/  VIADD R17, R10, 0xffffffff ;  /* 0xffffffff0a117836 */ /* 0x000fe20000000000 */
[----:B------:R-:W-:Y:S03]  /*5c60*/  BSSY B2, `(.L_x_71) ;  /* 0x0000008000027945 */ /* 0x000fe60003800000 */
[----:B------:R-:W-:-:S04]  /*5c70*/  IMAD R11, R17, 0x100, R3 ;  /* 0x00000100110b7824 */ /* 0x000fc800078e0203 */
[----:B-1----:R-:W-:-:S07]  /*5c80*/  IMAD.WIDE R8, R11, 0x4, R8 ;  /* 0x000000040b087825 */ /* 0x002fce00078e0208 */
.L_x_72:
[----:B------:R-:W-:Y:S05]  /*5c90*/  YIELD ;  /* 0x0000000000007946 */ /* 0x000fea0003800000 */
[----:B------:R1:W-:Y:S06]  /*5ca0*/  MEMBAR.SC.CTA ;  /* 0x0000000000007992 */ /* 0x0003ec0000000000 */
[----:B-1----:R-:W2:Y:S02]  /*5cb0*/  LDG.E.STRONG.SYS R11, desc[UR6][R8.64] ;  /* 0x00000006080b7981 */ /* 0x002ea4000c1f5900 */
[----:B--2---:R-:W-:-:S13]  /*5cc0*/  ISETP.NE.AND P0, PT, R11, RZ, PT ;  /* 0x000000ff0b00720c */ /* 0x004fda0003f05270 */
[----:B------:R-:W-:Y:S05]  /*5cd0*/  @!P0 BRA `(.L_x_72) ;  /* 0xfffffffc00ec8947 */ /* 0x000fea000383ffff */
[----:B------:R-:W-:Y:S05]  /*5ce0*/  BSYNC B2 ;  /* 0x0000000000027941 */ /* 0x000fea0003800000 */
.L_x_71:
[----:B------:R-:W-:Y:S01]  /*5cf0*/  BSSY.RECONVERGENT B2, `(.L_x_73) ;  /* 0x0000006000027945 */ /* 0x000fe20003800200 */
[C---:B------:R-:W-:Y:S02]  /*5d00*/  ISETP.GT.AND P0, PT, R11.reuse, -0x1, PT ;  /* 0xffffffff0b00780c */ /* 0x040fe40003f04270 */
[----:B------:R-:W-:Y:S01]  /*5d10*/  LOP3.LUT R8, R11, 0x3fffffff, RZ, 0xc0, !PT ;  /* 0x3fffffff0b087812 */ /* 0x000fe200078ec0ff */
[----:B------:R-:W-:Y:S05]  /*5d20*/  WARPSYNC.EXCLUSIVE R6 ;  /* 0x0000000006007348 */ /* 0x000fea0003a00000 */
[----:B------:R-:W-:-:S05]  /*5d30*/  IMAD.IADD R13, R8, 0x1, R13 ;  /* 0x00000001080d7824 */ /* 0x000fca00078e020d */
[----:B------:R-:W-:-:S07]  /*5d40*/  VOTE.ANY R6, PT, P0 ;  /* 0x0000000000067806 */ /* 0x000fce00000e0100 */
[----:B------:R-:W-:Y:S05]  /*5d50*/  BSYNC.RECONVERGENT B2 ;  /* 0x0000000000027941 */ /* 0x000fea0003800200 */
.L_x_73:
[----:B------:R-:W-:Y:S01]  /*5d60*/  ISETP.GT.U32.AND P1, PT, R10, 0x1, PT ;  /* 0x000000010a00780c */ /* 0x000fe20003f24070 */
[----:B------:R-:W-:-:S12]  /*5d70*/  IMAD.MOV.U32 R10, RZ, RZ, R17 ;  /* 0x000000ffff0a7224 */ /* 0x000fd800078e0011 */
[----:B------:R-:W-:Y:S05]  /*5d80*/  @P0 BRA P1, `(.L_x_74) ;  /* 0xfffffffc00ac0947 */ /* 0x000fea000083ffff */
[----:B------:R-:W-:Y:S05]  /*5d90*/  BSYNC B0 ;  /* 0x0000000000007941 */ /* 0x000fea0003800000 */
.L_x_70:
[----:B------:R2:W3:Y:S02]  /*5da0*/  LDS.64 R8, [R19+0x6600] ;  /* 0x0066000013087984 */ /* 0x0004e40000000a00 */
.L_x_69:
[----:B------:R-:W4:Y:S01]  /*5db0*/  LDC.64 R10, c[0x0][0x380] ;  /* 0x0000e000ff0a7b82 */ /* 0x000f220000000a00 */
[C---:B------:R-:W-:Y:S01]  /*5dc0*/  IMAD.IADD R17, R13.reuse, 0x1, -R0 ;  /* 0x000000010d117824 */ /* 0x040fe200078e0a00 */
[----:B------:R-:W-:Y:S01]  /*5dd0*/  LOP3.LUT R13, R13, 0x80000000, RZ, 0xfc, !PT ;  /* 0x800000000d0d7812 */ /* 0x000fe200078efcff */
[----:B------:R-:W-:-:S03]  /*5de0*/  IMAD R21, R42, 0x100, R3 ;  /* 0x000001002a157824 */ /* 0x000fc600078e0203 */
[----:B-1-3--:R-:W-:-:S04]  /*5df0*/  IADD3 R8, P0, PT, R17, R8, RZ ;  /* 0x0000000811087210 */ /* 0x00afc80007f1e0ff */
[----:B------:R-:W-:-:S05]  /*5e00*/  LEA.HI.X.SX32 R9, R17, R9, 0x1, P0 ;  /* 0x0000000911097211 */ /* 0x000fca00000f0eff */
[----:B------:R1:W-:Y:S01]  /*5e10*/  STS.64 [R19+0x6600], R8 ;  /* 0x0066000813007388 */ /* 0x0003e20000000a00 */
[----:B----4-:R-:W-:-:S05]  /*5e20*/  IMAD.WIDE R10, R21, 0x4, R10 ;  /* 0x00000004150a7825 */ /* 0x010fca00078e020a */
[----:B------:R1:W-:Y:S02]  /*5e30*/  STG.E.STRONG.SYS desc[UR6][R10.64], R13 ;  /* 0x0000000d0a007986 */ /* 0x0003e4000c115906 */
.L_x_68:
[----:B------:R-:W-:Y:S05]  /*5e40*/  BSYNC B1 ;  /* 0x0000000000017941 */ /* 0x000fea0003800000 */
.L_x_67:
[----:B------:R-:W3:Y:S01]  /*5e50*/  LDC R23, c[0x0][0x3c0] ;  /* 0x0000f000ff177b82 */ /* 0x000ee20000000800 */
[----:B--2---:R-:W-:-:S07]  /*5e60*/  VIADD R6, R54, 0x1980 ;  /* 0x0000198036067836 */ /* 0x004fce0000000000 */
[----:B-1----:R-:W1:Y:S01]  /*5e70*/  LDC.64 R10, c[0x0][0x390] ;  /* 0x0000e400ff0a7b82 */ /* 0x002e620000000a00 */
[----:B---3--:R-:W-:Y:S02]  /*5e80*/  ISETP.GE.AND P0, PT, R6, R23, PT ;  /* 0x000000170600720c */ /* 0x008fe40003f06270 */
[----:B-1----:R-:W-:-:S04]  /*5e90*/  ISETP.EQ.U32.AND P1, PT, R10, RZ, PT ;  /* 0x000000ff0a00720c */ /* 0x002fc80003f22070 */
[----:B------:R-:W-:-:S04]  /*5ea0*/  ISETP.EQ.OR.EX P0, PT, R11, RZ, !P0, P1 ;  /* 0x000000ff0b00720c */ /* 0x000fc80004702710 */
[----:B------:R-:W-:-:S13]  /*5eb0*/  ISETP.GT.U32.OR P0, PT, R3, 0xff, P0 ;  /* 0x000000ff0300780c */ /* 0x000fda0000704470 */
[----:B------:R-:W-:Y:S05]  /*5ec0*/  @P0 BRA `(.L_x_75) ;  /* 0x0000000000200947 */ /* 0x000fea0003800000 */
[----:B------:R-:W1:Y:S01]  /*5ed0*/  LDS.64 R8, [R19+0x6600] ;  /* 0x0066000013087984 */ /* 0x000e620000000a00 */
[C---:B------:R-:W-:Y:S02]  /*5ee0*/  LEA R10, P2, R3.reuse, R10, 0x3 ;  /* 0x0000000a030a7211 */ /* 0x040fe400078418ff */
[--C-:B------:R-:W-:Y:S02]  /*5ef0*/  SHF.R.S32.HI R13, RZ, 0x1f, R0.reuse ;  /* 0x0000001fff0d7819 */ /* 0x100fe40000011400 */
[----:B------:R-:W-:Y:S02]  /*5f00*/  LEA.HI.X R11, R3, R11, RZ, 0x3, P2 ;  /* 0x0000000b030b7211 */ /* 0x000fe400010f1cff */
[----:B-1----:R-:W-:Y:S02]  /*5f10*/  IADD3 R8, P0, P1, R8, R15, R0 ;  /* 0x0000000f08087210 */ /* 0x002fe4000791e000 */
[----:B------:R-:W-:-:S04]  /*5f20*/  SHF.R.S32.HI R15, RZ, 0x1f, R15 ;  /* 0x0000001fff0f7819 */ /* 0x000fc8000001140f */
[----:B------:R-:W-:-:S05]  /*5f30*/  IADD3.X R9, PT, PT, R9, R15, R13, P0, P1 ;  /* 0x0000000f09097210 */ /* 0x000fca00007e240d */
[----:B------:R1:W-:Y:S02]  /*5f40*/  STG.E.64 desc[UR6][R10.64], R8 ;  /* 0x000000080a007986 */ /* 0x0003e4000c101b06 */
.L_x_75:
[----:B------:R-:W-:Y:S01]  /*5f50*/  ISETP.GT.AND P0, PT, R6, R23, PT ;  /* 0x000000170600720c */ /* 0x000fe20003f04270 */
[----:B------:R-:W-:Y:S05]  /*5f60*/  WARPSYNC.ALL ;  /* 0x0000000000007948 */ /* 0x000fea0003800000 */
[----:B------:R-:W-:Y:S01]  /*5f70*/  BAR.SYNC.DEFER_BLOCKING 0x0 ;  /* 0x0000000000007b1d */ /* 0x000fe20000010000 */
[----:B------:R-:W-:-:S06]  /*5f80*/  IMAD R22, R3, 0x4, R7 ;  /* 0x0000000403167824 */ /* 0x000fcc00078e0207 */
[----:B------:R-:W-:Y:S05]  /*5f90*/  @P0 BRA `(.L_x_76) ;  /* 0x0000000c003c0947 */ /* 0x000fea0003800000 */
[----:B------:R-:W2:Y:S01]  /*5fa0*/  LDS R0, [R22] ;  /* 0x0000000016007984 */ /* 0x000ea20000000800 */
[----:B------:R-:W2:Y:S01]  /*5fb0*/  LDCU UR5, c[0x0][0x3c4] ;  /* 0x00007880ff0577ac */ /* 0x000ea20008000800 */
[----:B------:R-:W3:Y:S01]  /*5fc0*/  LDCU.64 UR8, c[0x0][0x3a0] ;  /* 0x00007400ff0877ac */ /* 0x000ee20008000a00 */
[----:B--2---:R-:W-:Y:S02]  /*5fd0*/  SHF.R.U32.HI R6, RZ, UR5, R0 ;  /* 0x00000005ff067c19 */ /* 0x004fe40008011600 */
[----:B------:R-:W-:Y:S02]  /*5fe0*/  LOP3.LUT R15, R0, 0x80000000, RZ, 0x3c, !PT ;  /* 0x80000000000f7812 */ /* 0x000fe400078e3cff */
[----:B------:R-:W-:-:S05]  /*5ff0*/  LOP3.LUT R6, R6, UR4, RZ, 0x30, !PT ;  /* 0x0000000406067c12 */ /* 0x000fca000f8e30ff */
[----:B-1----:R-:W-:-:S06]  /*6000*/  IMAD R8, R6, 0x8, R7 ;  /* 0x0000000806087824 */ /* 0x002fcc00078e0207 */
[----:B------:R-:W1:Y:S02]  /*6010*/  LDS.64 R8, [R8+0x6600] ;  /* 0x0066000008087984 */ /* 0x000e640000000a00 */
[----:B-1----:R-:W-:-:S05]  /*6020*/  IADD3 R6, P1, PT, R8, R3, RZ ;  /* 0x0000000308067210 */ /* 0x002fca0007f3e0ff */
[----:B------:R-:W-:Y:S01]  /*6030*/  IMAD.X R9, RZ, RZ, R9, P1 ;  /* 0x000000ffff097224 */ /* 0x000fe200008e0609 */
[----:B---3--:R-:W-:-:S04]  /*6040*/  LEA R10, P1, R6, UR8, 0x2 ;  /* 0x00000008060a7c11 */ /* 0x008fc8000f8210ff */
[----:B------:R-:W-:-:S05]  /*6050*/  LEA.HI.X R11, R6, UR9, R9, 0x2, P1 ;  /* 0x00000009060b7c11 */ /* 0x000fca00088f1409 */
[----:B------:R-:W-:Y:S01]  /*6060*/  STG.E desc[UR6][R10.64], R15 ;  /* 0x0000000f0a007986 */ /* 0x000fe2000c101906 */
[----:B------:R-:W-:-:S03]  /*6070*/  NOP ;  /* 0x0000000000007918 */ /* 0x000fc60000000000 */
[----:B------:R-:W1:Y:S02]  /*6080*/  LDS R0, [R22+0x600] ;  /* 0x0006000016007984 */ /* 0x000e640000000800 */
[----:B-1----:R-:W-:Y:S02]  /*6090*/  SHF.R.U32.HI R6, RZ, UR5, R0 ;  /* 0x00000005ff067c19 */ /* 0x002fe40008011600 */
[----:B------:R-:W-:Y:S02]  /*60a0*/  LOP3.LUT R15, R0, 0x80000000, RZ, 0x3c, !PT ;  /* 0x80000000000f7812 */ /* 0x000fe400078e3cff */
[----:B------:R-:W-:-:S05]  /*60b0*/  LOP3.LUT R6, R6, UR4, RZ, 0x30, !PT ;  /* 0x0000000406067c12 */ /* 0x000fca000f8e30ff */
[----:B------:R-:W-:-:S06]  /*60c0*/  IMAD R8, R6, 0x8, R7 ;  /* 0x0000000806087824 */ /* 0x000fcc00078e0207 */
[----:B------:R-:W1:Y:S02]  /*60d0*/  LDS.64 R8, [R8+0x6600] ;  /* 0x0066000008087984 */ /* 0x000e640000000a00 */
[----:B-1----:R-:W-:-:S05]  /*60e0*/  IADD3 R6, P1, PT, R8, R3, RZ ;  /* 0x0000000308067210 */ /* 0x002fca0007f3e0ff */
[----:B------:R-:W-:Y:S01]  /*60f0*/  IMAD.X R9, RZ, RZ, R9, P1 ;  /* 0x000000ffff097224 */ /* 0x000fe200008e0609 */
[----:B------:R-:W-:-:S04]  /*6100*/  LEA R12, P1, R6, UR8, 0x2 ;  /* 0x00000008060c7c11 */ /* 0x000fc8000f8210ff */
        /* <DEDUP_REMOVED lines=163> */
[----:B------:R-:W-:-:S05]  /*6b40*/  IMAD R12, R6, 0x8, R7 ;  /* 0x00000008060c7824 */ /* 0x000fca00078e0207 */
        /* <DEDUP_REMOVED lines=17> */
[----:B------:R1:W-:Y:S01]  /*6c60*/  STG.E desc[UR6][R6.64+0x6000], R9 ;  /* 0x0060000906007986 */ /* 0x0003e2000c101906 */
[----:B------:R-:W-:Y:S01]  /*6c70*/  NOP ;  /* 0x0000000000007918 */ /* 0x000fe20000000000 */
[----:B------:R-:W-:Y:S05]  /*6c80*/  BRA `(.L_x_77) ;  /* 0x00000014000c7947 */ /* 0x000fea0003800000 */
.L_x_76:
[----:B-1----:R-:W-:Y:S01]  /*6c90*/  IMAD R9, R42, -0x1980, R23 ;  /* 0xffffe6802a097824 */ /* 0x002fe200078e0217 */
[----:B------:R-:W-:Y:S01]  /*6ca0*/  BSSY.RECONVERGENT B0, `(.L_x_78) ;  /* 0x000001b000007945 */ /* 0x000fe20003800200 */
[C---:B------:R-:W-:Y:S02]  /*6cb0*/  VIADD R0, R3.reuse, 0x180 ;  /* 0x0000018003007836 */ /* 0x040fe40000000000 */
[C---:B------:R-:W-:Y:S01]  /*6cc0*/  VIADD R6, R3.reuse, 0x300 ;  /* 0x0000030003067836 */ /* 0x040fe20000000000 */
[CC--:B------:R-:W-:Y:S01]  /*6cd0*/  ISETP.GE.AND P1, PT, R3.reuse, R9.reuse, PT ;  /* 0x000000090300720c */ /* 0x0c0fe20003f26270 */
[C---:B------:R-:W-:Y:S01]  /*6ce0*/  VIADD R8, R3.reuse, 0x480 ;  /* 0x0000048003087836 */ /* 0x040fe20000000000 */
[-C--:B------:R-:W-:Y:S01]  /*6cf0*/  ISETP.GE.AND P2, PT, R0, R9.reuse, PT ;  /* 0x000000090000720c */ /* 0x080fe20003f46270 */
[C---:B------:R-:W-:Y:S01]  /*6d00*/  VIADD R0, R3.reuse, 0x600 ;  /* 0x0000060003007836 */ /* 0x040fe20000000000 */
[-C--:B------:R-:W-:Y:S01]  /*6d10*/  ISETP.GE.AND P3, PT, R6, R9.reuse, PT ;  /* 0x000000090600720c */ /* 0x080fe20003f66270 */
[C---:B------:R-:W-:Y:S01]  /*6d20*/  VIADD R6, R3.reuse, 0x780 ;  /* 0x0000078003067836 */ /* 0x040fe20000000000 */
[-C--:B------:R-:W-:Y:S01]  /*6d30*/  ISETP.GE.AND P4, PT, R8, R9.reuse, PT ;  /* 0x000000090800720c */ /* 0x080fe20003f86270 */
[----:B------:R-:W-:Y:S01]  /*6d40*/  VIADD R8, R3, 0x900 ;  /* 0x0000090003087836 */ /* 0x000fe20000000000 */
[----:B------:R-:W-:-:S02]  /*6d50*/  ISETP.GE.AND P5, PT, R0, R9, PT ;  /* 0x000000090000720c */ /* 0x000fc40003fa6270 */
[----:B------:R-:W-:-:S03]  /*6d60*/  ISETP.GE.AND P6, PT, R6, R9, PT ;  /* 0x000000090600720c */ /* 0x000fc60003fc6270 */
[----:B------:R-:W-:Y:S10]  /*6d70*/  @P1 BRA `(.L_x_79) ;  /* 0x0000000000341947 */ /* 0x000ff40003800000 */
[----:B------:R-:W1:Y:S01]  /*6d80*/  LDS R0, [R22] ;  /* 0x0000000016007984 */ /* 0x000e620000000800 */
[----:B------:R-:W1:Y:S01]  /*6d90*/  LDCU UR5, c[0x0][0x3c4] ;  /* 0x00007880ff0577ac */ /* 0x000e620008000800 */
[----:B------:R-:W2:Y:S01]  /*6da0*/  LDCU.64 UR8, c[0x0][0x3a0] ;  /* 0x00007400ff0877ac */ /* 0x000ea20008000a00 */
[----:B-1----:R-:W-:Y:S02]  /*6db0*/  SHF.R.U32.HI R6, RZ, UR5, R0 ;  /* 0x00000005ff067c19 */ /* 0x002fe40008011600 */
[----:B------:R-:W-:Y:S02]  /*6dc0*/  LOP3.LUT R13, R0, 0x80000000, RZ, 0x3c, !PT ;  /* 0x80000000000d7812 */ /* 0x000fe400078e3cff */
[----:B------:R-:W-:-:S05]  /*6dd0*/  LOP3.LUT R6, R6, UR4, RZ, 0x30, !PT ;  /* 0x0000000406067c12 */ /* 0x000fca000f8e30ff */
[----:B------:R-:W-:-:S05]  /*6de0*/  IMAD R6, R6, 0x8, R7 ;  /* 0x0000000806067824 */ /* 0x000fca00078e0207 */
[----:B------:R-:W1:Y:S02]  /*6df0*/  LDS.64 R10, [R6+0x6600] ;  /* 0x00660000060a7984 */ /* 0x000e640000000a00 */
[----:B-1----:R-:W-:-:S05]  /*6e00*/  IADD3 R12, P1, PT, R10, R3, RZ ;  /* 0x000000030a0c7210 */ /* 0x002fca0007f3e0ff */
[----:B------:R-:W-:Y:S01]  /*6e10*/  IMAD.X R11, RZ, RZ, R11, P1 ;  /* 0x000000ffff0b7224 */ /* 0x000fe200008e060b */
[----:B--2---:R-:W-:-:S04]  /*6e20*/  LEA R10, P1, R12, UR8, 0x2 ;  /* 0x000000080c0a7c11 */ /* 0x004fc8000f8210ff */
[----:B------:R-:W-:-:S05]  /*6e30*/  LEA.HI.X R11, R12, UR9, R11, 0x2, P1 ;  /* 0x000000090c0b7c11 */ /* 0x000fca00088f140b */
[----:B------:R1:W-:Y:S04]  /*6e40*/  STG.E desc[UR6][R10.64], R13 ;  /* 0x0000000d0a007986 */ /* 0x0003e8000c101906 */
.L_x_79:
[----:B------:R-:W-:Y:S05]  /*6e50*/  BSYNC.RECONVERGENT B0 ;  /* 0x0000000000007941 */ /* 0x000fea0003800200 */
.L_x_78:
[----:B------:R-:W-:Y:S01]  /*6e60*/  NOP ;  /* 0x0000000000007918 */ /* 0x000fe20000000000 */
[----:B------:R-:W-:Y:S01]  /*6e70*/  BSSY.RECONVERGENT B0, `(.L_x_80) ;  /* 0x0000011000007945 */ /* 0x000fe20003800200 */
[----:B------:R-:W-:Y:S01]  /*6e80*/  ISETP.GE.AND P1, PT, R8, R9, PT ;  /* 0x000000090800720c */ /* 0x000fe20003f26270 */
[----:B------:R-:W-:Y:S02]  /*6e90*/  VIADD R8, R3, 0xa80 ;  /* 0x00000a8003087836 */ /* 0x000fe40000000000 */
[----:B------:R-:W-:Y:S10]  /*6ea0*/  @P2 BRA `(.L_x_81) ;  /* 0x0000000000342947 */ /* 0x000ff40003800000 */
[----:B------:R-:W2:Y:S01]  /*6eb0*/  LDS R0, [R22+0x600] ;  /* 0x0006000016007984 */ /* 0x000ea20000000800 */
[----:B------:R-:W2:Y:S01]  /*6ec0*/  LDCU UR5, c[0x0][0x3c4] ;  /* 0x00007880ff0577ac */ /* 0x000ea20008000800 */
[----:B------:R-:W3:Y:S01]  /*6ed0*/  LDCU.64 UR8, c[0x0][0x3a0] ;  /* 0x00007400ff0877ac */ /* 0x000ee20008000a00 */
[----:B--2---:R-:W-:Y:S02]  /*6ee0*/  SHF.R.U32.HI R6, RZ, UR5, R0 ;  /* 0x00000005ff067c19 */ /* 0x004fe40008011600 */
[----:B-1----:R-:W-:Y:S02]  /*6ef0*/  LOP3.LUT R13, R0, 0x80000000, RZ, 0x3c, !PT ;  /* 0x80000000000d7812 */ /* 0x002fe400078e3cff */
[----:B------:R-:W-:-:S05]  /*6f00*/  LOP3.LUT R6, R6, UR4, RZ, 0x30, !PT ;  /* 0x0000000406067c12 */ /* 0x000fca000f8e30ff */
[----:B------:R-:W-:-:S05]  /*6f10*/  IMAD R6, R6, 0x8, R7 ;  /* 0x0000000806067824 */ /* 0x000fca00078e0207 */
[----:B------:R-:W1:Y:S02]  /*6f20*/  LDS.64 R10, [R6+0x6600] ;  /* 0x00660000060a7984 */ /* 0x000e640000000a00 */
[----:B-1----:R-:W-:-:S05]  /*6f30*/  IADD3 R12, P2, PT, R10, R3, RZ ;  /* 0x000000030a0c7210 */ /* 0x002fca0007f5e0ff */
[----:B------:R-:W-:Y:S01]  /*6f40*/  IMAD.X R11, RZ, RZ, R11, P2 ;  /* 0x000000ffff0b7224 */ /* 0x000fe200010e060b */
[----:B---3--:R-:W-:-:S04]  /*6f50*/  LEA R10, P2, R12, UR8, 0x2 ;  /* 0x000000080c0a7c11 */ /* 0x008fc8000f8410ff */
[----:B------:R-:W-:-:S05]  /*6f60*/  LEA.HI.X R11, R12, UR9, R11, 0x2, P2 ;  /* 0x000000090c0b7c11 */ /* 0x000fca00090f140b */
[----:B------:R2:W-:Y:S04]  /*6f70*/  STG.E desc[UR6][R10.64+0x600], R13 ;  /* 0x0006000d0a007986 */ /* 0x0005e8000c101906 */
.L_x_81:
[----:B------:R-:W-:Y:S05]  /*6f80*/  BSYNC.RECONVERGENT B0 ;  /* 0x0000000000007941 */ /* 0x000fea0003800200 */
.L_x_80:
[----:B------:R-:W-:Y:S01]  /*6f90*/  NOP ;  /* 0x0000000000007918 */ /* 0x000fe20000000000 */
[----:B------:R-:W-:Y:S01]  /*6fa0*/  BSSY.RECONVERGENT B0, `(.L_x_82) ;  /* 0x0000011000007945 */ /* 0x000fe20003800200 */
[----:B------:R-:W-:Y:S02]  /*6fb0*/  ISETP.GE.AND P2, PT, R8, R9, PT ;  /* 0x000000090800720c */ /* 0x000fe40003f46270 */
[----:B------:R-:W-:Y:S01]  /*6fc0*/  LOP3.LUT R8, R3, 0xc00, RZ, 0xfc, !PT ;  /* 0x00000c0003087812 */ /* 0x000fe200078efcff */
[----:B------:R-:W-:Y:S10]  /*6fd0*/  @P3 BRA `(.L_x_83) ;  /* 0x0000000000343947 */ /* 0x000ff40003800000 */
[----:B------:R-:W3:Y:S01]  /*6fe0*/  LDS R0, [R22+0xc00] ;  /* 0x000c000016007984 */ /* 0x000ee20000000800 */
[----:B------:R-:W3:Y:S01]  /*6ff0*/  LDCU UR5, c[0x0][0x3c4] ;  /* 0x00007880ff0577ac */ /* 0x000ee20008000800 */
[----:B------:R-:W4:Y:S01]  /*7000*/  LDCU.64 UR8, c[0x0][0x3a0] ;  /* 0x00007400ff0877ac */ /* 0x000f220008000a00 */
[----:B---3--:R-:W-:Y:S02]  /*7010*/  SHF.R.U32.HI R6, RZ, UR5, R0 ;  /* 0x00000005ff067c19 */ /* 0x008fe40008011600 */
[----:B-12---:R-:W-:Y:S02]  /*7020*/  LOP3.LUT R13, R0, 0x80000000, RZ, 0x3c, !PT ;  /* 0x80000000000d7812 */ /* 0x006fe400078e3cff */
[----:B------:R-:W-:-:S05]  /*7030*/  LOP3.LUT R6, R6, UR4, RZ, 0x30, !PT ;  /* 0x0000000406067c12 */ /* 0x000fca000f8e30ff */
[----:B------:R-:W-:-:S05]  /*7040*/  IMAD R6, R6, 0x8, R7 ;  /* 0x0000000806067824 */ /* 0x000fca00078e0207 */
[----:B------:R-:W1:Y:S02]  /*7050*/  LDS.64 R10, [R6+0x6600] ;  /* 0x00660000060a7984 */ /* 0x000e640000000a00 */
[----:B-1----:R-:W-:-:S05]  /*7060*/  IADD3 R12, P3, PT, R10, R3, RZ ;  /* 0x000000030a0c7210 */ /* 0x002fca0007f7e0ff */
[----:B------:R-:W-:Y:S01]  /*7070*/  IMAD.X R11, RZ, RZ, R11, P3 ;  /* 0x000000ffff0b7224 */ /* 0x000fe200018e060b */
[----:B----4-:R-:W-:-:S04]  /*7080*/  LEA R10, P3, R12, UR8, 0x2 ;  /* 0x000000080c0a7c11 */ /* 0x010fc8000f8610ff */
[----:B------:R-:W-:-:S05]  /*7090*/  LEA.HI.X R11, R12, UR9, R11, 0x2, P3 ;  /* 0x000000090c0b7c11 */ /* 0x000fca00098f140b */
[----:B------:R3:W-:Y:S04]  /*70a0*/  STG.E desc[UR6][R10.64+0xc00], R13 ;  /* 0x000c000d0a007986 */ /* 0x0007e8000c101906 */
.L_x_83:
[----:B------:R-:W-:Y:S05]  /*70b0*/  BSYNC.RECONVERGENT B0 ;  /* 0x0000000000007941 */ /* 0x000fea0003800200 */
.L_x_82:
[----:B------:R-:W-:Y:S01]  /*70c0*/  NOP ;  /* 0x0000000000007918 */ /* 0x000fe20000000000 */
[----:B------:R-:W-:Y:S01]  /*70d0*/  BSSY.RECONVERGENT B0, `(.L_x_84) ;  /* 0x0000011000007945 */ /* 0x000fe20003800200 */
[----:B------:R-:W-:Y:S01]  /*70e0*/  ISETP.GE.AND P3, PT, R8, R9, PT ;  /* 0x000000090800720c */ /* 0x000fe20003f66270 */
[----:B------:R-:W-:Y:S02]  /*70f0*/  VIADD R8, R3, 0xd80 ;  /* 0x00000d8003087836 */ /* 0x000fe40000000000 */
[----:B------:R-:W-:Y:S10]  /*7100*/  @P4 BRA `(.L_x_85) ;  /* 0x0000000000344947 */ /* 0x000ff40003800000 */
[----:B------:R-:W4:Y:S01]  /*7110*/  LDS R0, [R22+0x1200] ;  /* 0x0012000016007984 */ /* 0x000f220000000800 */
[----:B------:R-:W4:Y:S01]  /*7120*/  LDCU UR5, c[0x0][0x3c4] ;  /* 0x00007880ff0577ac */ /* 0x000f220008000800 */
[----:B------:R-:W5:Y:S01]  /*7130*/  LDCU.64 UR8, c[0x0][0x3a0] ;  /* 0x00007400ff0877ac */ /* 0x000f620008000a00 */
[----:B----4-:R-:W-:Y:S02]  /*7140*/  SHF.R.U32.HI R6, RZ, UR5, R0 ;  /* 0x00000005ff067c19 */ /* 0x010fe40008011600 */
[----:B-123--:R-:W-:Y:S02]  /*7150*/  LOP3.LUT R13, R0, 0x80000000, RZ, 0x3c, !PT ;  /* 0x80000000000d7812 */ /* 0x00efe400078e3cff */
[----:B------:R-:W-:-:S05]  /*7160*/  LOP3.LUT R6, R6, UR4, RZ, 0x30, !PT ;  /* 0x0000000406067c12 */ /* 0x000fca000f8e30ff */
[----:B------:R-:W-:-:S05]  /*7170*/  IMAD R6, R6, 0x8, R7 ;  /* 0x0000000806067824 */ /* 0x000fca00078e0207 */
[----:B------:R-:W1:Y:S02]  /*7180*/  LDS.64 R10, [R6+0x6600] ;  /* 0x00660000060a7984 */ /* 0x000e640000000a00 */
[----:B-1----:R-:W-:-:S05]  /*7190*/  IADD3 R12, P4, PT, R10, R3, RZ ;  /* 0x000000030a0c7210 */ /* 0x002fca0007f9e0ff */
[----:B------:R-:W-:Y:S01]  /*71a0*/  IMAD.X R11, RZ, RZ, R11, P4 ;  /* 0x000000ffff0b7224 */ /* 0x000fe200020e060b */
[----:B-----5:R-:W-:-:S04]  /*71b0*/  LEA R10, P4, R12, UR8, 0x2 ;  /* 0x000000080c0a7c11 */ /* 0x020fc8000f8810ff */
[----:B------:R-:W-:-:S05]  /*71c0*/  LEA.HI.X R11, R12, UR9, R11, 0x2, P4 ;  /* 0x000000090c0b7c11 */ /* 0x000fca000a0f140b */
[----:B------:R4:W-:Y:S04]  /*71d0*/  STG.E desc[UR6][R10.64+0x1200], R13 ;  /* 0x0012000d0a007986 */ /* 0x0009e8000c101906 */
.L_x_85:
[----:B------:R-:W-:Y:S05]  /*71e0*/  BSYNC.RECONVERGENT B0 ;  /* 0x0000000000007941 */ /* 0x000fea0003800200 */
.L_x_84:
[----:B------:R-:W-:Y:S01]  /*71f0*/  NOP ;  /* 0x0000000000007918 */ /* 0x000fe20000000000 */
[----:B------:R-:W-:Y:S01]  /*7200*/  BSSY.RECONVERGENT B0, `(.L_x_86) ;  /* 0x0000011000007945 */ /* 0x000fe20003800200 */
[----:B------:R-:W-:Y:S01]  /*7210*/  ISETP.GE.AND P4, PT, R8, R9, PT ;  /* 0x000000090800720c */ /* 0x000fe20003f86270 */
[----:B------:R-:W-:Y:S02]  /*7220*/  VIADD R8, R3, 0xf00 ;  /* 0x00000f0003087836 */ /* 0x000fe40000000000 */
[----:B------:R-:W-:Y:S10]  /*7230*/  @P5 BRA `(.L_x_87) ;  /* 0x0000000000345947 */ /* 0x000ff40003800000 */
[----:B------:R-:W5:Y:S01]  /*7240*/  LDS R0, [R22+0x1800] ;  /* 0x0018000016007984 */ /* 0x000f620000000800 */
[----:B------:R-:W5:Y:S01]  /*7250*/  LDCU UR5, c[0x0][0x3c4] ;  /* 0x00007880ff0577ac */ /* 0x000f620008000800 */
[----:B------:R-:W0:Y:S01]  /*7260*/  LDCU.64 UR8, c[0x0][0x3a0] ;  /* 0x00007400ff0877ac */ /* 0x000e220008000a00 */
[----:B-----5:R-:W-:Y:S02]  /*7270*/  SHF.R.U32.HI R6, RZ, UR5, R0 ;  /* 0x00000005ff067c19 */ /* 0x020fe40008011600 */
[----:B-1234-:R-:W-:Y:S02]  /*7280*/  LOP3.LUT R13, R0, 0x80000000, RZ, 0x3c, !PT ;  /* 0x80000000000d7812 */ /* 0x01efe400078e3cff */
[----:B------:R-:W-:-:S05]  /*7290*/  LOP3.LUT R6, R6, UR4, RZ, 0x30, !PT ;  /* 0x0000000406067c12 */ /* 0x000fca000f8e30ff */
[----:B------:R-:W-:-:S05]  /*72a0*/  IMAD R6, R6, 0x8, R7 ;  /* 0x0000000806067824 */ /* 0x000fca00078e0207 */
[----:B------:R-:W1:Y:S02]  /*72b0*/  LDS.64 R10, [R6+0x6600] ;  /* 0x00660000060a7984 */ /* 0x000e640000000a00 */
[----:B-1----:R-:W-:-:S05]  /*72c0*/  IADD3 R12, P5, PT, R10, R3, RZ ;  /* 0x000000030a0c7210 */ /* 0x002fca0007fbe0ff */
[----:B------:R-:W-:Y:S01]  /*72d0*/  IMAD.X R11, RZ, RZ, R11, P5 ;  /* 0x000000ffff0b7224 */ /* 0x000fe200028e060b */
[----:B0-----:R-:W-:-:S04]  /*72e0*/  LEA R10, P5, R12, UR8, 0x2 ;  /* 0x000000080c0a7c11 */ /* 0x001fc8000f8a10ff */
[----:B------:R-:W-:-:S05]  /*72f0*/  LEA.HI.X R11, R12, UR9, R11, 0x2, P5 ;  /* 0x000000090c0b7c11 */ /* 0x000fca000a8f140b */
[----:B------:R0:W-:Y:S04]  /*7300*/  STG.E desc[UR6][R10.64+0x1800], R13 ;  /* 0x0018000d0a007986 */ /* 0x0001e8000c101906 */
.L_x_87:
[----:B------:R-:W-:Y:S05]  /*7310*/  BSYNC.RECONVERGENT B0 ;  /* 0x0000000000007941 */ /* 0x000fea0003800200 */
.L_x_86:
        /* <DEDUP_REMOVED lines=9> */
[----:B01234-:R-:W-:Y:S02]  /*73b0*/  LOP3.LUT R13, R0, 0x80000000, RZ, 0x3c, !PT ;  /* 0x80000000000d7812 */ /* 0x01ffe400078e3cff */
[----:B------:R-:W-:-:S05]  /*73c0*/  LOP3.LUT R6, R6, UR4, RZ, 0x30, !PT ;  /* 0x0000000406067c12 */ /* 0x000fca000f8e30ff */
[----:B------:R-:W-:-:S05]  /*73d0*/  IMAD R6, R6, 0x8, R7 ;  /* 0x0000000806067824 */ /* 0x000fca00078e0207 */
[----:B------:R-:W0:Y:S02]  /*73e0*/  LDS.64 R10, [R6+0x6600] ;  /* 0x00660000060a7984 */ /* 0x000e240000000a00 */
[----:B0-----:R-:W-:-:S05]  /*73f0*/  IADD3 R12, P6, PT, R10, R3, RZ ;  /* 0x000000030a0c7210 */ /* 0x001fca0007fde0ff */
[----:B------:R-:W-:Y:S01]  /*7400*/  IMAD.X R11, RZ, RZ, R11, P6 ;  /* 0x000000ffff0b7224 */ /* 0x000fe200030e060b */
[----:B------:R-:W-:-:S04]  /*7410*/  LEA R10, P6, R12, UR8, 0x2 ;  /* 0x000000080c0a7c11 */ /* 0x000fc8000f8c10ff */
[----:B------:R-:W-:-:S05]  /*7420*/  LEA.HI.X R11, R12, UR9, R11, 0x2, P6 ;  /* 0x000000090c0b7c11 */ /* 0x000fca000b0f140b */
[----:B------:R0:W-:Y:S04]  /*7430*/  STG.E desc[UR6][R10.64+0x1e00], R13 ;  /* 0x001e000d0a007986 */ /* 0x0001e8000c101906 */
.L_x_89:
[----:B------:R-:W-:Y:S05]  /*7440*/  BSYNC.RECONVERGENT B0 ;  /* 0x0000000000007941 */ /* 0x000fea0003800200 */
.L_x_88:
        /* <DEDUP_REMOVED lines=18> */
.L_x_91:
[----:B------:R-:W-:Y:S05]  /*7570*/  BSYNC.RECONVERGENT B0 ;  /* 0x0000000000007941 */ /* 0x000fea0003800200 */
.L_x_90:
        /* <DEDUP_REMOVED lines=18> */
.L_x_93:
[----:B------:R-:W-:Y:S05]  /*76a0*/  BSYNC.RECONVERGENT B0 ;  /* 0x0000000000007941 */ /* 0x000fea0003800200 */
.L_x_92:
        /* <DEDUP_REMOVED lines=18> */
.L_x_95:
[----:B------:R-:W-:Y:S05]  /*77d0*/  BSYNC.RECONVERGENT B0 ;  /* 0x0000000000007941 */ /* 0x000fea0003800200 */
.L_x_94:
        /* <DEDUP_REMOVED lines=18> */
.L_x_97:
[----:B------:R-:W-:Y:S05]  /*7900*/  BSYNC.RECONVERGENT B0 ;  /* 0x0000000000007941 */ /* 0x000fea0003800200 */
.L_x_96:
[----:B------:R-:W-:Y:S01]  /*7910*/  NOP ;  /* 0x0000000000007918 */ /* 0x000fe20000000000 */
[----:B------:R-:W-:Y:S01]  /*7920*/  BSSY.RECONVERGENT B0, `(.L_x_98) ;  /* 0x0000011000007945 */ /* 0x000fe20003800200 */
[----:B------:R-:W-:Y:S02]  /*7930*/  ISETP.GE.AND P4, PT, R8, R9, PT ;  /* 0x000000090800720c */ /* 0x000fe40003f86270 */
[----:B------:R-:W-:Y:S01]  /*7940*/  LOP3.LUT R8, R3, 0x1800, RZ, 0xfc, !PT ;  /* 0x0000180003087812 */ /* 0x000fe200078efcff */
        /* <DEDUP_REMOVED lines=14> */
.L_x_99:
[----:B------:R-:W-:Y:S05]  /*7a30*/  BSYNC.RECONVERGENT B0 ;  /* 0x0000000000007941 */ /* 0x000fea0003800200 */
.L_x_98:
[----:B------:R-:W-:Y:S01]  /*7a40*/  NOP ;  /* 0x0000000000007918 */ /* 0x000fe20000000000 */
[----:B------:R-:W-:Y:S01]  /*7a50*/  BSSY.RECONVERGENT B0, `(.L_x_100) ;  /* 0x0000010000007945 */ /* 0x000fe20003800200 */
[----:B------:R-:W-:-:S03]  /*7a60*/  ISETP.GE.AND P5, PT, R8, R9, PT ;  /* 0x000000090800720c */ /* 0x000fc60003fa6270 */
        /* <DEDUP_REMOVED lines=14> */
.L_x_101:
[----:B------:R-:W-:Y:S05]  /*7b50*/  BSYNC.RECONVERGENT B0 ;  /* 0x0000000000007941 */ /* 0x000fea0003800200 */
.L_x_100:
[----:B------:R-:W-:Y:S01]  /*7b60*/  NOP ;  /* 0x0000000000007918 */ /* 0x000fe20000000000 */
[----:B------:R-:W-:Y:S04]  /*7b70*/  BSSY.RECONVERGENT B0, `(.L_x_102) ;  /* 0x000000f000007945 */ /* 0x000fe80003800200 */
[----:B------:R-:W-:Y:S05]  /*7b80*/  @P1 BRA `(.L_x_103) ;  /* 0x0000000000341947 */ /* 0x000fea0003800000 */
        /* <DEDUP_REMOVED lines=13> */
.L_x_103:
[----:B------:R-:W-:Y:S05]  /*7c60*/  BSYNC.RECONVERGENT B0 ;  /* 0x0000000000007941 */ /* 0x000fea0003800200 */
.L_x_102:
        /* <DEDUP_REMOVED lines=16> */
.L_x_105:
[----:B------:R-:W-:Y:S05]  /*7d70*/  BSYNC.RECONVERGENT B0 ;  /* 0x0000000000007941 */ /* 0x000fea0003800200 */
.L_x_104:
        /* <DEDUP_REMOVED lines=16> */
.L_x_107:
[----:B------:R-:W-:Y:S05]  /*7e80*/  BSYNC.RECONVERGENT B0 ;  /* 0x0000000000007941 */ /* 0x000fea0003800200 */
.L_x_106:
        /* <DEDUP_REMOVED lines=16> */
.L_x_109:
[----:B------:R-:W-:Y:S05]  /*7f90*/  BSYNC.RECONVERGENT B0 ;  /* 0x0000000000007941 */ /* 0x000fea0003800200 */
.L_x_108:
[----:B------:R-:W-:Y:S01]  /*7fa0*/  NOP ;  /* 0x0000000000007918 */ /* 0x000fe20000000000 */
[----:B------:R-:W-:Y:S04]  /*7fb0*/  BSSY.RECONVERGENT B0, `(.L_x_110) ;  /* 0x000000f000007945 */ /* 0x000fe80003800200 */
[----:B------:R-:W-:Y:S05]  /*7fc0*/  @P5 BRA `(.L_x_111) ;  /* 0x0000000000345947 */ /* 0x000fea0003800000 */
[----:B------:R-:W5:Y:S01]  /*7fd0*/  LDS R0, [R22+0x6000] ;  /* 0x0060000016007984 */ /* 0x000f620000000800 */
[----:B------:R-:W5:Y:S01]  /*7fe0*/  LDCU UR5, c[0x0][0x3c4] ;  /* 0x00007880ff0577ac */ /* 0x000f620008000800 */
[----:B------:R-:W1:Y:S01]  /*7ff0*/  LDCU.64 UR8, c[0x0][0x3a0] ;  /* 0x00007400ff0877ac */ /* 0x000e620008000a00 */
[----:B-----5:R-:W-:-:S04]  /*8000*/  SHF.R.U32.HI R6, RZ, UR5, R0 ;  /* 0x00000005ff067c19 */ /* 0x020fc80008011600 */
[----:B------:R-:W-:-:S05]  /*8010*/  LOP3.LUT R6, R6, UR4, RZ, 0x30, !PT ;  /* 0x0000000406067c12 */ /* 0x000fca000f8e30ff */
[----:B0-----:R-:W-:-:S05]  /*8020*/  IMAD R8, R6, 0x8, R7 ;  /* 0x0000000806087824 */ /* 0x001fca00078e0207 */
[----:B------:R-:W0:Y:S02]  /*8030*/  LDS.64 R6, [R8+0x6600] ;  /* 0x0066000008067984 */ /* 0x000e240000000a00 */
[----:B0-----:R-:W-:-:S05]  /*8040*/  IADD3 R9, P1, PT, R6, R3, RZ ;  /* 0x0000000306097210 */ /* 0x001fca0007f3e0ff */
[----:B-1234-:R-:W-:Y:S01]  /*8050*/  IMAD.X R10, RZ, RZ, R7, P1 ;  /* 0x000000ffff0a7224 */ /* 0x01efe200008e0607 */
[----:B------:R-:W-:-:S04]  /*8060*/  LEA R6, P1, R9, UR8, 0x2 ;  /* 0x0000000809067c11 */ /* 0x000fc8000f8210ff */
[----:B------:R-:W-:Y:S02]  /*8070*/  LEA.HI.X R7, R9, UR9, R10, 0x2, P1 ;  /* 0x0000000909077c11 */ /* 0x000fe400088f140a */
[----:B------:R-:W-:-:S05]  /*8080*/  LOP3.LUT R9, R0, 0x80000000, RZ, 0x3c, !PT ;  /* 0x8000000000097812 */ /* 0x000fca00078e3cff */
[----:B------:R0:W-:Y:S02]  /*8090*/  STG.E desc[UR6][R6.64+0x6000], R9 ;  /* 0x0060000906007986 */ /* 0x0001e4000c101906 */
.L_x_111:
[----:B------:R-:W-:Y:S05]  /*80a0*/  BSYNC.RECONVERGENT B0 ;  /* 0x0000000000007941 */ /* 0x000fea0003800200 */
.L_x_110:
[----:B------:R-:W-:Y:S01]  /*80b0*/  NOP ;  /* 0x0000000000007918 */ /* 0x000fe20000000000 */
.L_x_77:
[----:B------:R-:W5:Y:S01]  /*80c0*/  LDS R0, [R22] ;  /* 0x0000000016007984 */ /* 0x000f620000000800 */
[----:B------:R-:W5:Y:S03]  /*80d0*/  LDCU UR5, c[0x0][0x3c4] ;  /* 0x00007880ff0577ac */ /* 0x000f660008000800 */
[----:B01----:R-:W0:Y:S04]  /*80e0*/  LDS R6, [R22+0x600] ;  /* 0x0006000016067984 */ /* 0x003e280000000800 */
[----:B------:R-:W1:Y:S04]  /*80f0*/  LDS R7, [R22+0xc00] ;  /* 0x000c000016077984 */ /* 0x000e680000000800 */
[----:B------:R-:W1:Y:S04]  /*8100*/  LDS R8, [R22+0x1200] ;  /* 0x0012000016087984 */ /* 0x000e680000000800 */
[----:B------:R-:W1:Y:S04]  /*8110*/  LDS R9, [R22+0x1800] ;  /* 0x0018000016097984 */ /* 0x000e680000000800 */
[----:B--234-:R-:W2:Y:S04]  /*8120*/  LDS R10, [R22+0x1e00] ;  /* 0x001e0000160a7984 */ /* 0x01cea80000000800 */
[----:B------:R-:W3:Y:S04]  /*8130*/  LDS R11, [R22+0x2400] ;  /* 0x00240000160b7984 */ /* 0x000ee80000000800 */
[----:B------:R-:W4:Y:S04]  /*8140*/  LDS R12, [R22+0x2a00] ;  /* 0x002a0000160c7984 */ /* 0x000f280000000800 */
[----:B------:R-:W4:Y:S04]  /*8150*/  LDS R13, [R22+0x3000] ;  /* 0x00300000160d7984 */ /* 0x000f280000000800 */
[----:B------:R-:W4:Y:S04]  /*8160*/  LDS R14, [R22+0x3600] ;  /* 0x00360000160e7984 */ /* 0x000f280000000800 */
[----:B------:R-:W4:Y:S01]  /*8170*/  LDS R15, [R22+0x3c00] ;  /* 0x003c0000160f7984 */ /* 0x000f220000000800 */
[----:B-----5:R-:W-:-:S03]  /*8180*/  SHF.R.U32.HI R0, RZ, UR5, R0 ;  /* 0x00000005ff007c19 */ /* 0x020fc60008011600 */
[----:B------:R-:W5:Y:S01]  /*8190*/  LDS R16, [R22+0x4200] ;  /* 0x0042000016107984 */ /* 0x000f620000000800 */
[----:B0-----:R-:W-:-:S03]  /*81a0*/  SHF.R.U32.HI R6, RZ, UR5, R6 ;  /* 0x00000005ff067c19 */ /* 0x001fc60008011606 */
[----:B------:R-:W0:Y:S01]  /*81b0*/  LDS R17, [R22+0x4800] ;  /* 0x0048000016117984 */ /* 0x000e220000000800 */
[----:B-1----:R-:W-:-:S03]  /*81c0*/  SHF.R.U32.HI R7, RZ, UR5, R7 ;  /* 0x00000005ff077c19 */ /* 0x002fc60008011607 */
[----:B------:R-:W1:Y:S01]  /*81d0*/  LDS R18, [R22+0x4e00] ;  /* 0x004e000016127984 */ /* 0x000e620000000800 */
[----:B------:R-:W-:-:S03]  /*81e0*/  SHF.R.U32.HI R8, RZ, UR5, R8 ;  /* 0x00000005ff087c19 */ /* 0x000fc60008011608 */
[----:B------:R-:W1:Y:S01]  /*81f0*/  LDS R19, [R22+0x5400] ;  /* 0x0054000016137984 */ /* 0x000e620000000800 */
[----:B------:R-:W-:-:S03]  /*8200*/  SHF.R.U32.HI R9, RZ, UR5, R9 ;  /* 0x00000005ff097c19 */ /* 0x000fc60008011609 */
[----:B------:R-:W1:Y:S01]  /*8210*/  LDS R20, [R22+0x5a00] ;  /* 0x005a000016147984 */ /* 0x000e620000000800 */
[----:B--2---:R-:W-:-:S03]  /*8220*/  SHF.R.U32.HI R10, RZ, UR5, R10 ;  /* 0x00000005ff0a7c19 */ /* 0x004fc6000801160a */
[----:B------:R-:W2:Y:S01]  /*8230*/  LDS R21, [R22+0x6000] ;  /* 0x0060000016157984 */ /* 0x000ea20000000800 */
[----:B---3--:R-:W-:Y:S02]  /*8240*/  SHF.R.U32.HI R11, RZ, UR5, R11 ;  /* 0x00000005ff0b7c19 */ /* 0x008fe4000801160b */
[----:B----4-:R-:W-:Y:S02]  /*8250*/  SHF.R.U32.HI R12, RZ, UR5, R12 ;  /* 0x00000005ff0c7c19 */ /* 0x010fe4000801160c */
[----:B------:R-:W-:Y:S02]  /*8260*/  SHF.R.U32.HI R13, RZ, UR5, R13 ;  /* 0x00000005ff0d7c19 */ /* 0x000fe4000801160d */
[----:B------:R-:W-:Y:S02]  /*8270*/  SHF.R.U32.HI R43, RZ, UR5, R14 ;  /* 0x00000005ff2b7c19 */ /* 0x000fe4000801160e */
[----:B------:R-:W-:Y:S02]  /*8280*/  LOP3.LUT R14, R12, UR4, RZ, 0x30, !PT ;  /* 0x000000040c0e7c12 */ /* 0x000fe4000f8e30ff */
[----:B------:R-:W-:-:S02]  /*8290*/  SHF.R.U32.HI R44, RZ, UR5, R15 ;  /* 0x00000005ff2c7c19 */ /* 0x000fc4000801160f */
[----:B------:R-:W-:Y:S02]  /*82a0*/  LOP3.LUT R15, R11, UR4, RZ, 0x30, !PT ;  /* 0x000000040b0f7c12 */ /* 0x000fe4000f8e30ff */
[----:B-----5:R-:W-:Y:S02]  /*82b0*/  SHF.R.U32.HI R45, RZ, UR5, R16 ;  /* 0x00000005ff2d7c19 */ /* 0x020fe40008011610 */
[----:B------:R-:W-:Y:S02]  /*82c0*/  LOP3.LUT R16, R10, UR4, RZ, 0x30, !PT ;  /* 0x000000040a107c12 */ /* 0x000fe4000f8e30ff */
[----:B0-----:R-:W-:Y:S02]  /*82d0*/  SHF.R.U32.HI R46, RZ, UR5, R17 ;  /* 0x00000005ff2e7c19 */ /* 0x001fe40008011611 */
[----:B------:R-:W-:Y:S02]  /*82e0*/  LOP3.LUT R17, R9, UR4, RZ, 0x30, !PT ;  /* 0x0000000409117c12 */ /* 0x000fe4000f8e30ff */
[----:B-1----:R-:W-:-:S02]  /*82f0*/  SHF.R.U32.HI R47, RZ, UR5, R18 ;  /* 0x00000005ff2f7c19 */ /* 0x002fc40008011612 */
[----:B------:R-:W-:Y:S02]  /*8300*/  LOP3.LUT R18, R8, UR4, RZ, 0x30, !PT ;  /* 0x0000000408127c12 */ /* 0x000fe4000f8e30ff */
[----:B------:R-:W-:Y:S02]  /*8310*/  SHF.R.U32.HI R48, RZ, UR5, R19 ;  /* 0x00000005ff307c19 */ /* 0x000fe40008011613 */
[----:B------:R-:W-:Y:S02]  /*8320*/  LOP3.LUT R19, R7, UR4, RZ, 0x30, !PT ;  /* 0x0000000407137c12 */ /* 0x000fe4000f8e30ff */
[----:B------:R-:W-:Y:S02]  /*8330*/  SHF.R.U32.HI R49, RZ, UR5, R20 ;  /* 0x00000005ff317c19 */ /* 0x000fe40008011614 */
[----:B------:R-:W-:Y:S02]  /*8340*/  LOP3.LUT R20, R6, UR4, RZ, 0x30, !PT ;  /* 0x0000000406147c12 */ /* 0x000fe4000f8e30ff */
[----:B--2---:R-:W-:-:S02]  /*8350*/  SHF.R.U32.HI R50, RZ, UR5, R21 ;  /* 0x00000005ff327c19 */ /* 0x004fc40008011615 */
[----:B------:R-:W-:Y:S02]  /*8360*/  LOP3.LUT R21, R0, UR4, RZ, 0x30, !PT ;  /* 0x0000000400157c12 */ /* 0x000fe4000f8e30ff */
[----:B------:R-:W-:Y:S02]  /*8370*/  LOP3.LUT R13, R13, UR4, RZ, 0x30, !PT ;  /* 0x000000040d0d7c12 */ /* 0x000fe4000f8e30ff */
[----:B------:R-:W-:Y:S02]  /*8380*/  LOP3.LUT R12, R43, UR4, RZ, 0x30, !PT ;  /* 0x000000042b0c7c12 */ /* 0x000fe4000f8e30ff */
[----:B------:R-:W-:Y:S02]  /*8390*/  LOP3.LUT R11, R44, UR4, RZ, 0x30, !PT ;  /* 0x000000042c0b7c12 */ /* 0x000fe4000f8e30ff */
[----:B------:R-:W-:Y:S02]  /*83a0*/  LOP3.LUT R10, R45, UR4, RZ, 0x30, !PT ;  /* 0x000000042d0a7c12 */ /* 0x000fe4000f8e30ff */
[----:B------:R-:W-:-:S02]  /*83b0*/  LOP3.LUT R9, R46, UR4, RZ, 0x30, !PT ;  /* 0x000000042e097c12 */ /* 0x000fc4000f8e30ff */
[----:B------:R-:W-:Y:S02]  /*83c0*/  LOP3.LUT R8, R47, UR4, RZ, 0x30, !PT ;  /* 0x000000042f087c12 */ /* 0x000fe4000f8e30ff */
[----:B------:R-:W-:Y:S02]  /*83d0*/  LOP3.LUT R7, R48, UR4, RZ, 0x30, !PT ;  /* 0x0000000430077c12 */ /* 0x000fe4000f8e30ff */
[----:B------:R-:W-:Y:S02]  /*83e0*/  LOP3.LUT R6, R49, UR4, RZ, 0x30, !PT ;  /* 0x0000000431067c12 */ /* 0x000fe4000f8e30ff */
[----:B------:R-:W-:Y:S01]  /*83f0*/  LOP3.LUT R0, R50, UR4, RZ, 0x30, !PT ;  /* 0x0000000432007c12 */ /* 0x000fe2000f8e30ff */
[----:B------:R-:W-:Y:S06]  /*8400*/  @P0 BRA `(.L_x_112) ;  /* 0x0000000000640947 */ /* 0x000fec0003800000 */
[----:B------:R-:W0:Y:S01]  /*8410*/  LDCU.64 UR4, c[0x0][0x3b8] ;  /* 0x00007700ff0477ac */ /* 0x000e220008000a00 */
[----:B------:R-:W-:Y:S01]  /*8420*/  IMAD R5, R42, 0x1980, RZ ;  /* 0x000019802a057824 */ /* 0x000fe200078e02ff */
[----:B------:R-:W-:-:S04]  /*8430*/  LOP3.LUT R2, R41, 0x1f, R3, 0xf8, !PT ;  /* 0x0000001f29027812 */ /* 0x000fc800078ef803 */
[----:B------:R-:W-:-:S04]  /*8440*/  IADD3 R3, P1, PT, R5, R2, RZ ;  /* 0x0000000205037210 */ /* 0x000fc80007f3e0ff */
[----:B------:R-:W-:Y:S02]  /*8450*/  LEA.HI.X.SX32 R4, R5, RZ, 0x1, P1 ;  /* 0x000000ff05047211 */ /* 0x000fe400008f0eff */
[----:B0-----:R-:W-:-:S04]  /*8460*/  LEA R2, P1, R3, UR4, 0x2 ;  /* 0x0000000403027c11 */ /* 0x001fc8000f8210ff */
        /* <DEDUP_REMOVED lines=19> */
.L_x_112:
[----:B------:R-:W-:Y:S01]  /*85a0*/  IMAD.IADD R60, R23, 0x1, -R54 ;  /* 0x00000001173c7824 */ /* 0x000fe200078e0a36 */
[----:B------:R-:W0:Y:S01]  /*85b0*/  LDCU.64 UR4, c[0x0][0x3b8] ;  /* 0x00007700ff0477ac */ /* 0x000e220008000a00 */
[----:B------:R-:W-:-:S03]  /*85c0*/  VIADD R3, R57, 0x20 ;  /* 0x0000002039037836 */ /* 0x000fc60000000000 */
[-C--:B------:R-:W-:Y:S02]  /*85d0*/  ISETP.GE.AND P2, PT, R57, R60.reuse, PT ;  /* 0x0000003c3900720c */ /* 0x080fe40003f46270 */
[----:B------:R-:W-:Y:S01]  /*85e0*/  ISETP.GE.AND P1, PT, R3, R60, PT ;  /* 0x0000003c0300720c */ /* 0x000fe20003f26270 */
[----:B------:R-:W-:-:S05]  /*85f0*/  VIADD R3, R57, 0x40 ;  /* 0x0000004039037836 */ /* 0x000fca0000000000 */
[----:B------:R-:W-:Y:S01]  /*8600*/  ISETP.GE.AND P5, PT, R3, R60, PT ;  /* 0x0000003c0300720c */ /* 0x000fe20003fa6270 */
[----:B------:R-:W-:-:S05]  /*8610*/  VIADD R3, R57, 0x60 ;  /* 0x0000006039037836 */ /* 0x000fca0000000000 */
[----:B------:R-:W-:Y:S01]  /*8620*/  ISETP.GE.AND P4, PT, R3, R60, PT ;  /* 0x0000003c0300720c */ /* 0x000fe20003f86270 */
[----:B------:R-:W-:Y:S01]  /*8630*/  VIADD R3, R57, 0x80 ;  /* 0x0000008039037836 */ /* 0x000fe20000000000 */
[----:B0-----:R-:W-:Y:S01]  /*8640*/  IADD3 R2, P6, PT, R5, UR4, RZ ;  /* 0x0000000405027c10 */ /* 0x001fe2000ffde0ff */
[----:B------:R-:W-:-:S03]  /*8650*/  VIADD R5, R57, 0xa0 ;  /* 0x000000a039057836 */ /* 0x000fc60000000000 */
[-C--:B------:R-:W-:Y:S02]  /*8660*/  ISETP.GE.AND P3, PT, R3, R60.reuse, PT ;  /* 0x0000003c0300720c */ /* 0x080fe40003f66270 */
[----:B------:R-:W-:Y:S02]  /*8670*/  IADD3.X R3, PT, PT, R4, UR5, RZ, P6, !PT ;  /* 0x0000000504037c10 */ /* 0x000fe4000b7fe4ff */
[-C--:B------:R-:W-:Y:S01]  /*8680*/  ISETP.GE.AND P6, PT, R5, R60.reuse, PT ;  /* 0x0000003c0500720c */ /* 0x080fe20003fc6270 */
[----:B------:R-:W-:Y:S02]  /*8690*/  VIADD R5, R57, 0xc0 ;  /* 0x000000c039057836 */ /* 0x000fe40000000000 */
[----:B------:R-:W5:Y:S03]  /*86a0*/  @!P2 LDG.E R41, desc[UR6][R2.64] ;  /* 0x000000060229a981 */ /* 0x000f66000c1e1900 */
[-C--:B------:R-:W-:Y:S01]  /*86b0*/  ISETP.GE.AND P2, PT, R5, R60.reuse, PT ;  /* 0x0000003c0500720c */ /* 0x080fe20003f46270 */
[----:B------:R-:W-:Y:S01]  /*86c0*/  VIADD R5, R57, 0xe0 ;  /* 0x000000e039057836 */ /* 0x000fe20000000000 */
[----:B------:R-:W5:Y:S04]  /*86d0*/  @!P1 LDG.E R44, desc[UR6][R2.64+0x80] ;  /* 0x00008006022c9981 */ /* 0x000f68000c1e1900 */
[----:B------:R-:W-:Y:S01]  /*86e0*/  ISETP.GE.AND P1, PT, R5, R60, PT ;  /* 0x0000003c0500720c */ /* 0x000fe20003f26270 */
[----:B------:R-:W-:Y:S01]  /*86f0*/  VIADD R59, R57, 0x100 ;  /* 0x00000100393b7836 */ /* 0x000fe20000000000 */
[----:B------:R-:W5:Y:S04]  /*8700*/  @!P5 LDG.E R43, desc[UR6][R2.64+0x100] ;  /* 0x00010006022bd981 */ /* 0x000f68000c1e1900 */
[----:B------:R-:W5:Y:S04]  /*8710*/  @!P4 LDG.E R46, desc[UR6][R2.64+0x180] ;  /* 0x00018006022ec981 */ /* 0x000f68000c1e1900 */
[----:B------:R-:W5:Y:S03]  /*8720*/  @!P2 LDG.E R47, desc[UR6][R2.64+0x300] ;  /* 0x00030006022fa981 */ /* 0x000f66000c1e1900 */
[C---:B------:R-:W-:Y:S01]  /*8730*/  @!P1 IADD3 R5, P2, PT, R54.reuse, R57, RZ ;  /* 0x0000003936059210 */ /* 0x040fe20007f5e0ff */
[----:B------:R-:W5:Y:S03]  /*8740*/  @!P3 LDG.E R45, desc[UR6][R2.64+0x200] ;  /* 0x00020006022db981 */ /* 0x000f66000c1e1900 */
[----:B------:R-:W-:Y:S01]  /*8750*/  @!P1 LEA.HI.X.SX32 R62, R54, RZ, 0x1, P2 ;  /* 0x000000ff363e9211 */ /* 0x000fe200010f0eff */
[----:B------:R0:W5:Y:S01]  /*8760*/  @!P6 LDG.E R48, desc[UR6][R2.64+0x280] ;  /* 0x000280060230e981 */ /* 0x000162000c1e1900 */
[----:B------:R-:W-:-:S04]  /*8770*/  @!P1 LEA R4, P2, R5, UR4, 0x2 ;  /* 0x0000000405049c11 */ /* 0x000fc8000f8410ff */
[----:B------:R-:W-:-:S05]  /*8780*/  @!P1 LEA.HI.X R5, R5, UR5, R62, 0x2, P2 ;  /* 0x0000000505059c11 */ /* 0x000fca00090f143e */
[----:B------:R1:W5:Y:S01]  /*8790*/  @!P1 LDG.E R50, desc[UR6][R4.64+0x380] ;  /* 0x0003800604329981 */ /* 0x000362000c1e1900 */
[----:B------:R-:W-:-:S13]  /*87a0*/  ISETP.GE.AND P1, PT, R59, R60, PT ;  /* 0x0000003c3b00720c */ /* 0x000fda0003f26270 */
[----:B------:R-:W-:-:S04]  /*87b0*/  @!P1 IADD3 R59, P2, PT, R54, R57, RZ ;  /* 0x00000039363b9210 */ /* 0x000fc80007f5e0ff */
[----:B------:R-:W-:Y:S02]  /*87c0*/  @!P1 LEA.HI.X.SX32 R62, R54, RZ, 0x1, P2 ;  /* 0x000000ff363e9211 */ /* 0x000fe400010f0eff */
[----:B0-----:R-:W-:-:S04]  /*87d0*/  @!P1 LEA R2, P2, R59, UR4, 0x2 ;  /* 0x000000043b029c11 */ /* 0x001fc8000f8410ff */
[----:B------:R-:W-:Y:S01]  /*87e0*/  @!P1 LEA.HI.X R3, R59, UR5, R62, 0x2, P2 ;  /* 0x000000053b039c11 */ /* 0x000fe200090f143e */
[----:B------:R-:W-:-:S04]  /*87f0*/  VIADD R59, R57, 0x120 ;  /* 0x00000120393b7836 */ /* 0x000fc80000000000 */
[----:B------:R0:W5:Y:S01]  /*8800*/  @!P1 LDG.E R49, desc[UR6][R2.64+0x400] ;  /* 0x0004000602319981 */ /* 0x000162000c1e1900 */
[----:B------:R-:W-:-:S13]  /*8810*/  ISETP.GE.AND P1, PT, R59, R60, PT ;  /* 0x0000003c3b00720c */ /* 0x000fda0003f26270 */
[----:B------:R-:W-:-:S04]  /*8820*/  @!P1 IADD3 R59, P2, PT, R54, R57, RZ ;  /* 0x00000039363b9210 */ /* 0x000fc80007f5e0ff */
[----:B------:R-:W-:Y:S02]  /*8830*/  @!P1 LEA.HI.X.SX32 R62, R54, RZ, 0x1, P2 ;  /* 0x000000ff363e9211 */ /* 0x000fe400010f0eff */
[----:B-1----:R-:W-:-:S04]  /*8840*/  @!P1 LEA R4, P2, R59, UR4, 0x2 ;  /* 0x000000043b049c11 */ /* 0x002fc8000f8410ff */
[----:B------:R-:W-:Y:S01]  /*8850*/  @!P1 LEA.HI.X R5, R59, UR5, R62, 0x2, P2 ;  /* 0x000000053b059c11 */ /* 0x000fe200090f143e */
[----:B------:R-:W-:-:S04]  /*8860*/  VIADD R59, R57, 0x140 ;  /* 0x00000140393b7836 */ /* 0x000fc80000000000 */
        /* <DEDUP_REMOVED lines=9> */
[----:B------:R-:W-:-:S05]  /*8900*/  @!P1 IMAD R62, R42, 0x1980, RZ ;  /* 0x000019802a3e9824 */ /* 0x000fca00078e02ff */
[----:B-1----:R-:W-:-:S04]  /*8910*/  @!P1 IADD3 R5, P2, PT, R62, R57, RZ ;  /* 0x000000393e059210 */ /* 0x002fc80007f5e0ff */
[----:B------:R-:W-:Y:S02]  /*8920*/  @!P1 LEA.HI.X.SX32 R62, R62, RZ, 0x1, P2 ;  /* 0x000000ff3e3e9211 */ /* 0x000fe400010f0eff */
[----:B------:R-:W-:Y:S01]  /*8930*/  @!P1 LEA R4, P2, R5, UR4, 0x2 ;  /* 0x0000000405049c11 */ /* 0x000fe2000f8410ff */
[----:B------:R-:W-:-:S03]  /*8940*/  VIADD R59, R57, 0x180 ;  /* 0x00000180393b7836 */ /* 0x000fc60000000000 */
[----:B------:R-:W-:-:S05]  /*8950*/  @!P1 LEA.HI.X R5, R5, UR5, R62, 0x2, P2 ;  /* 0x0000000505059c11 */ /* 0x000fca00090f143e */
[----:B------:R1:W5:Y:S01]  /*8960*/  @!P1 LDG.E R56, desc[UR6][R4.64+0x580] ;  /* 0x0005800604389981 */ /* 0x000362000c1e1900 */
[----:B------:R-:W-:-:S13]  /*8970*/  ISETP.GE.AND P1, PT, R59, R60, PT ;  /* 0x0000003c3b00720c */ /* 0x000fda0003f26270 */
[----:B0-----:R-:W-:-:S05]  /*8980*/  @!P1 IMAD R2, R42, 0x1980, RZ ;  /* 0x000019802a029824 */ /* 0x001fca00078e02ff */
[----:B------:R-:W-:-:S04]  /*8990*/  @!P1 IADD3 R3, P2, PT, R2, R57, RZ ;  /* 0x0000003902039210 */ /* 0x000fc80007f5e0ff */
[----:B------:R-:W-:Y:S02]  /*89a0*/  @!P1 LEA.HI.X.SX32 R62, R2, RZ, 0x1, P2 ;  /* 0x000000ff023e9211 */ /* 0x000fe400010f0eff */
[----:B------:R-:W-:Y:S01]  /*89b0*/  @!P1 LEA R2, P2, R3, UR4, 0x2 ;  /* 0x0000000403029c11 */ /* 0x000fe2000f8410ff */
[----:B------:R-:W-:-:S03]  /*89c0*/  VIADD R59, R57, 0x1a0 ;  /* 0x000001a0393b7836 */ /* 0x000fc60000000000 */
[----:B------:R-:W-:-:S05]  /*89d0*/  @!P1 LEA.HI.X R3, R3, UR5, R62, 0x2, P2 ;  /* 0x0000000503039c11 */ /* 0x000fca00090f143e */
[----:B------:R0:W5:Y:S01]  /*89e0*/  @!P1 LDG.E R53, desc[UR6][R2.64+0x600] ;  /* 0x0006000602359981 */ /* 0x000162000c1e1900 */
[----:B------:R-:W-:-:S13]  /*89f0*/  ISETP.GE.AND P1, PT, R59, R60, PT ;  /* 0x0000003c3b00720c */ /* 0x000fda0003f26270 */
[----:B-1----:R-:W-:-:S05]  /*8a00*/  @!P1 IMAD R4, R42, 0x1980, RZ ;  /* 0x000019802a049824 */ /* 0x002fca00078e02ff */
[----:B------:R-:W-:-:S04]  /*8a10*/  @!P1 IADD3 R5, P2, PT, R4, R57, RZ ;  /* 0x0000003904059210 */ /* 0x000fc80007f5e0ff */
[----:B------:R-:W-:Y:S02]  /*8a20*/  @!P1 LEA.HI.X.SX32 R62, R4, RZ, 0x1, P2 ;  /* 0x000000ff043e9211 */ /* 0x000fe400010f0eff */
[----:B------:R-:W-:Y:S01]  /*8a30*/  @!P1 LEA R4, P2, R5, UR4, 0x2 ;  /* 0x0000000405049c11 */ /* 0x000fe2000f8410ff */
[----:B------:R-:W-:-:S03]  /*8a40*/  VIADD R59, R57, 0x1c0 ;  /* 0x000001c0393b7836 */ /* 0x000fc60000000000 */
[----:B------:R-:W-:-:S05]  /*8a50*/  @!P1 LEA.HI.X R5, R5, UR5, R62, 0x2, P2 ;  /* 0x0000000505059c11 */ /* 0x000fca00090f143e */
[----:B------:R1:W5:Y:S01]  /*8a60*/  @!P1 LDG.E R54, desc[UR6][R4.64+0x680] ;  /* 0x0006800604369981 */ /* 0x000362000c1e1900 */
[----:B------:R-:W-:Y:S01]  /*8a70*/  ISETP.GE.AND P1, PT, R59, R60, PT ;  /* 0x0000003c3b00720c */ /* 0x000fe20003f26270 */
[----:B------:R-:W-:-:S05]  /*8a80*/  VIADD R59, R57, 0x200 ;  /* 0x00000200393b7836 */ /* 0x000fca0000000000 */
[----:B------:R-:W-:-:S07]  /*8a90*/  ISETP.GE.AND P3, PT, R59, R60, PT ;  /* 0x0000003c3b00720c */ /* 0x000fce0003f66270 */
[----:B0-----:R-:W-:-:S05]  /*8aa0*/  @!P1 IMAD R2, R42, 0x1980, RZ ;  /* 0x000019802a029824 */ /* 0x001fca00078e02ff */
[C---:B------:R-:W-:Y:S01]  /*8ab0*/  @!P1 IADD3 R3, P2, PT, R2.reuse, R57, RZ ;  /* 0x0000003902039210 */ /* 0x040fe20007f5e0ff */
[----:B------:R-:W0:Y:S03]  /*8ac0*/  @!P3 S2R R59, SR_TID.X ;  /* 0x00000000003bb919 */ /* 0x000e260000002100 */
[----:B------:R-:W-:Y:S02]  /*8ad0*/  @!P1 LEA.HI.X.SX32 R62, R2, RZ, 0x1, P2 ;  /* 0x000000ff023e9211 */ /* 0x000fe400010f0eff */
[----:B------:R-:W-:Y:S01]  /*8ae0*/  @!P1 LEA R2, P2, R3, UR4, 0x2 ;  /* 0x0000000403029c11 */ /* 0x000fe2000f8410ff */
[----:B-1----:R-:W-:-:S03]  /*8af0*/  VIADD R5, R57, 0x1e0 ;  /* 0x000001e039057836 */ /* 0x002fc60000000000 */
[----:B------:R-:W-:-:S05]  /*8b00*/  @!P1 LEA.HI.X R3, R3, UR5, R62, 0x2, P2 ;  /* 0x0000000503039c11 */ /* 0x000fca00090f143e */
[----:B------:R0:W5:Y:S01]  /*8b10*/  @!P1 LDG.E R51, desc[UR6][R2.64+0x700] ;  /* 0x0007000602339981 */ /* 0x000162000c1e1900 */
[----:B------:R-:W-:-:S13]  /*8b20*/  ISETP.GE.AND P1, PT, R5, R60, PT ;  /* 0x0000003c0500720c */ /* 0x000fda0003f26270 */
[----:B------:R-:W-:-:S05]  /*8b30*/  @!P1 IMAD R4, R42, 0x1980, RZ ;  /* 0x000019802a049824 */ /* 0x000fca00078e02ff */
[C---:B------:R-:W-:Y:S02]  /*8b40*/  @!P1 IADD3 R5, P2, PT, R4.reuse, R57, RZ ;  /* 0x0000003904059210 */ /* 0x040fe40007f5e0ff */
[----:B0-----:R-:W-:Y:S02]  /*8b50*/  @!P3 LOP3.LUT R2, R59, 0x3e0, RZ, 0xc0, !PT ;  /* 0x000003e03b02b812 */ /* 0x001fe400078ec0ff */
[----:B------:R-:W-:Y:S02]  /*8b60*/  @!P1 LEA.HI.X.SX32 R60, R4, RZ, 0x1, P2 ;  /* 0x000000ff043c9211 */ /* 0x000fe400010f0eff */
[----:B------:R-:W-:Y:S02]  /*8b70*/  @!P1 LEA R4, P2, R5, UR4, 0x2 ;  /* 0x0000000405049c11 */ /* 0x000fe4000f8410ff */
[----:B------:R-:W-:Y:S01]  /*8b80*/  @!P3 LOP3.LUT R59, R59, 0x1f, RZ, 0xc0, !PT ;  /* 0x0000001f3b3bb812 */ /* 0x000fe200078ec0ff */
[----:B------:R-:W-:Y:S01]  /*8b90*/  @!P3 IMAD R3, R42, 0x1980, RZ ;  /* 0x000019802a03b824 */ /* 0x000fe200078e02ff */
[----:B------:R-:W-:-:S03]  /*8ba0*/  @!P1 LEA.HI.X R5, R5, UR5, R60, 0x2, P2 ;  /* 0x0000000505059c11 */ /* 0x000fc600090f143c */
[----:B------:R-:W-:Y:S02]  /*8bb0*/  @!P3 IMAD R2, R2, 0x11, R59 ;  /* 0x000000110202b824 */ /* 0x000fe400078e023b */
[----:B------:R1:W5:Y:S03]  /*8bc0*/  @!P1 LDG.E R58, desc[UR6][R4.64+0x780] ;  /* 0x00078006043a9981 */ /* 0x000366000c1e1900 */
[----:B------:R-:W-:-:S04]  /*8bd0*/  @!P3 IADD3 R59, P1, PT, R3, R2, RZ ;  /* 0x00000002033bb210 */ /* 0x000fc80007f3e0ff */
[----:B------:R-:W-:Y:S02]  /*8be0*/  @!P3 LEA.HI.X.SX32 R60, R3, RZ, 0x1, P1 ;  /* 0x000000ff033cb211 */ /* 0x000fe400008f0eff */
[----:B------:R-:W-:-:S04]  /*8bf0*/  @!P3 LEA R2, P1, R59, UR4, 0x2 ;  /* 0x000000043b02bc11 */ /* 0x000fc8000f8210ff */
[----:B------:R-:W-:-:S05]  /*8c00*/  @!P3 LEA.HI.X R3, R59, UR5, R60, 0x2, P1 ;  /* 0x000000053b03bc11 */ /* 0x000fca00088f143c */
[----:B------:R1:W5:Y:S04]  /*8c10*/  @!P3 LDG.E R57, desc[UR6][R2.64+0x800] ;  /* 0x000800060239b981 */ /* 0x000368000c1e1900 */
.L_x_113:
[----:B------:R-:W-:Y:S08]  /*8c20*/  BAR.SYNC.DEFER_BLOCKING 0x0 ;  /* 0x0000000000007b1d */ /* 0x000ff00000010000 */
[----:B------:R-:W2:Y:S01]  /*8c30*/  S2UR UR5, SR_CgaCtaId ;  /* 0x00000000000579c3 */ /* 0x000ea20000008800 */
[----:B------:R-:W-:Y:S01]  /*8c40*/  UMOV UR4, 0x400 ;  /* 0x0000040000047882 */ /* 0x000fe20000000000 */
[----:B01----:R-:W0:Y:S01]  /*8c50*/  S2R R2, SR_TID.X ;  /* 0x0000000000027919 */ /* 0x003e220000002100 */
[----:B-----5:R1:W-:Y:S04]  /*8c60*/  STS [R40+-0x4], R41 ;  /* 0xfffffc2928007388 */ /* 0x0203e80000000800 */
[----:B------:R1:W-:Y:S01]  /*8c70*/  STS [R39+-0x4], R44 ;  /* 0xfffffc2c27007388 */ /* 0x0003e20000000800 */
[----:B--2---:R-:W-:-:S03]  /*8c80*/  ULEA UR4, UR5, UR4, 0x18 ;  /* 0x0000000405047291 */ /* 0x004fc6000f8ec0ff */
[----:B------:R1:W-:Y:S04]  /*8c90*/  STS [R38+-0x4], R43 ;  /* 0xfffffc2b26007388 */ /* 0x0003e80000000800 */
        /* <DEDUP_REMOVED lines=13> */
[----:B------:R1:W-:Y:S01]  /*8d70*/  STS [R24+-0x4], R57 ;  /* 0xfffffc3918007388 */ /* 0x0003e20000000800 */
[----:B------:R-:W-:Y:S06]  /*8d80*/  BAR.SYNC.DEFER_BLOCKING 0x0 ;  /* 0x0000000000007b1d */ /* 0x000fec0000010000 */
[----:B0-----:R-:W-:Y:S05]  /*8d90*/  @P0 BRA `(.L_x_114) ;  /* 0x00000008006c0947 */ /* 0x001fea0003800000 */
[----:B------:R-:W-:Y:S01]  /*8da0*/  LEA R21, R21, UR4, 0x3 ;  /* 0x0000000415157c11 */ /* 0x000fe2000f8e18ff */
[----:B------:R-:W-:Y:S01]  /*8db0*/  LDS R3, [R22] ;  /* 0x0000000016037984 */ /* 0x000fe20000000800 */
[----:B------:R-:W0:Y:S01]  /*8dc0*/  LDCU.64 UR8, c[0x0][0x3b0] ;  /* 0x00007600ff0877ac */ /* 0x000e220008000a00 */
[----:B-1----:R-:W-:Y:S02]  /*8dd0*/  LEA R26, R20, UR4, 0x3 ;  /* 0x00000004141a7c11 */ /* 0x002fe4000f8e18ff */
[----:B------:R-:W1:Y:S01]  /*8de0*/  LDS.64 R4, [R21+0x6600] ;  /* 0x0066000015047984 */ /* 0x000e620000000a00 */
[----:B------:R-:W-:Y:S02]  /*8df0*/  LEA R19, R19, UR4, 0x3 ;  /* 0x0000000413137c11 */ /* 0x000fe4000f8e18ff */
[----:B------:R-:W-:Y:S02]  /*8e00*/  LEA R17, R17, UR4, 0x3 ;  /* 0x0000000411117c11 */ /* 0x000fe4000f8e18ff */
[----:B------:R-:W-:-:S02]  /*8e10*/  LEA R15, R15, UR4, 0x3 ;  /* 0x000000040f0f7c11 */ /* 0x000fc4000f8e18ff */
[----:B------:R-:W-:Y:S02]  /*8e20*/  LEA R13, R13, UR4, 0x3 ;  /* 0x000000040d0d7c11 */ /* 0x000fe4000f8e18ff */
[----:B------:R-:W-:Y:S02]  /*8e30*/  LEA R11, R11, UR4, 0x3 ;  /* 0x000000040b0b7c11 */ /* 0x000fe4000f8e18ff */
[----:B------:R-:W-:Y:S02]  /*8e40*/  LEA R9, R9, UR4, 0x3 ;  /* 0x0000000409097c11 */ /* 0x000fe4000f8e18ff */
[----:B------:R-:W-:Y:S02]  /*8e50*/  LEA R7, R7, UR4, 0x3 ;  /* 0x0000000407077c11 */ /* 0x000fe4000f8e18ff */
[----:B-1----:R-:W-:-:S05]  /*8e60*/  IADD3 R4, P0, PT, R4, R2, RZ ;  /* 0x0000000204047210 */ /* 0x002fca0007f1e0ff */
[----:B------:R-:W-:Y:S01]  /*8e70*/  IMAD.X R5, RZ, RZ, R5, P0 ;  /* 0x000000ffff057224 */ /* 0x000fe200000e0605 */
[----:B0-----:R-:W-:-:S04]  /*8e80*/  LEA R24, P0, R4, UR8, 0x2 ;  /* 0x0000000804187c11 */ /* 0x001fc8000f8010ff */
[----:B------:R-:W-:-:S05]  /*8e90*/  LEA.HI.X R25, R4, UR9, R5, 0x2, P0 ;  /* 0x0000000904197c11 */ /* 0x000fca00080f1405 */
[----:B------:R-:W-:Y:S01]  /*8ea0*/  STG.E desc[UR6][R24.64], R3 ;  /* 0x0000000318007986 */ /* 0x000fe2000c101906 */
[----:B------:R-:W-:-:S03]  /*8eb0*/  NOP ;  /* 0x0000000000007918 */ /* 0x000fc60000000000 */
[----:B------:R0:W1:Y:S04]  /*8ec0*/  LDS.64 R4, [R26+0x6600] ;  /* 0x006600001a047984 */ /* 0x0000680000000a00 */
[----:B------:R-:W2:Y:S01]  /*8ed0*/  LDS R23, [R22+0x600] ;  /* 0x0006000016177984 */ /* 0x000ea20000000800 */
[----:B0-----:R-:W-:Y:S02]  /*8ee0*/  LEA R26, R18, UR4, 0x3 ;  /* 0x00000004121a7c11 */ /* 0x001fe4000f8e18ff */
[----:B-1----:R-:W-:-:S05]  /*8ef0*/  IADD3 R4, P0, PT, R4, R2, RZ ;  /* 0x0000000204047210 */ /* 0x002fca0007f1e0ff */
[----:B------:R-:W-:Y:S01]  /*8f00*/  IMAD.X R5, RZ, RZ, R5, P0 ;  /* 0x000000ffff057224 */ /* 0x000fe200000e0605 */
[----:B------:R-:W-:-:S04]  /*8f10*/  LEA R20, P0, R4, UR8, 0x2 ;  /* 0x0000000804147c11 */ /* 0x000fc8000f8010ff */
[----:B------:R-:W-:-:S05]  /*8f20*/  LEA.HI.X R21, R4, UR9, R5, 0x2, P0 ;  /* 0x0000000904157c11 */ /* 0x000fca00080f1405 */
[----:B--2---:R-:W-:Y:S01]  /*8f30*/  STG.E desc[UR6][R20.64+0x600], R23 ;  /* 0x0006001714007986 */ /* 0x004fe2000c101906 */
[----:B------:R-:W-:-:S03]  /*8f40*/  NOP ;  /* 0x0000000000007918 */ /* 0x000fc60000000000 */
[----:B------:R-:W0:Y:S04]  /*8f50*/  LDS.64 R4, [R19+0x6600] ;  /* 0x0066000013047984 */ /* 0x000e280000000a00 */
[----:B------:R-:W1:Y:S01]  /*8f60*/  LDS R3, [R22+0xc00] ;  /* 0x000c000016037984 */ /* 0x000e620000000800 */
[----:B0-----:R-:W-:-:S05]  /*8f70*/  IADD3 R4, P0, PT, R4, R2, RZ ;  /* 0x0000000204047210 */ /* 0x001fca0007f1e0ff */
[----:B------:R-:W-:Y:S01]  /*8f80*/  IMAD.X R5, RZ, RZ, R5, P0 ;  /* 0x000000ffff057224 */ /* 0x000fe200000e0605 */
[----:B------:R-:W-:-:S04]  /*8f90*/  LEA R24, P0, R4, UR8, 0x2 ;  /* 0x0000000804187c11 */ /* 0x000fc8000f8010ff */
[----:B------:R-:W-:-:S05]  /*8fa0*/  LEA.HI.X R25, R4, UR9, R5, 0x2, P0 ;  /* 0x0000000904197c11 */ /* 0x000fca00080f1405 */
[----:B-1----:R0:W-:Y:S01]  /*8fb0*/  STG.E desc[UR6][R24.64+0xc00], R3 ;  /* 0x000c000318007986 */ /* 0x0021e2000c101906 */
[----:B------:R-:W-:-:S03]  /*8fc0*/  NOP ;  /* 0x0000000000007918 */ /* 0x000fc60000000000 */
[----:B------:R-:W1:Y:S04]  /*8fd0*/  LDS.64 R4, [R26+0x6600] ;  /* 0x006600001a047984 */ /* 0x000e680000000a00 */
        /* <DEDUP_REMOVED lines=99> */
[----:B-1----:R-:W-:Y:S01]  /*9610*/  STG.E desc[UR6][R10.64+0x5400], R3 ;  /* 0x005400030a007986 */ /* 0x002fe2000c101906 */
[----:B------:R-:W-:-:S03]  /*9620*/  NOP ;  /* 0x0000000000007918 */ /* 0x000fc60000000000 */
[----:B------:R-:W0:Y:S04]  /*9630*/  LDS.64 R4, [R12+0x6600] ;  /* 0x006600000c047984 */ /* 0x000e280000000a00 */
[----:B------:R-:W1:Y:S01]  /*9640*/  LDS R9, [R22+0x5a00] ;  /* 0x005a000016097984 */ /* 0x000e620000000800 */
[----:B0-----:R-:W-:-:S05]  /*9650*/  IADD3 R4, P0, PT, R4, R2, RZ ;  /* 0x0000000204047210 */ /* 0x001fca0007f1e0ff */
[----:B------:R-:W-:Y:S01]  /*9660*/  IMAD.X R5, RZ, RZ, R5, P0 ;  /* 0x000000ffff057224 */ /* 0x000fe200000e0605 */
[----:B------:R-:W-:-:S04]  /*9670*/  LEA R6, P0, R4, UR8, 0x2 ;  /* 0x0000000804067c11 */ /* 0x000fc8000f8010ff */
[----:B------:R-:W-:Y:S02]  /*9680*/  LEA.HI.X R7, R4, UR9, R5, 0x2, P0 ;  /* 0x0000000904077c11 */ /* 0x000fe400080f1405 */
[----:B------:R-:W-:-:S03]  /*9690*/  LEA R4, R0, UR4, 0x3 ;  /* 0x0000000400047c11 */ /* 0x000fc6000f8e18ff */
[----:B-1----:R-:W-:Y:S01]  /*96a0*/  STG.E desc[UR6][R6.64+0x5a00], R9 ;  /* 0x005a000906007986 */ /* 0x002fe2000c101906 */
        /* <DEDUP_REMOVED lines=8> */
[----:B------:R-:W-:Y:S01]  /*9730*/  NOP ;  /* 0x0000000000007918 */ /* 0x000fe20000000000 */
[----:B------:R-:W-:Y:S05]  /*9740*/  EXIT ;  /* 0x000000000000794d */ /* 0x000fea0003800000 */
.L_x_114:
[----:B------:R-:W-:Y:S01]  /*9750*/  LEA R21, R21, UR4, 0x3 ;  /* 0x0000000415157c11 */ /* 0x000fe2000f8e18ff */
[----:B------:R-:W-:Y:S01]  /*9760*/  IMAD R23, R42, -0x1980, R23 ;  /* 0xffffe6802a177824 */ /* 0x000fe200078e0217 */
[----:B-1----:R-:W-:Y:S01]  /*9770*/  LEA R26, R20, UR4, 0x3 ;  /* 0x00000004141a7c11 */ /* 0x002fe2000f8e18ff */
[C---:B------:R-:W-:Y:S01]  /*9780*/  VIADD R20, R2.reuse, 0x180 ;  /* 0x0000018002147836 */ /* 0x040fe20000000000 */
[----:B------:R-:W-:Y:S01]  /*9790*/  LEA R19, R19, UR4, 0x3 ;  /* 0x0000000413137c11 */ /* 0x000fe2000f8e18ff */
[----:B------:R-:W0:Y:S01]  /*97a0*/  LDS.64 R4, [R21+0x6600] ;  /* 0x0066000015047984 */ /* 0x000e220000000a00 */
[----:B------:R-:W-:Y:S02]  /*97b0*/  ISETP.GE.AND P1, PT, R2, R23, PT ;  /* 0x000000170200720c */ /* 0x000fe40003f26270 */
[----:B------:R-:W-:Y:S02]  /*97c0*/  LEA R17, R17, UR4, 0x3 ;  /* 0x0000000411117c11 */ /* 0x000fe4000f8e18ff */
[----:B------:R-:W-:-:S02]  /*97d0*/  LEA R15, R15, UR4, 0x3 ;  /* 0x000000040f0f7c11 */ /* 0x000fc4000f8e18ff */
[----:B------:R-:W-:Y:S02]  /*97e0*/  LEA R13, R13, UR4, 0x3 ;  /* 0x000000040d0d7c11 */ /* 0x000fe4000f8e18ff */
[----:B------:R-:W-:Y:S02]  /*97f0*/  LEA R11, R11, UR4, 0x3 ;  /* 0x000000040b0b7c11 */ /* 0x000fe4000f8e18ff */
[----:B------:R-:W-:Y:S02]  /*9800*/  LEA R9, R9, UR4, 0x3 ;  /* 0x0000000409097c11 */ /* 0x000fe4000f8e18ff */
[----:B------:R-:W-:Y:S01]  /*9810*/  LEA R7, R7, UR4, 0x3 ;  /* 0x0000000407077c11 */ /* 0x000fe2000f8e18ff */
[----:B------:R-:W1:Y:S01]  /*9820*/  @!P1 LDS R3, [R22] ;  /* 0x0000000016039984 */ /* 0x000e620000000800 */
[----:B------:R-:W2:Y:S01]  /*9830*/  @!P1 LDC.64 R24, c[0x0][0x3b0] ;  /* 0x0000ec00ff189b82 */ /* 0x000ea20000000a00 */
[----:B0-----:R-:W-:-:S05]  /*9840*/  @!P1 IADD3 R4, P0, PT, R4, R2, RZ ;  /* 0x0000000204049210 */ /* 0x001fca0007f1e0ff */
[----:B------:R-:W-:Y:S01]  /*9850*/  @!P1 IMAD.X R5, RZ, RZ, R5, P0 ;  /* 0x000000ffff059224 */ /* 0x000fe200000e0605 */
[----:B--2---:R-:W-:-:S04]  /*9860*/  @!P1 LEA R24, P0, R4, R24, 0x2 ;  /* 0x0000001804189211 */ /* 0x004fc800078010ff */
[----:B------:R-:W-:-:S05]  /*9870*/  @!P1 LEA.HI.X R25, R4, R25, R5, 0x2, P0 ;  /* 0x0000001904199211 */ /* 0x000fca00000f1405 */
[----:B-1----:R0:W-:Y:S01]  /*9880*/  @!P1 STG.E desc[UR6][R24.64], R3 ;  /* 0x0000000318009986 */ /* 0x0021e2000c101906 */
[----:B------:R-:W-:-:S03]  /*9890*/  NOP ;  /* 0x0000000000007918 */ /* 0x000fc60000000000 */
[----:B------:R1:W2:Y:S01]  /*98a0*/  LDS.64 R4, [R26+0x6600] ;  /* 0x006600001a047984 */ /* 0x0002a20000000a00 */
[----:B------:R-:W-:Y:S01]  /*98b0*/  ISETP.GE.AND P1, PT, R20, R23, PT ;  /* 0x000000171400720c */ /* 0x000fe20003f26270 */
[----:B0-----:R-:W-:Y:S01]  /*98c0*/  VIADD R24, R2, 0x300 ;  /* 0x0000030002187836 */ /* 0x001fe20000000000 */
[----:B-1----:R-:W-:Y:S01]  /*98d0*/  LEA R26, R18, UR4, 0x3 ;  /* 0x00000004121a7c11 */ /* 0x002fe2000f8e18ff */
[----:B------:R-:W-:-:S10]  /*98e0*/  VIADD R18, R2, 0x480 ;  /* 0x0000048002127836 */ /* 0x000fd40000000000 */
[----:B------:R-:W0:Y:S01]  /*98f0*/  @!P1 LDS R27, [R22+0x600] ;  /* 0x00060000161b9984 */ /* 0x000e220000000800 */
[----:B------:R-:W1:Y:S01]  /*9900*/  @!P1 LDC.64 R20, c[0x0][0x3b0] ;  /* 0x0000ec00ff149b82 */ /* 0x000e620000000a00 */
[----:B--2---:R-:W-:-:S05]  /*9910*/  @!P1 IADD3 R4, P0, PT, R4, R2, RZ ;  /* 0x0000000204049210 */ /* 0x004fca0007f1e0ff */
[----:B------:R-:W-:Y:S01]  /*9920*/  @!P1 IMAD.X R5, RZ, RZ, R5, P0 ;  /* 0x000000ffff059224 */ /* 0x000fe200000e0605 */
[----:B-1----:R-:W-:-:S04]  /*9930*/  @!P1 LEA R20, P0, R4, R20, 0x2 ;  /* 0x0000001404149211 */ /* 0x002fc800078010ff */
[----:B------:R-:W-:-:S05]  /*9940*/  @!P1 LEA.HI.X R21, R4, R21, R5, 0x2, P0 ;  /* 0x0000001504159211 */ /* 0x000fca00000f1405 */
[----:B0-----:R0:W-:Y:S01]  /*9950*/  @!P1 STG.E desc[UR6][R20.64+0x600], R27 ;  /* 0x0006001b14009986 */ /* 0x0011e2000c101906 */
[----:B------:R-:W-:-:S03]  /*9960*/  NOP ;  /* 0x0000000000007918 */ /* 0x000fc60000000000 */
[----:B------:R-:W1:Y:S01]  /*9970*/  LDS.64 R4, [R19+0x6600] ;  /* 0x0066000013047984 */ /* 0x000e620000000a00 */
[----:B------:R-:W-:Y:S01]  /*9980*/  ISETP.GE.AND P1, PT, R24, R23, PT ;  /* 0x000000171800720c */ /* 0x000fe20003f26270 */
[----:B0-----:R-:W-:-:S12]  /*9990*/  VIADD R20, R2, 0x600 ;  /* 0x0000060002147836 */ /* 0x001fd80000000000 */
[----:B------:R-:W0:Y:S01]  /*99a0*/  @!P1 LDS R3, [R22+0xc00] ;  /* 0x000c000016039984 */ /* 0x000e220000000800 */
[----:B------:R-:W2:Y:S01]  /*99b0*/  @!P1 LDC.64 R24, c[0x0][0x3b0] ;  /* 0x0000ec00ff189b82 */ /* 0x000ea20000000a00 */
[----:B-1----:R-:W-:-:S05]  /*99c0*/  @!P1 IADD3 R4, P0, PT, R4, R2, RZ ;  /* 0x0000000204049210 */ /* 0x002fca0007f1e0ff */
[----:B------:R-:W-:Y:S01]  /*99d0*/  @!P1 IMAD.X R5, RZ, RZ, R5, P0 ;  /* 0x000000ffff059224 */ /* 0x000fe200000e0605 */
[----:B--2---:R-:W-:-:S04]  /*99e0*/  @!P1 LEA R24, P0, R4, R24, 0x2 ;  /* 0x0000001804189211 */ /* 0x004fc800078010ff */
[----:B------:R-:W-:-:S05]  /*99f0*/  @!P1 LEA.HI.X R25, R4, R25, R5, 0x2, P0 ;  /* 0x0000001904199211 */ /* 0x000fca00000f1405 */
[----:B0-----:R0:W-:Y:S01]  /*9a00*/  @!P1 STG.E desc[UR6][R24.64+0xc00], R3 ;  /* 0x000c000318009986 */ /* 0x0011e2000c101906 */
[----:B------:R-:W-:-:S03]  /*9a10*/  NOP ;  /* 0x0000000000007918 */ /* 0x000fc60000000000 */
[----:B------:R-:W1:Y:S01]  /*9a20*/  LDS.64 R4, [R26+0x6600] ;  /* 0x006600001a047984 */ /* 0x000e620000000a00 */
[----:B------:R-:W-:Y:S02]  /*9a30*/  ISETP.GE.AND P1, PT, R18, R23, PT ;  /* 0x000000171200720c */ /* 0x000fe40003f26270 */
[----:B0-----:R-:W-:Y:S01]  /*9a40*/  LEA R24, R16, UR4, 0x3 ;  /* 0x0000000410187c11 */ /* 0x001fe2000f8e18ff */
[----:B------:R-:W-:-:S10]  /*9a50*/  VIADD R16, R2, 0x780 ;  /* 0x0000078002107836 */ /* 0x000fd40000000000 */
        /* <DEDUP_REMOVED lines=33> */
[----:B0-----:R-:W-:-:S11]  /*9c70*/  LOP3.LUT R16, R2, 0xc00, RZ, 0xfc, !PT ;  /* 0x00000c0002107812 */ /* 0x001fd600078efcff */
        /* <DEDUP_REMOVED lines=87> */
[----:B0-----:R-:W-:Y:S01]  /*a1f0*/  @!P1 STG.E desc[UR6][R8.64+0x4e00], R15 ;  /* 0x004e000f08009986 */ /* 0x001fe2000c101906 */
[----:B------:R-:W-:-:S03]  /*a200*/  NOP ;  /* 0x0000000000007918 */ /* 0x000fc60000000000 */
[----:B------:R-:W0:Y:S01]  /*a210*/  LDS.64 R4, [R7+0x6600] ;  /* 0x0066000007047984 */ /* 0x000e220000000a00 */
[----:B------:R-:W-:-:S13]  /*a220*/  ISETP.GE.AND P1, PT, R10, R23, PT ;  /* 0x000000170a00720c */ /* 0x000fda0003f26270 */
[----:B------:R-:W1:Y:S01]  /*a230*/  @!P1 LDS R3, [R22+0x5400] ;  /* 0x0054000016039984 */ /* 0x000e620000000800 */
[----:B------:R-:W2:Y:S01]  /*a240*/  @!P1 LDC.64 R10, c[0x0][0x3b0] ;  /* 0x0000ec00ff0a9b82 */ /* 0x000ea20000000a00 */
[----:B0-----:R-:W-:-:S05]  /*a250*/  @!P1 IADD3 R4, P0, PT, R4, R2, RZ ;  /* 0x0000000204049210 */ /* 0x001fca0007f1e0ff */
[----:B------:R-:W-:Y:S01]  /*a260*/  @!P1 IMAD.X R5, RZ, RZ, R5, P0 ;  /* 0x000000ffff059224 */ /* 0x000fe200000e0605 */
[----:B--2---:R-:W-:-:S04]  /*a270*/  @!P1 LEA R10, P0, R4, R10, 0x2 ;  /* 0x0000000a040a9211 */ /* 0x004fc800078010ff */
[----:B------:R-:W-:-:S05]  /*a280*/  @!P1 LEA.HI.X R11, R4, R11, R5, 0x2, P0 ;  /* 0x0000000b040b9211 */ /* 0x000fca00000f1405 */
[----:B-1----:R-:W-:Y:S01]  /*a290*/  @!P1 STG.E desc[UR6][R10.64+0x5400], R3 ;  /* 0x005400030a009986 */ /* 0x002fe2000c101906 */
        /* <DEDUP_REMOVED lines=8> */
[----:B------:R-:W-:Y:S02]  /*a320*/  @!P1 LEA.HI.X R7, R4, R7, R5, 0x2, P0 ;  /* 0x0000000704079211 */ /* 0x000fe400000f1405 */
[----:B------:R-:W-:Y:S02]  /*a330*/  LEA R5, R0, UR4, 0x3 ;  /* 0x0000000400057c11 */ /* 0x000fe4000f8e18ff */
[----:B------:R-:W-:Y:S01]  /*a340*/  LOP3.LUT R0, R2, 0x1800, RZ, 0xfc, !PT ;  /* 0x0000180002007812 */ /* 0x000fe200078efcff */
[----:B-1----:R-:W-:Y:S01]  /*a350*/  @!P1 STG.E desc[UR6][R6.64+0x5a00], R9 ;  /* 0x005a000906009986 */ /* 0x002fe2000c101906 */
[----:B------:R-:W-:-:S03]  /*a360*/  NOP ;  /* 0x0000000000007918 */ /* 0x000fc60000000000 */
[----:B------:R-:W0:Y:S01]  /*a370*/  LDS.64 R4, [R5+0x6600] ;  /* 0x0066000005047984 */ /* 0x000e220000000a00 */
[----:B------:R-:W-:-:S13]  /*a380*/  ISETP.GE.AND P1, PT, R0, R23, PT ;  /* 0x000000170000720c */ /* 0x000fda0003f26270 */
[----:B------:R-:W1:Y:S01]  /*a390*/  @!P1 LDS R11, [R22+0x6000] ;  /* 0x00600000160b9984 */ /* 0x000e620000000800 */
[----:B------:R-:W2:Y:S01]  /*a3a0*/  @!P1 LDC.64 R12, c[0x0][0x3b0] ;  /* 0x0000ec00ff0c9b82 */ /* 0x000ea20000000a00 */
[----:B0-----:R-:W-:-:S05]  /*a3b0*/  IADD3 R0, P0, PT, R4, R2, RZ ;  /* 0x0000000204007210 */ /* 0x001fca0007f1e0ff */
[----:B------:R-:W-:Y:S01]  /*a3c0*/  IMAD.X R4, RZ, RZ, R5, P0 ;  /* 0x000000ffff047224 */ /* 0x000fe200000e0605 */
[----:B--2---:R-:W-:-:S04]  /*a3d0*/  @!P1 LEA R2, P0, R0, R12, 0x2 ;  /* 0x0000000c00029211 */ /* 0x004fc800078010ff */
[----:B------:R-:W-:-:S05]  /*a3e0*/  @!P1 LEA.HI.X R3, R0, R13, R4, 0x2, P0 ;  /* 0x0000000d00039211 */ /* 0x000fca00000f1404 */
[----:B-1----:R-:W-:Y:S01]  /*a3f0*/  @!P1 STG.E desc[UR6][R2.64+0x6000], R11 ;  /* 0x0060000b02009986 */ /* 0x002fe2000c101906 */
[----:B------:R-:W-:Y:S01]  /*a400*/  NOP ;  /* 0x0000000000007918 */ /* 0x000fe20000000000 */
[----:B------:R-:W-:Y:S05]  /*a410*/  EXIT ;  /* 0x000000000000794d */ /* 0x000fea0003800000 */
.L_x_30:
[----:B------:R-:W-:Y:S02]  /*a420*/  IMAD.MOV.U32 R58, RZ, RZ, R39 ;  /* 0x000000ffff3a7224 */ /* 0x000fe400078e0027 */
[----:B------:R-:W-:Y:S02]  /*a430*/  IMAD.MOV.U32 R49, RZ, RZ, 0x1 ;  /* 0x00000001ff317424 */ /* 0x000fe400078e00ff */
[----:B------:R-:W-:Y:S02]  /*a440*/  IMAD.MOV.U32 R60, RZ, RZ, RZ ;  /* 0x000000ffff3c7224 */ /* 0x000fe400078e00ff */
[----:B------:R-:W-:-:S07]  /*a450*/  IMAD.MOV.U32 R47, RZ, RZ, -0x1 ;  /* 0xffffffffff2f7424 */ /* 0x000fce00078e00ff */
[----:B------:R-:W-:Y:S05]  /*a460*/  WARPSYNC.COLLECTIVE R47, `(.L_x_115) ;  /* 0x000000002f087348 */ /* 0x000fea0003c00000 */
[----:B------:R0:W1:Y:S02]  /*a470*/  SHFL.UP P0, R46, R58, R49, R60 ;  /* 0x040000313a2e7389 */ /* 0x000064000000003c */
[----:B01----:R-:W-:Y:S05]  /*a480*/  ENDCOLLECTIVE ;  /* 0x000000000000791b */ /* 0x003fea0003800000 */
.L_x_115:
[----:B------:R-:W-:Y:S02]  /*a490*/  IMAD.MOV.U32 R49, RZ, RZ, 0x2 ;  /* 0x00000002ff317424 */ /* 0x000fe400078e00ff */
[----:B------:R-:W-:-:S04]  /*a4a0*/  IMAD.MOV.U32 R40, RZ, RZ, R46 ;  /* 0x000000ffff287224 */ /* 0x000fc800078e002e */
[----:B------:R-:W-:-:S04]  /*a4b0*/  @P0 IMAD.IADD R40, R39, 0x1, R40 ;  /* 0x0000000127280824 */ /* 0x000fc800078e0228 */
[----:B------:R-:W-:-:S07]  /*a4c0*/  IMAD.MOV.U32 R58, RZ, RZ, R40 ;  /* 0x000000ffff3a7224 */ /* 0x000fce00078e0028 */
[----:B------:R-:W-:Y:S05]  /*a4d0*/  WARPSYNC.COLLECTIVE R47, `(.L_x_116) ;  /* 0x000000002f087348 */ /* 0x000fea0003c00000 */
[----:B------:R0:W1:Y:S02]  /*a4e0*/  SHFL.UP P0, R46, R58, R49, R60 ;  /* 0x040000313a2e7389 */ /* 0x000064000000003c */
[----:B01----:R-:W-:Y:S05]  /*a4f0*/  ENDCOLLECTIVE ;  /* 0x000000000000791b */ /* 0x003fea0003800000 */
.L_x_116:
[----:B------:R-:W-:Y:S02]  /*a500*/  IMAD.MOV.U32 R49, RZ, RZ, 0x4 ;  /* 0x00000004ff317424 */ /* 0x000fe400078e00ff */
[----:B------:R-:W-:-:S04]  /*a510*/  IMAD.MOV.U32 R43, RZ, RZ, R46 ;  /* 0x000000ffff2b7224 */ /* 0x000fc800078e002e */
[----:B------:R-:W-:-:S04]  /*a520*/  @P0 IMAD.IADD R43, R40, 0x1, R43 ;  /* 0x00000001282b0824 */ /* 0x000fc800078e022b */
[----:B------:R-:W-:-:S07]  /*a530*/  IMAD.MOV.U32 R58, RZ, RZ, R43 ;  /* 0x000000ffff3a7224 */ /* 0x000fce00078e002b */
[----:B------:R-:W-:Y:S05]  /*a540*/  WARPSYNC.COLLECTIVE R47, `(.L_x_117) ;  /* 0x000000002f087348 */ /* 0x000fea0003c00000 */
[----:B------:R0:W1:Y:S02]  /*a550*/  SHFL.UP P0, R46, R58, R49, R60 ;  /* 0x040000313a2e7389 */ /* 0x000064000000003c */
[----:B01----:R-:W-:Y:S05]  /*a560*/  ENDCOLLECTIVE ;  /* 0x000000000000791b */ /* 0x003fea0003800000 */
.L_x_117:
[----:B------:R-:W-:Y:S02]  /*a570*/  IMAD.MOV.U32 R49, RZ, RZ, 0x8 ;  /* 0x00000008ff317424 */ /* 0x000fe400078e00ff */
[----:B------:R-:W-:-:S04]  /*a580*/  IMAD.MOV.U32 R44, RZ, RZ, R46 ;  /* 0x000000ffff2c7224 */ /* 0x000fc800078e002e */
[----:B------:R-:W-:-:S04]  /*a590*/  @P0 IMAD.IADD R44, R43, 0x1, R44 ;  /* 0x000000012b2c0824 */ /* 0x000fc800078e022c */
[----:B------:R-:W-:-:S07]  /*a5a0*/  IMAD.MOV.U32 R58, RZ, RZ, R44 ;  /* 0x000000ffff3a7224 */ /* 0x000fce00078e002c */
[----:B------:R-:W-:Y:S05]  /*a5b0*/  WARPSYNC.COLLECTIVE R47, `(.L_x_118) ;  /* 0x000000002f087348 */ /* 0x000fea0003c00000 */
[----:B------:R0:W1:Y:S02]  /*a5c0*/  SHFL.UP P0, R46, R58, R49, R60 ;  /* 0x040000313a2e7389 */ /* 0x000064000000003c */
[----:B01----:R-:W-:Y:S05]  /*a5d0*/  ENDCOLLECTIVE ;  /* 0x000000000000791b */ /* 0x003fea0003800000 */
.L_x_118:
[----:B------:R-:W-:Y:S02]  /*a5e0*/  IMAD.MOV.U32 R49, RZ, RZ, 0x10 ;  /* 0x00000010ff317424 */ /* 0x000fe400078e00ff */
[----:B------:R-:W-:-:S04]  /*a5f0*/  IMAD.MOV.U32 R45, RZ, RZ, R46 ;  /* 0x000000ffff2d7224 */ /* 0x000fc800078e002e */
[----:B------:R-:W-:-:S04]  /*a600*/  @P0 IMAD.IADD R45, R44, 0x1, R45 ;  /* 0x000000012c2d0824 */ /* 0x000fc800078e022d */
[----:B------:R-:W-:-:S07]  /*a610*/  IMAD.MOV.U32 R58, RZ, RZ, R45 ;  /* 0x000000ffff3a7224 */ /* 0x000fce00078e002d */
[----:B------:R-:W-:Y:S05]  /*a620*/  WARPSYNC.COLLECTIVE R47, `(.L_x_119) ;  /* 0x000000002f087348 */ /* 0x000fea0003c00000 */
[----:B------:R0:W1:Y:S02]  /*a630*/  SHFL.UP P0, R46, R58, R49, R60 ;  /* 0x040000313a2e7389 */ /* 0x000064000000003c */
[----:B01----:R-:W-:Y:S05]  /*a640*/  ENDCOLLECTIVE ;  /* 0x000000000000791b */ /* 0x003fea0003800000 */
.L_x_119:
[----:B------:R-:W-:Y:S05]  /*a650*/  BRA `(.L_x_120) ;  /* 0xffffff8400407947 */ /* 0x000fea000383ffff */
.L_x_121:
[----:B------:R-:W-:-:S00]  /*a660*/  BRA `(.L_x_121) ;  /* 0xfffffffc00fc7947 */ /* 0x000fc0000383ffff */
[----:B------:R-:W-:-:S00]  /*a670*/  NOP ;  /* 0x0000000000007918 */ /* 0x000fc00000000000 */
        /* <DEDUP_REMOVED lines=8> */
.L_x_806:


//--------------------- .text._ZN3cub18CUB_300001_SM_10006detail10radix_sort33DeviceRadixSortExclusiveSumKernelINS1_5radix10policy_hubIiiyE10Policy1000EyEEvPT0_ --------------------------
	.section	.text._ZN3cub18CUB_300001_SM_10006detail10radix_sort33DeviceRadixSortExclusiveSumKernelINS1_5radix10policy_hubIiiyE10Policy1000EyEEvPT0_,"ax",@progbits
	.align	128
        .global         _ZN3cub18CUB_300001_SM_10006detail10radix_sort33DeviceRadixSortExclusiveSumKernelINS1_5radix10policy_hubIiiyE10Policy1000EyEEvPT0_
        .type           _ZN3cub18CUB_300001_SM_10006detail10radix_sort33DeviceRadixSortExclusiveSumKernelINS1_5radix10policy_hubIiiyE10Policy1000EyEEvPT0_,@function
        .size           _ZN3cub18CUB_300001_SM_10006detail10radix_sort33DeviceRadixSortExclusiveSumKernelINS1_5radix10policy_hubIiiyE10Policy1000EyEEvPT0_,(.L_x_807 - _ZN3cub18CUB_300001_SM_10006detail10radix_sort33DeviceRadixSortExclusiveSumKernelINS1_5radix10policy_hubIiiyE10Policy1000EyEEvPT0_)
        .other          _ZN3cub18CUB_300001_SM_10006detail10radix_sort33DeviceRadixSortExclusiveSumKernelINS1_5radix10policy_hubIiiyE10Policy1000EyEEvPT0_,@"STO_CUDA_ENTRY STV_DEFAULT"
_ZN3cub18CUB_300001_SM_10006detail10radix_sort33DeviceRadixSortExclusiveSumKernelINS1_5radix10policy_hubIiiyE10Policy1000EyEEvPT0_:
.text._ZN3cub18CUB_300001_SM_10006detail10radix_sort33DeviceRadixSortExclusiveSumKernelINS1_5radix10policy_hubIiiyE10Policy1000EyEEvPT0_:
[----:B------:R-:W-:Y:S01]  /*0000*/  LDC R1, c[0x0][0x37c] ;  /* 0x0000df00ff017b82 */ /* 0x000fe20000000800 */
[----:B------:R-:W0:Y:S07]  /*0010*/  S2R R18, SR_TID.X ;  /* 0x0000000000127919 */ /* 0x000e2e0000002100 */
[----:B------:R-:W1:Y:S01]  /*0020*/  LDC.64 R16, c[0x0][0x380] ;  /* 0x0000e000ff107b82 */ /* 0x000e620000000a00 */
[----:B------:R-:W2:Y:S01]  /*0030*/  LDCU.64 UR4, c[0x0][0x358] ;  /* 0x00006b00ff0477ac */ /* 0x000ea20008000a00 */
[----:B------:R-:W3:Y:S01]  /*0040*/  S2R R5, SR_CTAID.X ;  /* 0x0000000000057919 */ /* 0x000ee20000002500 */
[----:B0-----:R-:W-:Y:S01]  /*0050*/  ISETP.GT.U32.AND P1, PT, R18, 0xff, PT ;  /* 0x000000ff1200780c */ /* 0x001fe20003f24070 */
[----:B---3--:R-:W-:-:S04]  /*0060*/  IMAD R5, R5, 0x100, R18 ;  /* 0x0000010005057824 */ /* 0x008fc800078e0212 */
[----:B-1----:R-:W-:-:S08]  /*0070*/  IMAD.WIDE R16, R5, 0x8, R16 ;  /* 0x0000000805107825 */ /* 0x002fd000078e0210 */
[----:B--2---:R-:W2:Y:S01]  /*0080*/  @!P1 LDG.E.64 R2, desc[UR4][R16.64] ;  /* 0x0000000410029981 */ /* 0x004ea2000c1e1b00 */
[----:B------:R-:W-:Y:S02]  /*0090*/  MOV R0, 0x400 ;  /* 0x0000040000007802 */ /* 0x000fe40000000f00 */
[C---:B------:R-:W-:Y:S01]  /*00a0*/  ISETP.GT.U32.AND P0, PT, R18.reuse, 0x1f, PT ;  /* 0x0000001f1200780c */ /* 0x040fe20003f04070 */
[----:B------:R-:W0:Y:S02]  /*00b0*/  S2R R5, SR_CgaCtaId ;  /* 0x0000000000057919 */ /* 0x000e240000008800 */
[----:B0-----:R-:W-:Y:S02]  /*00c0*/  LEA R5, R5, R0, 0x18 ;  /* 0x0000000005057211 */ /* 0x001fe400078ec0ff */
[----:B------:R-:W-:-:S05]  /*00d0*/  LEA.HI R0, R18, R18, RZ, 0x1d ;  /* 0x0000001212007211 */ /* 0x000fca00078fe8ff */
[----:B------:R-:W-:-:S05]  /*00e0*/  IMAD R0, R0, 0x8, R5 ;  /* 0x0000000800007824 */ /* 0x000fca00078e0205 */
[----:B--2---:R0:W-:Y:S01]  /*00f0*/  STS.64 [R0+0x10], R2 ;  /* 0x0000100200007388 */ /* 0x0041e20000000a00 */
[----:B------:R-:W-:Y:S06]  /*0100*/  BAR.SYNC.DEFER_BLOCKING 0x0 ;  /* 0x0000000000007b1d */ /* 0x000fec0000010000 */
[----:B------:R-:W-:Y:S05]  /*0110*/  @P0 BRA `(.L_x_122) ;  /* 0x0000000400240947 */ /* 0x000fea0003800000 */
[----:B------:R-:W-:Y:S01]  /*0120*/  IMAD R18, R18, 0x48, R5 ;  /* 0x0000004812127824 */ /* 0x000fe200078e0205 */
[----:B------:R-:W-:-:S04]  /*0130*/  UMOV UR6, 0xffffffff ;  /* 0xffffffff00067882 */ /* 0x000fc80000000000 */
[----:B------:R-:W-:Y:S04]  /*0140*/  LDS.64 R14, [R18+0x10] ;  /* 0x00001000120e7984 */ /* 0x000fe80000000a00 */
[----:B------:R-:W-:Y:S04]  /*0150*/  LDS.64 R12, [R18+0x18] ;  /* 0x00001800120c7984 */ /* 0x000fe80000000a00 */
[----:B------:R-:W1:Y:S04]  /*0160*/  LDS.64 R10, [R18+0x20] ;  /* 0x00002000120a7984 */ /* 0x000e680000000a00 */
[----:B------:R-:W-:Y:S04]  /*0170*/  LDS.64 R8, [R18+0x28] ;  /* 0x0000280012087984 */ /* 0x000fe80000000a00 */
[----:B------:R-:W2:Y:S04]  /*0180*/  LDS.64 R6, [R18+0x30] ;  /* 0x0000300012067984 */ /* 0x000ea80000000a00 */
[----:B------:R-:W-:Y:S04]  /*0190*/  LDS.64 R4, [R18+0x38] ;  /* 0x0000380012047984 */ /* 0x000fe80000000a00 */
[----:B0-----:R-:W0:Y:S04]  /*01a0*/  LDS.64 R2, [R18+0x40] ;  /* 0x0000400012027984 */ /* 0x001e280000000a00 */
[----:B------:R-:W3:Y:S01]  /*01b0*/  LDS.64 R20, [R18+0x48] ;  /* 0x0000480012147984 */ /* 0x000ee20000000a00 */
[----:B-1----:R-:W-:-:S04]  /*01c0*/  IADD3 R19, P3, P4, R10, R12, R14 ;  /* 0x0000000c0a137210 */ /* 0x002fc80007c7e00e */
[----:B------:R-:W-:Y:S02]  /*01d0*/  IADD3.X R23, PT, PT, R11, R13, R15, P3, P4 ;  /* 0x0000000d0b177210 */ /* 0x000fe40001fe840f */
[----:B--2---:R-:W-:-:S04]  /*01e0*/  IADD3 R19, P0, P2, R6, R19, R8 ;  /* 0x0000001306137210 */ /* 0x004fc80007a1e008 */
[----:B------:R-:W-:Y:S02]  /*01f0*/  IADD3.X R23, PT, PT, R7, R23, R9, P0, P2 ;  /* 0x0000001707177210 */ /* 0x000fe400007e4409 */
[----:B0-----:R-:W-:-:S04]  /*0200*/  IADD3 R19, P3, P4, R2, R19, R4 ;  /* 0x0000001302137210 */ /* 0x001fc80007c7e004 */
[----:B---3--:R-:W-:Y:S02]  /*0210*/  IADD3 R20, P0, PT, R20, R19, RZ ;  /* 0x0000001314147210 */ /* 0x008fe40007f1e0ff */
[----:B------:R-:W-:-:S05]  /*0220*/  IADD3.X R19, PT, PT, R3, R23, R5, P3, P4 ;  /* 0x0000001703137210 */ /* 0x000fca0001fe8405 */
[----:B------:R-:W-:Y:S01]  /*0230*/  IMAD.X R19, R21, 0x1, R19, P0 ;  /* 0x0000000115137824 */ /* 0x000fe200000e0613 */
[----:B------:R-:W-:Y:S06]  /*0240*/  BRA.DIV UR6, `(.L_x_123) ;  /* 0x0000000206f07947 */ /* 0x000fec000b800000 */
[----:B------:R-:W0:Y:S04]  /*0250*/  SHFL.UP PT, R27, R20, 0x1, RZ ;  /* 0x04200000141b7989 */ /* 0x000e2800000e00ff */
[----:B------:R-:W1:Y:S01]  /*0260*/  SHFL.UP P0, R25, R19, 0x1, RZ ;  /* 0x0420000013197989 */ /* 0x000e6200000000ff */
[----:B0-----:R-:W-:-:S04]  /*0270*/  IADD3 R22, P2, PT, R27, R20, RZ ;  /* 0x000000141b167210 */ /* 0x001fc80007f5e0ff */
[----:B-1----:R-:W-:Y:S01]  /*0280*/  SEL R27, R22, R27, P0 ;  /* 0x0000001b161b7207 */ /* 0x002fe20000000000 */
[----:B------:R-:W-:-:S04]  /*0290*/  IMAD.X R26, R25, 0x1, R19, P2 ;  /* 0x00000001191a7824 */ /* 0x000fc800010e0613 */
[----:B------:R-:W0:Y:S01]  /*02a0*/  SHFL.UP PT, R28, R27, 0x2, RZ ;  /* 0x044000001b1c7989 */ /* 0x000e2200000e00ff */
[----:B------:R-:W-:-:S05]  /*02b0*/  SEL R26, R26, R25, P0 ;  /* 0x000000191a1a7207 */ /* 0x000fca0000000000 */
[----:B------:R-:W1:Y:S01]  /*02c0*/  SHFL.UP P0, R25, R26, 0x2, RZ ;  /* 0x044000001a197989 */ /* 0x000e6200000000ff */
[----:B0-----:R-:W-:-:S05]  /*02d0*/  IADD3 R21, P2, PT, R28, R27, RZ ;  /* 0x0000001b1c157210 */ /* 0x001fca0007f5e0ff */
[----:B-1----:R-:W-:Y:S01]  /*02e0*/  IMAD.X R22, R25, 0x1, R26, P2 ;  /* 0x0000000119167824 */ /* 0x002fe200010e061a */
[----:B------:R-:W-:-:S04]  /*02f0*/  SEL R28, R21, R28, P0 ;  /* 0x0000001c151c7207 */ /* 0x000fc80000000000 */
[----:B------:R-:W-:Y:S01]  /*0300*/  SEL R29, R22, R25, P0 ;  /* 0x00000019161d7207 */ /* 0x000fe20000000000 */
        /* <DEDUP_REMOVED lines=12> */
[----:B------:R0:W1:Y:S04]  /*03d0*/  SHFL.UP PT, R28, R27, 0x10, RZ ;  /* 0x060000001b1c7989 */ /* 0x00006800000e00ff */
[----:B------:R0:W2:Y:S02]  /*03e0*/  SHFL.UP P0, R25, R26, 0x10, RZ ;  /* 0x060000001a197989 */ /* 0x0000a400000000ff */
.L_x_134:
[----:B-1----:R-:W-:-:S04]  /*03f0*/  IADD3 R21, P2, PT, R28, R27, RZ ;  /* 0x0000001b1c157210 */ /* 0x002fc80007f5e0ff */
[----:B--2---:R-:W-:Y:S01]  /*0400*/  SEL R21, R21, R28, P0 ;  /* 0x0000001c15157207 */ /* 0x004fe20000000000 */
[----:B------:R-:W-:-:S05]  /*0410*/  IMAD.X R22, R25, 0x1, R26, P2 ;  /* 0x0000000119167824 */ /* 0x000fca00010e061a */
[----:B------:R-:W-:Y:S02]  /*0420*/  SEL R22, R22, R25, P0 ;  /* 0x0000001916167207 */ /* 0x000fe40000000000 */
[----:B------:R-:W-:-:S05]  /*0430*/  IADD3 R20, P0, PT, R21, -R20, RZ ;  /* 0x8000001415147210 */ /* 0x000fca0007f1e0ff */
[----:B------:R-:W-:Y:S01]  /*0440*/  IMAD.X R21, R22, 0x1, ~R19, P0 ;  /* 0x0000000116157824 */ /* 0x000fe200000e0e13 */
[----:B------:R-:W-:-:S04]  /*0450*/  IADD3 R14, P0, PT, R14, R20, RZ ;  /* 0x000000140e0e7210 */ /* 0x000fc80007f1e0ff */
[----:B------:R1:W-:Y:S01]  /*0460*/  STS.64 [R18+0x10], R20 ;  /* 0x0000101412007388 */ /* 0x0003e20000000a00 */
[----:B------:R-:W-:Y:S01]  /*0470*/  IMAD.X R15, R15, 0x1, R21, P0 ;  /* 0x000000010f0f7824 */ /* 0x000fe200000e0615 */
        /* <DEDUP_REMOVED lines=17> */
[----:B------:R-:W-:-:S05]  /*0590*/  IMAD.X R3, R3, 0x1, R5, P0 ;  /* 0x0000000103037824 */ /* 0x000fca00000e0605 */
[----:B------:R1:W-:Y:S03]  /*05a0*/  STS.64 [R18+0x48], R2 ;  /* 0x0000480212007388 */ /* 0x0003e60000000a00 */
.L_x_122:
[----:B------:R-:W-:Y:S05]  /*05b0*/  WARPSYNC.ALL ;  /* 0x0000000000007948 */ /* 0x000fea0003800000 */
[----:B------:R-:W-:Y:S06]  /*05c0*/  BAR.SYNC.DEFER_BLOCKING 0x0 ;  /* 0x0000000000007b1d */ /* 0x000fec0000010000 */
[----:B------:R-:W-:Y:S05]  /*05d0*/  @P1 EXIT ;  /* 0x000000000000194d */ /* 0x000fea0003800000 */
[----:B01----:R-:W0:Y:S04]  /*05e0*/  LDS.64 R2, [R0+0x10] ;  /* 0x0000100000027984 */ /* 0x003e280000000a00 */
[----:B0-----:R-:W-:Y:S01]  /*05f0*/  STG.E.64 desc[UR4][R16.64], R2 ;  /* 0x0000000210007986 */ /* 0x001fe2000c101b04 */
[----:B------:R-:W-:Y:S05]  /*0600*/  EXIT ;  /* 0x000000000000794d */ /* 0x000fea0003800000 */
.L_x_123:
[----:B------:R-:W-:Y:S02]  /*0610*/  IMAD.MOV.U32 R24, RZ, RZ, R20 ;  /* 0x000000ffff187224 */ /* 0x000fe400078e0014 */
[----:B------:R-:W-:Y:S02]  /*0620*/  IMAD.MOV.U32 R23, RZ, RZ, 0x1 ;  /* 0x00000001ff177424 */ /* 0x000fe400078e00ff */
[----:B------:R-:W-:Y:S02]  /*0630*/  IMAD.MOV.U32 R22, RZ, RZ, RZ ;  /* 0x000000ffff167224 */ /* 0x000fe400078e00ff */
[----:B------:R-:W-:-:S07]  /*0640*/  IMAD.MOV.U32 R21, RZ, RZ, -0x1 ;  /* 0xffffffffff157424 */ /* 0x000fce00078e00ff */
[----:B------:R-:W-:Y:S05]  /*0650*/  WARPSYNC.COLLECTIVE R21, `(.L_x_124) ;  /* 0x0000000015087348 */ /* 0x000fea0003c00000 */
[----:B------:R0:W1:Y:S02]  /*0660*/  SHFL.UP P0, R25, R24, R23, R22 ;  /* 0x0400001718197389 */ /* 0x0000640000000016 */
[----:B01----:R-:W-:Y:S05]  /*0670*/  ENDCOLLECTIVE ;  /* 0x000000000000791b */ /* 0x003fea0003800000 */
.L_x_124:
[----:B------:R-:W-:Y:S02]  /*0680*/  IMAD.MOV.U32 R24, RZ, RZ, R19 ;  /* 0x000000ffff187224 */ /* 0x000fe400078e0013 */
[----:B------:R-:W-:-:S07]  /*0690*/  IMAD.MOV.U32 R27, RZ, RZ, R25 ;  /* 0x000000ffff1b7224 */ /* 0x000fce00078e0019 */
[----:B------:R-:W-:Y:S05]  /*06a0*/  WARPSYNC.COLLECTIVE R21, `(.L_x_125) ;  /* 0x0000000015087348 */ /* 0x000fea0003c00000 */
[----:B------:R0:W1:Y:S02]  /*06b0*/  SHFL.UP P0, R25, R24, R23, R22 ;  /* 0x0400001718197389 */ /* 0x0000640000000016 */
[----:B01----:R-:W-:Y:S05]  /*06c0*/  ENDCOLLECTIVE ;  /* 0x000000000000791b */ /* 0x003fea0003800000 */
.L_x_125:
[----:B------:R-:W-:Y:S01]  /*06d0*/  IADD3 R26, P2, PT, R27, R20, RZ ;  /* 0x000000141b1a7210 */ /* 0x000fe20007f5e0ff */
[----:B------:R-:W-:-:S03]  /*06e0*/  IMAD.MOV.U32 R23, RZ, RZ, 0x2 ;  /* 0x00000002ff177424 */ /* 0x000fc600078e00ff */
[----:B------:R-:W-:Y:S01]  /*06f0*/  SEL R27, R26, R27, P0 ;  /* 0x0000001b1a1b7207 */ /* 0x000fe20000000000 */
[----:B------:R-:W-:-:S04]  /*0700*/  IMAD.X R26, R25, 0x1, R19, P2 ;  /* 0x00000001191a7824 */ /* 0x000fc800010e0613 */
[----:B------:R-:W-:Y:S01]  /*0710*/  IMAD.MOV.U32 R24, RZ, RZ, R27 ;  /* 0x000000ffff187224 */ /* 0x000fe200078e001b */
[----:B------:R-:W-:-:S07]  /*0720*/  SEL R26, R26, R25, P0 ;  /* 0x000000191a1a7207 */ /* 0x000fce0000000000 */
[----:B------:R-:W-:Y:S05]  /*0730*/  WARPSYNC.COLLECTIVE R21, `(.L_x_126) ;  /* 0x0000000015087348 */ /* 0x000fea0003c00000 */
[----:B------:R0:W1:Y:S02]  /*0740*/  SHFL.UP P0, R25, R24, R23, R22 ;  /* 0x0400001718197389 */ /* 0x0000640000000016 */
[----:B01----:R-:W-:Y:S05]  /*0750*/  ENDCOLLECTIVE ;  /* 0x000000000000791b */ /* 0x003fea0003800000 */
.L_x_126:
[----:B------:R-:W-:Y:S02]  /*0760*/  IMAD.MOV.U32 R24, RZ, RZ, R26 ;  /* 0x000000ffff187224 */ /* 0x000fe400078e001a */
[----:B------:R-:W-:-:S07]  /*0770*/  IMAD.MOV.U32 R28, RZ, RZ, R25 ;  /* 0x000000ffff1c7224 */ /* 0x000fce00078e0019 */
[----:B------:R-:W-:Y:S05]  /*0780*/  WARPSYNC.COLLECTIVE R21, `(.L_x_127) ;  /* 0x0000000015087348 */ /* 0x000fea0003c00000 */
[----:B------:R0:W1:Y:S02]  /*0790*/  SHFL.UP P0, R25, R24, R23, R22 ;  /* 0x0400001718197389 */ /* 0x0000640000000016 */
[----:B01----:R-:W-:Y:S05]  /*07a0*/  ENDCOLLECTIVE ;  /* 0x000000000000791b */ /* 0x003fea0003800000 */
.L_x_127:
        /* <DEDUP_REMOVED lines=9> */
.L_x_128:
[----:B------:R-:W-:Y:S02]  /*0840*/  IMAD.MOV.U32 R24, RZ, RZ, R29 ;  /* 0x000000ffff187224 */ /* 0x000fe400078e001d */
[----:B------:R-:W-:-:S07]  /*0850*/  IMAD.MOV.U32 R27, RZ, RZ, R25 ;  /* 0x000000ffff1b7224 */ /* 0x000fce00078e0019 */
[----:B------:R-:W-:Y:S05]  /*0860*/  WARPSYNC.COLLECTIVE R21, `(.L_x_129) ;  /* 0x0000000015087348 */ /* 0x000fea0003c00000 */
[----:B------:R0:W1:Y:S02]  /*0870*/  SHFL.UP P0, R25, R24, R23, R22 ;  /* 0x0400001718197389 */ /* 0x0000640000000016 */
[----:B01----:R-:W-:Y:S05]  /*0880*/  ENDCOLLECTIVE ;  /* 0x000000000000791b */ /* 0x003fea0003800000 */
.L_x_129:
        /* <DEDUP_REMOVED lines=9> */
.L_x_130:
[----:B------:R-:W-:Y:S02]  /*0920*/  IMAD.MOV.U32 R24, RZ, RZ, R29 ;  /* 0x000000ffff187224 */ /* 0x000fe400078e001d */
[----:B------:R-:W-:-:S07]  /*0930*/  IMAD.MOV.U32 R27, RZ, RZ, R25 ;  /* 0x000000ffff1b7224 */ /* 0x000fce00078e0019 */
[----:B------:R-:W-:Y:S05]  /*0940*/  WARPSYNC.COLLECTIVE R21, `(.L_x_131) ;  /* 0x0000000015087348 */ /* 0x000fea0003c00000 */
[----:B------:R0:W1:Y:S02]  /*0950*/  SHFL.UP P0, R25, R24, R23, R22 ;  /* 0x0400001718197389 */ /* 0x0000640000000016 */
[----:B01----:R-:W-:Y:S05]  /*0960*/  ENDCOLLECTIVE ;  /* 0x000000000000791b */ /* 0x003fea0003800000 */
.L_x_131:
        /* <DEDUP_REMOVED lines=9> */
.L_x_132:
[----:B------:R-:W-:Y:S02]  /*0a00*/  IMAD.MOV.U32 R24, RZ, RZ, R26 ;  /* 0x000000ffff187224 */ /* 0x000fe400078e001a */
[----:B------:R-:W-:-:S07]  /*0a10*/  IMAD.MOV.U32 R28, RZ, RZ, R25 ;  /* 0x000000ffff1c7224 */ /* 0x000fce00078e0019 */
[----:B------:R-:W-:Y:S05]  /*0a20*/  WARPSYNC.COLLECTIVE R21, `(.L_x_133) ;  /* 0x0000000015087348 */ /* 0x000fea0003c00000 */
[----:B------:R0:W1:Y:S02]  /*0a30*/  SHFL.UP P0, R25, R24, R23, R22 ;  /* 0x0400001718197389 */ /* 0x0000640000000016 */
[----:B01----:R-:W-:Y:S05]  /*0a40*/  ENDCOLLECTIVE ;  /* 0x000000000000791b */ /* 0x003fea0003800000 */
.L_x_133:
[----:B------:R-:W-:Y:S05]  /*0a50*/  BRA `(.L_x_134) ;  /* 0xfffffff800647947 */ /* 0x000fea000383ffff */
.L_x_135:
        /* <DEDUP_REMOVED lines=10> */
.L_x_807:


//--------------------- .text._ZN3cub18CUB_300001_SM_10006detail10radix_sort30DeviceRadixSortHistogramKernelINS1_5radix10policy_hubIiiyE10Policy1000ELNS0_9SortOrderE0EiyNS1_21identity_decomposer_tEEEvPT2_PKT1_SA_iiT3_ --------------------------
	.section	.text._ZN3cub18CUB_300001_SM_10006detail10radix_sort30DeviceRadixSortHistogramKernelINS1_5radix10policy_hubIiiyE10Policy1000ELNS0_9SortOrderE0EiyNS1_21identity_decomposer_tEEEvPT2_PKT1_SA_iiT3_,"ax",@progbits
	.align	128
        .global         _ZN3cub18CUB_300001_SM_10006detail10radix_sort30DeviceRadixSortHistogramKernelINS1_5radix10policy_hubIiiyE10Policy1000ELNS0_9SortOrderE0EiyNS1_21identity_decomposer_tEEEvPT2_PKT1_SA_iiT3_
        .type           _ZN3cub18CUB_300001_SM_10006detail10radix_sort30DeviceRadixSortHistogramKernelINS1_5radix10policy_hubIiiyE10Policy1000ELNS0_9SortOrderE0EiyNS1_21identity_decomposer_tEEEvPT2_PKT1_SA_iiT3_,@function
        .size           _ZN3cub18CUB_300001_SM_10006detail10radix_sort30DeviceRadixSortHistogramKernelINS1_5radix10policy_hubIiiyE10Policy1000ELNS0_9SortOrderE0EiyNS1_21identity_decomposer_tEEEvPT2_PKT1_SA_iiT3_,(.L_x_808 - _ZN3cub18CUB_300001_SM_10006detail10radix_sort30DeviceRadixSortHistogramKernelINS1_5radix10policy_hubIiiyE10Policy1000ELNS0_9SortOrderE0EiyNS1_21identity_decomposer_tEEEvPT2_PKT1_SA_iiT3_)
        .other          _ZN3cub18CUB_300001_SM_10006detail10radix_sort30DeviceRadixSortHistogramKernelINS1_5radix10policy_hubIiiyE10Policy1000ELNS0_9SortOrderE0EiyNS1_21identity_decomposer_tEEEvPT2_PKT1_SA_iiT3_,@"STO_CUDA_ENTRY STV_DEFAULT"
_ZN3cub18CUB_300001_SM_10006detail10radix_sort30DeviceRadixSortHistogramKernelINS1_5radix10policy_hubIiiyE10Policy1000ELNS0_9SortOrderE0EiyNS1_21identity_decomposer_tEEEvPT2_PKT1_SA_iiT3_:
.text._ZN3cub18CUB_300001_SM_10006detail10radix_sort30DeviceRadixSortHistogramKernelINS1_5radix10policy_hubIiiyE10Policy1000ELNS0_9SortOrderE0EiyNS1_21identity_decomposer_tEEEvPT2_PKT1_SA_iiT3_:
[----:B------:R-:W-:Y:S01]  /*0000*/  LDC R1, c[0x0][0x37c] ;  /* 0x0000df00ff017b82 */ /* 0x000fe20000000800 */
[----:B------:R-:W0:Y:S02]  /*0010*/  LDCU.64 UR14, c[0x0][0x390] ;  /* 0x00007200ff0e77ac */ /* 0x000e240008000a00 */
[----:B0-----:R-:W-:-:S04]  /*0020*/  ISETP.NE.U32.AND P0, PT, RZ, UR14, PT ;  /* 0x0000000eff007c0c */ /* 0x001fc8000bf05070 */
[----:B------:R-:W-:-:S13]  /*0030*/  ISETP.NE.AND.EX P0, PT, RZ, UR15, PT, P0 ;  /* 0x0000000fff007c0c */ /* 0x000fda000bf05300 */
[----:B------:R-:W-:Y:S05]  /*0040*/  @!P0 EXIT ;  /* 0x000000000000894d */ /* 0x000fea0003800000 */
[----:B------:R-:W-:Y:S01]  /*0050*/  UIADD3 UR11, UP0, UPT, UR14, -0x1, URZ ;  /* 0xffffffff0e0b7890 */ /* 0x000fe2000ff1e0ff */
[----:B------:R-:W0:Y:S01]  /*0060*/  S2R R4, SR_TID.X ;  /* 0x0000000000047919 */ /* 0x000e220000002100 */
[----:B------:R-:W1:Y:S01]  /*0070*/  LDCU.64 UR4, c[0x0][0x398] ;  /* 0x00007300ff0477ac */ /* 0x000e620008000a00 */
[----:B------:R-:W2:Y:S01]  /*0080*/  S2UR UR7, SR_CgaCtaId ;  /* 0x00000000000779c3 */ /* 0x000ea20000008800 */
[----:B------:R-:W-:Y:S01]  /*0090*/  UIADD3.X UR12, UPT, UPT, UR15, -0x1, URZ, UP0, !UPT ;  /* 0xffffffff0f0c7890 */ /* 0x000fe200087fe4ff */
[----:B------:R-:W-:Y:S01]  /*00a0*/  UMOV UR6, 0x400 ;  /* 0x0000040000067882 */ /* 0x000fe20000000000 */
[----:B------:R-:W3:Y:S05]  /*00b0*/  LDCU.64 UR20, c[0x0][0x358] ;  /* 0x00006b00ff1477ac */ /* 0x000eea0008000a00 */
[----:B------:R-:W4:Y:S01]  /*00c0*/  S2UR UR8, SR_CTAID.X ;  /* 0x00000000000879c3 */ /* 0x000f220000002500 */
[----:B------:R-:W-:Y:S01]  /*00d0*/  USHF.R.U64 UR11, UR11, 0x1e, UR12 ;  /* 0x0000001e0b0b7899 */ /* 0x000fe2000800120c */
[----:B------:R-:W0:Y:S03]  /*00e0*/  LDCU UR28, c[0x0][0x370] ;  /* 0x00006e00ff1c77ac */ /* 0x000e260008000800 */
[----:B------:R-:W-:-:S02]  /*00f0*/  UIADD3 UR11, UP0, UPT, UR11, 0x1, URZ ;  /* 0x000000010b0b7890 */ /* 0x000fc4000ff1e0ff */
[----:B-1----:R-:W-:Y:S02]  /*0100*/  UIADD3 UR4, UPT, UPT, UR5, 0x7, -UR4 ;  /* 0x0000000705047890 */ /* 0x002fe4000fffe804 */
[----:B------:R-:W-:Y:S02]  /*0110*/  ULEA.HI.X UR12, UR12, URZ, URZ, 0x2, UP0 ;  /* 0x000000ff0c0c7291 */ /* 0x000fe400080f14ff */
[----:B------:R-:W-:Y:S02]  /*0120*/  UISETP.LT.U32.AND UP0, UPT, UR11, UR14, UPT ;  /* 0x0000000e0b00728c */ /* 0x000fe4000bf01070 */
[----:B------:R-:W-:Y:S02]  /*0130*/  USHF.R.S32.HI UR5, URZ, 0x1f, UR4 ;  /* 0x0000001fff057899 */ /* 0x000fe40008011404 */
[----:B------:R-:W-:Y:S02]  /*0140*/  UISETP.LT.U32.AND.EX UP0, UPT, UR12, UR15, UPT, UP0 ;  /* 0x0000000f0c00728c */ /* 0x000fe4000bf01100 */
[----:B------:R-:W-:-:S02]  /*0150*/  ULEA.HI UR5, UR5, UR4, URZ, 0x3 ;  /* 0x0000000405057291 */ /* 0x000fc4000f8f18ff */
[----:B------:R-:W-:Y:S01]  /*0160*/  USEL UR11, UR11, UR14, UP0 ;  /* 0x0000000e0b0b7287 */ /* 0x000fe20008000000 */
[C---:B0-----:R-:W-:Y:S01]  /*0170*/  VIADD R21, R4.reuse, 0x780 ;  /* 0x0000078004157836 */ /* 0x041fe20000000000 */
[----:B------:R-:W-:Y:S02]  /*0180*/  USEL UR12, UR12, UR15, UP0 ;  /* 0x0000000f0c0c7287 */ /* 0x000fe40008000000 */
[----:B------:R-:W-:Y:S02]  /*0190*/  UISETP.GE.AND UP0, UPT, UR4, 0x8, UPT ;  /* 0x000000080400788c */ /* 0x000fe4000bf06270 */
[----:B--2---:R-:W-:Y:S02]  /*01a0*/  ULEA UR6, UR7, UR6, 0x18 ;  /* 0x0000000607067291 */ /* 0x004fe4000f8ec0ff */
[----:B------:R-:W-:Y:S02]  /*01b0*/  USHF.R.S32.HI UR5, URZ, 0x3, UR5 ;  /* 0x00000003ff057899 */ /* 0x000fe40008011405 */
[----:B------:R-:W-:Y:S01]  /*01c0*/  PLOP3.LUT P0, PT, PT, PT, UP0, 0x80, 0x8 ;  /* 0x000000000008781c */ /* 0x000fe20003f0f008 */
[----:B----4-:R-:W-:Y:S01]  /*01d0*/  USHF.L.U32 UR8, UR8, 0xb, URZ ;  /* 0x0000000b08087899 */ /* 0x010fe200080006ff */
[C---:B------:R-:W-:Y:S01]  /*01e0*/  LEA R0, R4.reuse, UR6, 0x2 ;  /* 0x0000000604007c11 */ /* 0x040fe2000f8e10ff */
[----:B------:R-:W-:Y:S01]  /*01f0*/  UIADD3 UR22, UPT, UPT, UR5, -0x1, URZ ;  /* 0xffffffff05167890 */ /* 0x000fe2000fffe0ff */
[----:B------:R-:W-:Y:S01]  /*0200*/  ISETP.GT.U32.OR P0, PT, R4, 0xff, !P0 ;  /* 0x000000ff0400780c */ /* 0x000fe20004704470 */
[----:B------:R-:W-:-:S02]  /*0210*/  ULOP3.LUT UR23, UR5, 0xf, URZ, 0xc0, !UPT ;  /* 0x0000000f05177892 */ /* 0x000fc4000f8ec0ff */
[----:B------:R-:W-:Y:S01]  /*0220*/  ULOP3.LUT UR24, UR5, 0x7, URZ, 0xc0, !UPT ;  /* 0x0000000705187892 */ /* 0x000fe2000f8ec0ff */
[----:B------:R-:W-:Y:S01]  /*0230*/  P2R R20, PR, RZ, 0x1 ;  /* 0x00000001ff147803 */ /* 0x000fe20000000000 */
[----:B------:R-:W-:Y:S02]  /*0240*/  ULOP3.LUT UR25, UR5, 0x3, URZ, 0xc0, !UPT ;  /* 0x0000000305197892 */ /* 0x000fe4000f8ec0ff */
[----:B------:R-:W-:Y:S02]  /*0250*/  ULOP3.LUT UR26, UR5, 0xffffff0, URZ, 0xc0, !UPT ;  /* 0x0ffffff0051a7892 */ /* 0x000fe4000f8ec0ff */
[----:B------:R-:W-:Y:S02]  /*0260*/  ULOP3.LUT UR27, UR5, 0xffffff8, URZ, 0xc0, !UPT ;  /* 0x0ffffff8051b7892 */ /* 0x000fe4000f8ec0ff */
[----:B------:R-:W-:Y:S01]  /*0270*/  ULOP3.LUT UR9, UR5, 0x1, URZ, 0xc0, !UPT ;  /* 0x0000000105097892 */ /* 0x000fe2000f8ec0ff */
[----:B------:R-:W-:Y:S01]  /*0280*/  UMOV UR6, URZ ;  /* 0x000000ff00067c82 */ /* 0x000fe20008000000 */
[----:B---3--:R-:W-:-:S10]  /*0290*/  UMOV UR7, URZ ;  /* 0x000000ff00077c82 */ /* 0x008fd40008000000 */
.L_x_219:
[----:B------:R-:W-:Y:S01]  /*02a0*/  ISETP.NE.AND P0, PT, R20, RZ, PT ;  /* 0x000000ff1400720c */ /* 0x000fe20003f05270 */
[----:B------:R-:W-:-:S12]  /*02b0*/  BSSY.RECONVERGENT B0, `(.L_x_136) ;  /* 0x000007c000007945 */ /* 0x000fd80003800200 */
[----:B012345:R-:W-:Y:S05]  /*02c0*/  @P0 BRA `(.L_x_137) ;  /* 0x0000000400e80947 */ /* 0x03ffea0003800000 */
[----:B------:R-:W-:Y:S02]  /*02d0*/  IMAD.U32 R2, RZ, RZ, UR22 ;  /* 0x00000016ff027e24 */ /* 0x000fe4000f8e00ff */
[----:B------:R-:W-:-:S03]  /*02e0*/  IMAD.MOV.U32 R3, RZ, RZ, RZ ;  /* 0x000000ffff037224 */ /* 0x000fc600078e00ff */
[----:B------:R-:W-:-:S13]  /*02f0*/  ISETP.GE.U32.AND P1, PT, R2, 0xf, PT ;  /* 0x0000000f0200780c */ /* 0x000fda0003f26070 */
[----:B------:R-:W-:Y:S05]  /*0300*/  @!P1 BRA `(.L_x_138) ;  /* 0x00000000005c9947 */ /* 0x000fea0003800000 */
[----:B------:R-:W-:Y:S01]  /*0310*/  VIADD R2, R0, 0x2000 ;  /* 0x0000200000027836 */ /* 0x000fe20000000000 */
[----:B------:R-:W-:-:S12]  /*0320*/  UIADD3 UR4, UPT, UPT, -UR26, URZ, URZ ;  /* 0x000000ff1a047290 */ /* 0x000fd8000fffe1ff */
.L_x_139:
[----:B------:R-:W-:Y:S01]  /*0330*/  UIADD3 UR4, UPT, UPT, UR4, 0x10, URZ ;  /* 0x0000001004047890 */ /* 0x000fe2000fffe0ff */
[----:B------:R-:W-:Y:S03]  /*0340*/  STS [R2+-0x2000], RZ ;  /* 0xffe000ff02007388 */ /* 0x000fe60000000800 */
[----:B------:R-:W-:Y:S01]  /*0350*/  UISETP.NE.AND UP0, UPT, UR4, URZ, UPT ;  /* 0x000000ff0400728c */ /* 0x000fe2000bf05270 */
        /* <DEDUP_REMOVED lines=16> */
[----:B------:R-:W-:Y:S06]  /*0460*/  BRA.U UP0, `(.L_x_139) ;  /* 0xfffffffd00b07547 */ /* 0x000fec000b83ffff */
[----:B------:R-:W-:-:S07]  /*0470*/  IMAD.U32 R3, RZ, RZ, UR26 ;  /* 0x0000001aff037e24 */ /* 0x000fce000f8e00ff */
.L_x_138:
[----:B------:R-:W-:Y:S01]  /*0480*/  ISETP.NE.AND P0, PT, RZ, UR23, PT ;  /* 0x00000017ff007c0c */ /* 0x000fe2000bf05270 */
[----:B------:R-:W-:Y:S01]  /*0490*/  IMAD.U32 R6, RZ, RZ, UR24 ;  /* 0x00000018ff067e24 */ /* 0x000fe2000f8e00ff */
[----:B------:R-:W-:-:S03]  /*04a0*/  MOV R2, UR23 ;  /* 0x0000001700027c02 */ /* 0x000fc60008000f00 */
[----:B------:R-:W-:Y:S02]  /*04b0*/  VIADD R6, R6, 0xffffffff ;  /* 0xffffffff06067836 */ /* 0x000fe40000000000 */
[----:B------:R-:W-:-:S06]  /*04c0*/  VIADD R2, R2, 0xffffffff ;  /* 0xffffffff02027836 */ /* 0x000fcc0000000000 */
[----:B------:R-:W-:Y:S05]  /*04d0*/  @!P0 BRA `(.L_x_140) ;  /* 0x00000000007c8947 */ /* 0x000fea0003800000 */
[----:B------:R-:W-:Y:S01]  /*04e0*/  ISETP.GE.U32.AND P2, PT, R2, 0x7, PT ;  /* 0x000000070200780c */ /* 0x000fe20003f46070 */
[----:B------:R-:W-:-:S12]  /*04f0*/  UISETP.NE.AND UP0, UPT, UR24, URZ, UPT ;  /* 0x000000ff1800728c */ /* 0x000fd8000bf05270 */
[----:B------:R-:W-:Y:S05]  /*0500*/  @!P2 BRA `(.L_x_141) ;  /* 0x000000000028a947 */ /* 0x000fea0003800000 */
        /* <DEDUP_REMOVED lines=10> */
.L_x_141:
[----:B------:R-:W-:Y:S05]  /*05b0*/  BRA.U !UP0, `(.L_x_140) ;  /* 0x0000000108447547 */ /* 0x000fea000b800000 */
[----:B------:R-:W-:Y:S01]  /*05c0*/  ISETP.GE.U32.AND P2, PT, R6, 0x3, PT ;  /* 0x000000030600780c */ /* 0x000fe20003f46070 */
[----:B------:R-:W-:-:S12]  /*05d0*/  UISETP.NE.AND UP0, UPT, UR25, URZ, UPT ;  /* 0x000000ff1900728c */ /* 0x000fd8000bf05270 */
[C---:B0-----:R-:W-:Y:S02]  /*05e0*/  @P2 IMAD R5, R3.reuse, 0x400, R0 ;  /* 0x0000040003052824 */ /* 0x041fe400078e0200 */
[----:B------:R-:W-:-:S03]  /*05f0*/  @P2 VIADD R3, R3, 0x4 ;  /* 0x0000000403032836 */ /* 0x000fc60000000000 */
[----:B------:R1:W-:Y:S04]  /*0600*/  @P2 STS [R5], RZ ;  /* 0x000000ff05002388 */ /* 0x0003e80000000800 */
[----:B------:R1:W-:Y:S04]  /*0610*/  @P2 STS [R5+0x400], RZ ;  /* 0x000400ff05002388 */ /* 0x0003e80000000800 */
[----:B------:R1:W-:Y:S04]  /*0620*/  @P2 STS [R5+0x800], RZ ;  /* 0x000800ff05002388 */ /* 0x0003e80000000800 */
[----:B------:R1:W-:Y:S01]  /*0630*/  @P2 STS [R5+0xc00], RZ ;  /* 0x000c00ff05002388 */ /* 0x0003e20000000800 */
[----:B------:R-:W-:Y:S05]  /*0640*/  BRA.U !UP0, `(.L_x_140) ;  /* 0x0000000108207547 */ /* 0x000fea000b800000 */
[----:B------:R-:W-:Y:S01]  /*0650*/  IMAD R3, R3, 0x400, R0 ;  /* 0x0000040003037824 */ /* 0x000fe200078e0200 */
[----:B------:R-:W-:-:S04]  /*0660*/  UISETP.NE.AND UP0, UPT, UR25, 0x1, UPT ;  /* 0x000000011900788c */ /* 0x000fc8000bf05270 */
[----:B------:R2:W-:Y:S05]  /*0670*/  STS [R3], RZ ;  /* 0x000000ff03007388 */ /* 0x0005ea0000000800 */
[----:B------:R-:W-:Y:S05]  /*0680*/  BRA.U !UP0, `(.L_x_140) ;  /* 0x0000000108107547 */ /* 0x000fea000b800000 */
[----:B------:R-:W-:Y:S01]  /*0690*/  UISETP.NE.AND UP0, UPT, UR25, 0x2, UPT ;  /* 0x000000021900788c */ /* 0x000fe2000bf05270 */
[----:B------:R3:W-:Y:S05]  /*06a0*/  STS [R3+0x400], RZ ;  /* 0x000400ff03007388 */ /* 0x0007ea0000000800 */
[----:B------:R-:W-:-:S13]  /*06b0*/  PLOP3.LUT P2, PT, PT, PT, UP0, 0x80, 0x8 ;  /* 0x000000000008781c */ /* 0x000fda0003f4f008 */
[----:B------:R3:W-:Y:S02]  /*06c0*/  @P2 STS [R3+0x800], RZ ;  /* 0x000800ff03002388 */ /* 0x0007e40000000800 */
.L_x_140:
[----:B------:R-:W-:-:S13]  /*06d0*/  ISETP.GT.U32.AND P2, PT, R4, 0x7f, PT ;  /* 0x0000007f0400780c */ /* 0x000fda0003f44070 */
[----:B------:R-:W-:Y:S05]  /*06e0*/  @P2 BRA `(.L_x_137) ;  /* 0x0000000000e02947 */ /* 0x000fea0003800000 */
[----:B--23--:R-:W-:Y:S01]  /*06f0*/  HFMA2 R3, -RZ, RZ, 0, 0 ;  /* 0x00000000ff037431 */ /* 0x00cfe200000001ff */
[----:B------:R-:W-:Y:S06]  /*0700*/  @!P1 BRA `(.L_x_142) ;  /* 0x0000000000589947 */ /* 0x000fec0003800000 */
[----:B------:R-:W-:-:S07]  /*0710*/  IMAD.MOV.U32 R3, RZ, RZ, RZ ;  /* 0x000000ffff037224 */ /* 0x000fce00078e00ff */
.L_x_143:
[C---:B012---:R-:W-:Y:S02]  /*0720*/  IMAD R5, R3.reuse, 0x400, R0 ;  /* 0x0000040003057824 */ /* 0x047fe400078e0200 */
[----:B------:R-:W-:-:S03]  /*0730*/  VIADD R3, R3, 0x10 ;  /* 0x0000001003037836 */ /* 0x000fc60000000000 */
[----:B------:R2:W-:Y:S02]  /*0740*/  STS [R5+0x200], RZ ;  /* 0x000200ff05007388 */ /* 0x0005e40000000800 */
[----:B------:R-:W-:Y:S02]  /*0750*/  ISETP.NE.AND P1, PT, R3, UR26, PT ;  /* 0x0000001a03007c0c */ /* 0x000fe4000bf25270 */
[----:B------:R2:W-:Y:S04]  /*0760*/  STS [R5+0x600], RZ ;  /* 0x000600ff05007388 */ /* 0x0005e80000000800 */
        /* <DEDUP_REMOVED lines=13> */
[----:B------:R2:W-:Y:S01]  /*0840*/  STS [R5+0x3e00], RZ ;  /* 0x003e00ff05007388 */ /* 0x0005e20000000800 */
[----:B------:R-:W-:Y:S05]  /*0850*/  @P1 BRA `(.L_x_143) ;  /* 0xfffffffc00b01947 */ /* 0x000fea000383ffff */
[----:B------:R-:W-:-:S07]  /*0860*/  IMAD.U32 R3, RZ, RZ, UR26 ;  /* 0x0000001aff037e24 */ /* 0x000fce000f8e00ff */
.L_x_142:
[----:B------:R-:W-:Y:S05]  /*0870*/  @!P0 BRA `(.L_x_137) ;  /* 0x00000000007c8947 */ /* 0x000fea0003800000 */
[----:B------:R-:W-:Y:S01]  /*0880*/  ISETP.GE.U32.AND P0, PT, R2, 0x7, PT ;  /* 0x000000070200780c */ /* 0x000fe20003f06070 */
[----:B------:R-:W-:-:S12]  /*0890*/  UISETP.NE.AND UP0, UPT, UR24, URZ, UPT ;  /* 0x000000ff1800728c */ /* 0x000fd8000bf05270 */
[----:B------:R-:W-:Y:S05]  /*08a0*/  @!P0 BRA `(.L_x_144) ;  /* 0x0000000000288947 */ /* 0x000fea0003800000 */
[C---:B------:R-:W-:Y:S02]  /*08b0*/  IMAD R2, R3.reuse, 0x400, R0 ;  /* 0x0000040003027824 */ /* 0x040fe400078e0200 */
[----:B------:R-:W-:-:S03]  /*08c0*/  VIADD R3, R3, 0x8 ;  /* 0x0000000803037836 */ /* 0x000fc60000000000 */
[----:B------:R3:W-:Y:S04]  /*08d0*/  STS [R2+0x200], RZ ;  /* 0x000200ff02007388 */ /* 0x0007e80000000800 */
[----:B------:R3:W-:Y:S04]  /*08e0*/  STS [R2+0x600], RZ ;  /* 0x000600ff02007388 */ /* 0x0007e80000000800 */
[----:B------:R3:W-:Y:S04]  /*08f0*/  STS [R2+0xa00], RZ ;  /* 0x000a00ff02007388 */ /* 0x0007e80000000800 */
[----:B------:R3:W-:Y:S04]  /*0900*/  STS [R2+0xe00], RZ ;  /* 0x000e00ff02007388 */ /* 0x0007e80000000800 */
[----:B------:R3:W-:Y:S04]  /*0910*/  STS [R2+0x1200], RZ ;  /* 0x001200ff02007388 */ /* 0x0007e80000000800 */
[----:B------:R3:W-:Y:S04]  /*0920*/  STS [R2+0x1600], RZ ;  /* 0x001600ff02007388 */ /* 0x0007e80000000800 */
[----:B------:R3:W-:Y:S04]  /*0930*/  STS [R2+0x1a00], RZ ;  /* 0x001a00ff02007388 */ /* 0x0007e80000000800 */
[----:B------:R3:W-:Y:S02]  /*0940*/  STS [R2+0x1e00], RZ ;  /* 0x001e00ff02007388 */ /* 0x0007e40000000800 */
.L_x_144:
[----:B------:R-:W-:Y:S05]  /*0950*/  BRA.U !UP0, `(.L_x_137) ;  /* 0x0000000108447547 */ /* 0x000fea000b800000 */
[----:B------:R-:W-:Y:S01]  /*0960*/  ISETP.GE.U32.AND P0, PT, R6, 0x3, PT ;  /* 0x000000030600780c */ /* 0x000fe20003f06070 */
[----:B------:R-:W-:-:S12]  /*0970*/  UISETP.NE.AND UP0, UPT, UR25, URZ, UPT ;  /* 0x000000ff1900728c */ /* 0x000fd8000bf05270 */
[C---:B---3--:R-:W-:Y:S01]  /*0980*/  @P0 IMAD R2, R3.reuse, 0x400, R0 ;  /* 0x0000040003020824 */ /* 0x048fe200078e0200 */
[----:B------:R-:W-:-:S04]  /*0990*/  @P0 IADD3 R3, PT, PT, R3, 0x4, RZ ;  /* 0x0000000403030810 */ /* 0x000fc80007ffe0ff */
[----:B------:R4:W-:Y:S04]  /*09a0*/  @P0 STS [R2+0x200], RZ ;  /* 0x000200ff02000388 */ /* 0x0009e80000000800 */
[----:B------:R4:W-:Y:S04]  /*09b0*/  @P0 STS [R2+0x600], RZ ;  /* 0x000600ff02000388 */ /* 0x0009e80000000800 */
[----:B------:R4:W-:Y:S04]  /*09c0*/  @P0 STS [R2+0xa00], RZ ;  /* 0x000a00ff02000388 */ /* 0x0009e80000000800 */
[----:B------:R4:W-:Y:S01]  /*09d0*/  @P0 STS [R2+0xe00], RZ ;  /* 0x000e00ff02000388 */ /* 0x0009e20000000800 */
[----:B------:R-:W-:Y:S05]  /*09e0*/  BRA.U !UP0, `(.L_x_137) ;  /* 0x0000000108207547 */ /* 0x000fea000b800000 */
[----:B------:R-:W-:Y:S01]  /*09f0*/  IMAD R3, R3, 0x400, R0 ;  /* 0x0000040003037824 */ /* 0x000fe200078e0200 */
[----:B------:R-:W-:-:S04]  /*0a00*/  UISETP.NE.AND UP0, UPT, UR25, 0x1, UPT ;  /* 0x000000011900788c */ /* 0x000fc8000bf05270 */
[----:B------:R3:W-:Y:S05]  /*0a10*/  STS [R3+0x200], RZ ;  /* 0x000200ff03007388 */ /* 0x0007ea0000000800 */
[----:B------:R-:W-:Y:S05]  /*0a20*/  BRA.U !UP0, `(.L_x_137) ;  /* 0x0000000108107547 */ /* 0x000fea000b800000 */
[----:B------:R-:W-:Y:S01]  /*0a30*/  UISETP.NE.AND UP0, UPT, UR25, 0x2, UPT ;  /* 0x000000021900788c */ /* 0x000fe2000bf05270 */
[----:B------:R0:W-:Y:S05]  /*0a40*/  STS [R3+0x600], RZ ;  /* 0x000600ff03007388 */ /* 0x0001ea0000000800 */
[----:B------:R-:W-:-:S13]  /*0a50*/  PLOP3.LUT P0, PT, PT, PT, UP0, 0x80, 0x8 ;  /* 0x000000000008781c */ /* 0x000fda0003f0f008 */
[----:B------:R0:W-:Y:S02]  /*0a60*/  @P0 STS [R3+0xa00], RZ ;  /* 0x000a00ff03000388 */ /* 0x0001e40000000800 */
.L_x_137:
[----:B------:R-:W-:Y:S05]  /*0a70*/  BSYNC.RECONVERGENT B0 ;  /* 0x0000000000007941 */ /* 0x000fea0003800200 */
.L_x_136:
[----:B------:R-:W5:Y:S01]  /*0a80*/  LDCU.64 UR14, c[0x0][0x390] ;  /* 0x00007200ff0e77ac */ /* 0x000f620008000a00 */
[----:B------:R-:W-:Y:S02]  /*0a90*/  USHF.L.U32 UR4, UR6, 0x1e, URZ ;  /* 0x0000001e06047899 */ /* 0x000fe400080006ff */
[----:B------:R-:W-:Y:S02]  /*0aa0*/  USHF.L.U64.HI UR5, UR6, 0x1e, UR7 ;  /* 0x0000001e06057899 */ /* 0x000fe40008010207 */
[----:B-----5:R-:W-:-:S04]  /*0ab0*/  UIADD3 UR4, UP0, UPT, -UR4, UR14, URZ ;  /* 0x0000000e04047290 */ /* 0x020fc8000ff1e1ff */
[----:B------:R-:W-:Y:S02]  /*0ac0*/  UIADD3.X UR5, UPT, UPT, ~UR5, UR15, URZ, UP0, !UPT ;  /* 0x0000000f05057290 */ /* 0x000fe400087fe5ff */
[----:B------:R-:W-:-:S04]  /*0ad0*/  UISETP.LT.U32.AND UP0, UPT, UR4, 0x40000000, UPT ;  /* 0x400000000400788c */ /* 0x000fc8000bf01070 */
[----:B------:R-:W-:-:S04]  /*0ae0*/  UISETP.LT.U32.AND.EX UP0, UPT, UR5, URZ, UPT, UP0 ;  /* 0x000000ff0500728c */ /* 0x000fc8000bf01100 */
[----:B------:R-:W-:Y:S02]  /*0af0*/  USEL UR13, UR4, 0x40000000, UP0 ;  /* 0x40000000040d7887 */ /* 0x000fe40008000000 */
[----:B------:R-:W-:Y:S02]  /*0b00*/  USEL UR14, UR5, URZ, UP0 ;  /* 0x000000ff050e7287 */ /* 0x000fe40008000000 */
[----:B------:R-:W-:-:S04]  /*0b10*/  UISETP.GT.U32.AND UP0, UPT, UR13, UR8, UPT ;  /* 0x000000080d00728c */ /* 0x000fc8000bf04070 */
[----:B------:R-:W-:Y:S01]  /*0b20*/  UISETP.GT.U32.AND.EX UP0, UPT, UR14, URZ, UPT, UP0 ;  /* 0x000000ff0e00728c */ /* 0x000fe2000bf04100 */
[----:B------:R-:W-:Y:S08]  /*0b30*/  BAR.SYNC.DEFER_BLOCKING 0x0 ;  /* 0x0000000000007b1d */ /* 0x000ff00000010000 */
[----:B------:R-:W-:Y:S06]  /*0b40*/  BAR.SYNC.DEFER_BLOCKING 0x0 ;  /* 0x0000000000007b1d */ /* 0x000fec0000010000 */
[----:B------:R-:W-:Y:S05]  /*0b50*/  BRA.U !UP0, `(.L_x_145) ;  /* 0x0000000d082c7547 */ /* 0x000fea000b800000 */
[----:B------:R-:W-:Y:S01]  /*0b60*/  UMOV UR10, UR8 ;  /* 0x00000008000a7c82 */ /* 0x000fe20008000000 */
[----:B------:R-:W-:-:S05]  /*0b70*/  UMOV UR5, URZ ;  /* 0x000000ff00057c82 */ /* 0x000fca0008000000 */
.L_x_150:
[----:B-----5:R-:W5:Y:S01]  /*0b80*/  LDCU.64 UR18, c[0x0][0x390] ;  /* 0x00007200ff1277ac */ /* 0x020f620008000a00 */
[----:B------:R-:W-:Y:S02]  /*0b90*/  USHF.L.U32 UR15, UR6, 0x1e, URZ ;  /* 0x0000001e060f7899 */ /* 0x000fe400080006ff */
[----:B------:R-:W-:Y:S02]  /*0ba0*/  USHF.L.U64.HI UR16, UR6, 0x1e, UR7 ;  /* 0x0000001e06107899 */ /* 0x000fe40008010207 */
[----:B------:R-:W-:-:S04]  /*0bb0*/  UIADD3 UR15, UP0, UPT, UR10, UR15, URZ ;  /* 0x0000000f0a0f7290 */ /* 0x000fc8000ff1e0ff */
[----:B------:R-:W-:Y:S02]  /*0bc0*/  UIADD3.X UR16, UPT, UPT, UR5, UR16, URZ, UP0, !UPT ;  /* 0x0000001005107290 */ /* 0x000fe400087fe4ff */
[----:B------:R-:W-:Y:S02]  /*0bd0*/  ULEA UR10, UP0, UR28, UR10, 0xb ;  /* 0x0000000a1c0a7291 */ /* 0x000fe4000f8058ff */
[----:B-----5:R-:W-:Y:S02]  /*0be0*/  UIADD3 UR17, UP1, UPT, -UR15, UR18, URZ ;  /* 0x000000120f117290 */ /* 0x020fe4000ff3e1ff */
[----:B------:R-:W-:Y:S02]  /*0bf0*/  UIADD3.X UR5, UPT, UPT, URZ, UR5, URZ, UP0, !UPT ;  /* 0x00000005ff057290 */ /* 0x000fe400087fe4ff */
[----:B------:R-:W-:Y:S02]  /*0c00*/  UIADD3.X UR4, UPT, UPT, ~UR16, UR19, URZ, UP1, !UPT ;  /* 0x0000001310047290 */ /* 0x000fe40008ffe5ff */
[----:B------:R-:W-:-:S02]  /*0c10*/  UISETP.GE.U32.AND UP1, UPT, UR17, 0x800, UPT ;  /* 0x000008001100788c */ /* 0x000fc4000bf26070 */
[----:B------:R-:W-:Y:S02]  /*0c20*/  UISETP.GE.U32.AND UP0, UPT, UR10, UR13, UPT ;  /* 0x0000000d0a00728c */ /* 0x000fe4000bf06070 */
[----:B------:R-:W-:Y:S02]  /*0c30*/  UISETP.GE.U32.AND.EX UP1, UPT, UR4, URZ, UPT, UP1 ;  /* 0x000000ff0400728c */ /* 0x000fe4000bf26110 */
[----:B------:R-:W-:-:S07]  /*0c40*/  UISETP.GE.U32.AND.EX UP0, UPT, UR5, UR14, UPT, UP0 ;  /* 0x0000000e0500728c */ /* 0x000fce000bf06100 */
[----:B0-----:R-:W-:Y:S05]  /*0c50*/  BRA.U !UP1, `(.L_x_146) ;  /* 0x0000000109587547 */ /* 0x001fea000b800000 */
[----:B------:R-:W4:Y:S01]  /*0c60*/  LDCU.64 UR18, c[0x0][0x388] ;  /* 0x00007100ff1277ac */ /* 0x000f220008000a00 */
[----:B0-23--:R-:W-:-:S05]  /*0c70*/  IADD3 R3, P0, PT, R4, UR15, RZ ;  /* 0x0000000f04037c10 */ /* 0x00dfca000ff1e0ff */
[----:B------:R-:W-:Y:S01]  /*0c80*/  IMAD.X R6, RZ, RZ, UR16, P0 ;  /* 0x00000010ff067e24 */ /* 0x000fe200080e06ff */
[----:B----4-:R-:W-:-:S04]  /*0c90*/  LEA R2, P0, R3, UR18, 0x2 ;  /* 0x0000001203027c11 */ /* 0x010fc8000f8010ff */
        /* <DEDUP_REMOVED lines=18> */
.L_x_146:
[----:B------:R-:W4:Y:S01]  /*0dc0*/  LDCU.64 UR18, c[0x0][0x388] ;  /* 0x00007100ff1277ac */ /* 0x000f220008000a00 */
[C---:B012---:R-:W-:Y:S01]  /*0dd0*/  VIADD R5, R4.reuse, 0x100 ;  /* 0x0000010004057836 */ /* 0x047fe20000000000 */
[C---:B---3--:R-:W-:Y:S01]  /*0de0*/  IADD3 R3, P0, PT, R4.reuse, UR15, RZ ;  /* 0x0000000f04037c10 */ /* 0x048fe2000ff1e0ff */
[C---:B----4-:R-:W-:Y:S01]  /*0df0*/  VIADD R2, R4.reuse, 0x80 ;  /* 0x0000008004027836 */ /* 0x050fe20000000000 */
[C---:B------:R-:W-:Y:S01]  /*0e00*/  ISETP.GE.AND P1, PT, R4.reuse, UR17, PT ;  /* 0x0000001104007c0c */ /* 0x040fe2000bf26270 */
[----:B------:R-:W-:Y:S01]  /*0e10*/  VIADD R7, R4, 0x180 ;  /* 0x0000018004077836 */ /* 0x000fe20000000000 */
[----:B------:R-:W-:Y:S01]  /*0e20*/  ISETP.GE.AND P3, PT, R5, UR17, PT ;  /* 0x0000001105007c0c */ /* 0x000fe2000bf66270 */
[----:B------:R-:W-:Y:S01]  /*0e30*/  IMAD.X R6, RZ, RZ, UR16, P0 ;  /* 0x00000010ff067e24 */ /* 0x000fe200080e06ff */
[----:B------:R-:W-:Y:S01]  /*0e40*/  ISETP.GE.AND P2, PT, R2, UR17, PT ;  /* 0x0000001102007c0c */ /* 0x000fe2000bf46270 */
[----:B------:R-:W-:Y:S01]  /*0e50*/  VIADD R5, R4, 0x200 ;  /* 0x0000020004057836 */ /* 0x000fe20000000000 */
[----:B------:R-:W-:Y:S01]  /*0e60*/  ISETP.GE.AND P4, PT, R7, UR17, PT ;  /* 0x0000001107007c0c */ /* 0x000fe2000bf86270 */
[----:B------:R-:W-:-:S03]  /*0e70*/  IMAD.MOV.U32 R12, RZ, RZ, 0x7fffffff ;  /* 0x7fffffffff0c7424 */ /* 0x000fc600078e00ff */
[----:B------:R-:W-:Y:S01]  /*0e80*/  ISETP.GE.AND P5, PT, R5, UR17, PT ;  /* 0x0000001105007c0c */ /* 0x000fe2000bfa6270 */
[----:B------:R-:W-:Y:S01]  /*0e90*/  VIADD R5, R4, 0x300 ;  /* 0x0000030004057836 */ /* 0x000fe20000000000 */
[----:B------:R-:W-:-:S04]  /*0ea0*/  LEA R2, P0, R3, UR18, 0x2 ;  /* 0x0000001203027c11 */ /* 0x000fc8000f8010ff */
[----:B------:R-:W-:Y:S01]  /*0eb0*/  LEA.HI.X R3, R3, UR19, R6, 0x2, P0 ;  /* 0x0000001303037c11 */ /* 0x000fe200080f1406 */
[----:B------:R-:W-:Y:S01]  /*0ec0*/  IMAD.MOV.U32 R11, RZ, RZ, 0x7fffffff ;  /* 0x7fffffffff0b7424 */ /* 0x000fe200078e00ff */
[----:B------:R-:W-:-:S03]  /*0ed0*/  IADD3 R6, PT, PT, R4, 0x280, RZ ;  /* 0x0000028004067810 */ /* 0x000fc60007ffe0ff */
[----:B------:R1:W5:Y:S01]  /*0ee0*/  @!P1 LDG.E R12, desc[UR20][R2.64] ;  /* 0x00000014020c9981 */ /* 0x000362000c1e1900 */
[----:B------:R-:W-:Y:S01]  /*0ef0*/  ISETP.GE.AND P1, PT, R5, UR17, PT ;  /* 0x0000001105007c0c */ /* 0x000fe2000bf26270 */
[----:B------:R-:W-:Y:S01]  /*0f00*/  VIADD R5, R4, 0x380 ;  /* 0x0000038004057836 */ /* 0x000fe20000000000 */
[----:B------:R-:W-:Y:S01]  /*0f10*/  ISETP.GE.AND P0, PT, R6, UR17, PT ;  /* 0x0000001106007c0c */ /* 0x000fe2000bf06270 */
[----:B------:R-:W-:Y:S01]  /*0f20*/  IMAD.MOV.U32 R9, RZ, RZ, 0x7fffffff ;  /* 0x7fffffffff097424 */ /* 0x000fe200078e00ff */
[----:B------:R1:W5:Y:S02]  /*0f30*/  @!P2 LDG.E R11, desc[UR20][R2.64+0x200] ;  /* 0x00020014020ba981 */ /* 0x000364000c1e1900 */
[----:B------:R-:W-:Y:S01]  /*0f40*/  ISETP.GE.AND P2, PT, R5, UR17, PT ;  /* 0x0000001105007c0c */ /* 0x000fe2000bf46270 */
[----:B------:R-:W-:Y:S02]  /*0f50*/  VIADD R5, R4, 0x480 ;  /* 0x0000048004057836 */ /* 0x000fe40000000000 */
[----:B------:R-:W-:Y:S01]  /*0f60*/  IMAD.MOV.U32 R10, RZ, RZ, 0x7fffffff ;  /* 0x7fffffffff0a7424 */ /* 0x000fe200078e00ff */
[----:B------:R1:W5:Y:S01]  /*0f70*/  @!P4 LDG.E R9, desc[UR20][R2.64+0x600] ;  /* 0x000600140209c981 */ /* 0x000362000c1e1900 */
[----:B------:R-:W-:-:S02]  /*0f80*/  MOV R8, 0x7fffffff ;  /* 0x7fffffff00087802 */ /* 0x000fc40000000f00 */
[C---:B------:R-:W-:Y:S02]  /*0f90*/  LOP3.LUT R6, R4.reuse, 0x400, RZ, 0xfc, !PT ;  /* 0x0000040004067812 */ /* 0x040fe400078efcff */
[----:B------:R-:W-:Y:S01]  /*0fa0*/  ISETP.GE.AND P4, PT, R5, UR17, PT ;  /* 0x0000001105007c0c */ /* 0x000fe2000bf86270 */
[----:B------:R-:W-:Y:S01]  /*0fb0*/  VIADD R5, R4, 0x500 ;  /* 0x0000050004057836 */ /* 0x000fe20000000000 */
[----:B------:R1:W5:Y:S01]  /*0fc0*/  @!P3 LDG.E R10, desc[UR20][R2.64+0x400] ;  /* 0x00040014020ab981 */ /* 0x000362000c1e1900 */
[----:B------:R-:W-:Y:S01]  /*0fd0*/  ISETP.GE.AND P3, PT, R6, UR17, PT ;  /* 0x0000001106007c0c */ /* 0x000fe2000bf66270 */
[----:B------:R-:W-:Y:S02]  /*0fe0*/  IMAD.MOV.U32 R6, RZ, RZ, 0x7fffffff ;  /* 0x7fffffffff067424 */ /* 0x000fe400078e00ff */
[----:B------:R1:W5:Y:S01]  /*0ff0*/  @!P5 LDG.E R8, desc[UR20][R2.64+0x800] ;  /* 0x000800140208d981 */ /* 0x000362000c1e1900 */
[----:B------:R-:W-:Y:S01]  /*1000*/  ISETP.GE.AND P5, PT, R5, UR17, PT ;  /* 0x0000001105007c0c */ /* 0x000fe2000bfa6270 */
[----:B------:R-:W-:-:S02]  /*1010*/  VIADD R5, R4, 0x600 ;  /* 0x0000060004057836 */ /* 0x000fc40000000000 */
[----:B------:R-:W-:Y:S01]  /*1020*/  IMAD.MOV.U32 R7, RZ, RZ, 0x7fffffff ;  /* 0x7fffffffff077424 */ /* 0x000fe200078e00ff */
[----:B------:R1:W5:Y:S01]  /*1030*/  @!P1 LDG.E R6, desc[UR20][R2.64+0xc00] ;  /* 0x000c001402069981 */ /* 0x000362000c1e1900 */
[C---:B------:R-:W-:Y:S01]  /*1040*/  VIADD R13, R4.reuse, 0x580 ;  /* 0x00000580040d7836 */ /* 0x040fe20000000000 */
[----:B------:R-:W-:Y:S01]  /*1050*/  ISETP.GE.AND P1, PT, R5, UR17, PT ;  /* 0x0000001105007c0c */ /* 0x000fe2000bf26270 */
[----:B------:R-:W-:Y:S02]  /*1060*/  IMAD.MOV.U32 R5, RZ, RZ, 0x7fffffff ;  /* 0x7fffffffff057424 */ /* 0x000fe400078e00ff */
[----:B------:R-:W-:Y:S01]  /*1070*/  IMAD.MOV.U32 R19, RZ, RZ, 0x7fffffff ;  /* 0x7fffffffff137424 */ /* 0x000fe200078e00ff */
[----:B------:R1:W5:Y:S01]  /*1080*/  @!P0 LDG.E R7, desc[UR20][R2.64+0xa00] ;  /* 0x000a001402078981 */ /* 0x000362000c1e1900 */
[----:B------:R-:W-:Y:S01]  /*1090*/  IMAD.MOV.U32 R18, RZ, RZ, 0x7fffffff ;  /* 0x7fffffffff127424 */ /* 0x000fe200078e00ff */
[----:B------:R-:W-:Y:S01]  /*10a0*/  ISETP.GE.AND P0, PT, R13, UR17, PT ;  /* 0x000000110d007c0c */ /* 0x000fe2000bf06270 */
[C---:B------:R-:W-:Y:S01]  /*10b0*/  VIADD R14, R4.reuse, 0x700 ;  /* 0x00000700040e7836 */ /* 0x040fe20000000000 */
[----:B------:R-:W-:Y:S01]  /*10c0*/  IADD3 R13, PT, PT, R4, 0x680, RZ ;  /* 0x00000680040d7810 */ /* 0x000fe20007ffe0ff */
[----:B------:R1:W5:Y:S03]  /*10d0*/  @!P2 LDG.E R5, desc[UR20][R2.64+0xe00] ;  /* 0x000e00140205a981 */ /* 0x000366000c1e1900 */
[----:B------:R-:W-:Y:S01]  /*10e0*/  ISETP.GE.AND P2, PT, R13, UR17, PT ;  /* 0x000000110d007c0c */ /* 0x000fe2000bf46270 */
[----:B------:R1:W5:Y:S01]  /*10f0*/  @!P3 LDG.E R19, desc[UR20][R2.64+0x1000] ;  /* 0x001000140213b981 */ /* 0x000362000c1e1900 */
[----:B------:R-:W-:-:S03]  /*1100*/  ISETP.GE.AND P3, PT, R14, UR17, PT ;  /* 0x000000110e007c0c */ /* 0x000fc6000bf66270 */
[----:B------:R1:W5:Y:S01]  /*1110*/  @!P4 LDG.E R18, desc[UR20][R2.64+0x1200] ;  /* 0x001200140212c981 */ /* 0x000362000c1e1900 */
[----:B------:R-:W-:Y:S01]  /*1120*/  ISETP.GE.AND P4, PT, R21, UR17, PT ;  /* 0x0000001115007c0c */ /* 0x000fe2000bf86270 */
[----:B------:R-:W-:Y:S01]  /*1130*/  IMAD.MOV.U32 R17, RZ, RZ, 0x7fffffff ;  /* 0x7fffffffff117424 */ /* 0x000fe200078e00ff */
[----:B------:R-:W-:Y:S01]  /*1140*/  MOV R14, 0x7fffffff ;  /* 0x7fffffff000e7802 */ /* 0x000fe20000000f00 */
[----:B------:R-:W-:Y:S02]  /*1150*/  IMAD.MOV.U32 R16, RZ, RZ, 0x7fffffff ;  /* 0x7fffffffff107424 */ /* 0x000fe400078e00ff */
[----:B------:R-:W-:Y:S02]  /*1160*/  IMAD.MOV.U32 R22, RZ, RZ, 0x7fffffff ;  /* 0x7fffffffff167424 */ /* 0x000fe400078e00ff */
        /* <DEDUP_REMOVED lines=8> */
.L_x_147:
[----:B01----:R-:W0:Y:S02]  /*11f0*/  LDC.64 R2, c[0x0][0x398] ;  /* 0x0000e600ff027b82 */ /* 0x003e240000000a00 */
[----:B0-----:R-:W-:-:S13]  /*1200*/  ISETP.GT.AND P0, PT, R3, R2, PT ;  /* 0x000000020300720c */ /* 0x001fda0003f04270 */
[----:B------:R-:W-:Y:S05]  /*1210*/  @!P0 BRA `(.L_x_148) ;  /* 0x0000000400788947 */ /* 0x000fea0003800000 */
[----:B------:R-:W0:Y:S01]  /*1220*/  S2UR UR15, SR_CgaCtaId ;  /* 0x00000000000f79c3 */ /* 0x000e220000008800 */
[----:B-----5:R-:W-:Y:S01]  /*1230*/  LOP3.LUT R15, R15, 0x80000000, RZ, 0x3c, !PT ;  /* 0x800000000f0f7812 */ /* 0x020fe200078e3cff */
[----:B------:R-:W-:Y:S01]  /*1240*/  UMOV UR4, 0x400 ;  /* 0x0000040000047882 */ /* 0x000fe20000000000 */
[----:B------:R-:W-:Y:S01]  /*1250*/  LOP3.LUT R14, R14, 0x80000000, RZ, 0x3c, !PT ;  /* 0x800000000e0e7812 */ /* 0x000fe200078e3cff */
[----:B------:R-:W1:Y:S01]  /*1260*/  LDCU UR16, c[0x0][0x398] ;  /* 0x00007300ff1077ac */ /* 0x000e620008000800 */
[----:B------:R-:W-:Y:S02]  /*1270*/  LOP3.LUT R13, R13, 0x80000000, RZ, 0x3c, !PT ;  /* 0x800000000d0d7812 */ /* 0x000fe400078e3cff */
[----:B------:R-:W-:Y:S02]  /*1280*/  LOP3.LUT R2, R22, 0x80000000, RZ, 0x3c, !PT ;  /* 0x8000000016027812 */ /* 0x000fe400078e3cff */
[----:B------:R-:W-:Y:S02]  /*1290*/  LOP3.LUT R16, R16, 0x80000000, RZ, 0x3c, !PT ;  /* 0x8000000010107812 */ /* 0x000fe400078e3cff */
[----:B------:R-:W-:-:S02]  /*12a0*/  LOP3.LUT R17, R17, 0x80000000, RZ, 0x3c, !PT ;  /* 0x8000000011117812 */ /* 0x000fc400078e3cff */
[----:B------:R-:W-:Y:S02]  /*12b0*/  LOP3.LUT R18, R18, 0x80000000, RZ, 0x3c, !PT ;  /* 0x8000000012127812 */ /* 0x000fe400078e3cff */
[----:B------:R-:W-:Y:S02]  /*12c0*/  LOP3.LUT R19, R19, 0x80000000, RZ, 0x3c, !PT ;  /* 0x8000000013137812 */ /* 0x000fe400078e3cff */
[----:B------:R-:W-:Y:S02]  /*12d0*/  LOP3.LUT R5, R5, 0x80000000, RZ, 0x3c, !PT ;  /* 0x8000000005057812 */ /* 0x000fe400078e3cff */
[----:B------:R-:W-:Y:S02]  /*12e0*/  LOP3.LUT R6, R6, 0x80000000, RZ, 0x3c, !PT ;  /* 0x8000000006067812 */ /* 0x000fe400078e3cff */
[----:B------:R-:W-:Y:S02]  /*12f0*/  LOP3.LUT R7, R7, 0x80000000, RZ, 0x3c, !PT ;  /* 0x8000000007077812 */ /* 0x000fe400078e3cff */
[----:B------:R-:W-:Y:S01]  /*1300*/  LOP3.LUT R8, R8, 0x80000000, RZ, 0x3c, !PT ;  /* 0x8000000008087812 */ /* 0x000fe200078e3cff */
[----:B0-----:R-:W-:Y:S01]  /*1310*/  ULEA UR15, UR15, UR4, 0x18 ;  /* 0x000000040f0f7291 */ /* 0x001fe2000f8ec0ff */
[----:B------:R-:W-:-:S02]  /*1320*/  LOP3.LUT R9, R9, 0x80000000, RZ, 0x3c, !PT ;  /* 0x8000000009097812 */ /* 0x000fc400078e3cff */
[----:B------:R-:W-:Y:S01]  /*1330*/  LOP3.LUT R10, R10, 0x80000000, RZ, 0x3c, !PT ;  /* 0x800000000a0a7812 */ /* 0x000fe200078e3cff */
[----:B------:R-:W-:Y:S01]  /*1340*/  UMOV UR4, URZ ;  /* 0x000000ff00047c82 */ /* 0x000fe20008000000 */
[----:B------:R-:W-:Y:S02]  /*1350*/  LOP3.LUT R11, R11, 0x80000000, RZ, 0x3c, !PT ;  /* 0x800000000b0b7812 */ /* 0x000fe400078e3cff */
[----:B-1----:R-:W-:-:S07]  /*1360*/  LOP3.LUT R12, R12, 0x80000000, RZ, 0x3c, !PT ;  /* 0x800000000c0c7812 */ /* 0x002fce00078e3cff */
.L_x_149:
[----:B------:R-:W-:Y:S01]  /*1370*/  IMAD R22, RZ, RZ, -UR16 ;  /* 0x80000010ff167e24 */ /* 0x000fe2000f8e02ff */
[----:B0-----:R-:W-:Y:S01]  /*1380*/  SHF.R.U32.HI R23, RZ, UR16, R12 ;  /* 0x00000010ff177c19 */ /* 0x001fe2000801160c */
[----:B------:R-:W-:Y:S01]  /*1390*/  IMAD.MOV.U32 R25, RZ, RZ, -0x1 ;  /* 0xffffffffff197424 */ /* 0x000fe200078e00ff */
[----:B------:R-:W-:Y:S01]  /*13a0*/  ULEA UR17, UR4, UR15, 0xa ;  /* 0x0000000f04117291 */ /* 0x000fe2000f8e50ff */
[----:B------:R-:W-:Y:S01]  /*13b0*/  SHF.R.U32.HI R27, RZ, UR16, R10 ;  /* 0x00000010ff1b7c19 */ /* 0x000fe2000801160a */
[----:B------:R-:W-:Y:S01]  /*13c0*/  UIADD3 UR4, UPT, UPT, UR4, 0x1, URZ ;  /* 0x0000000104047890 */ /* 0x000fe2000fffe0ff */
[----:B------:R-:W-:Y:S02]  /*13d0*/  VIADDMNMX R22, R22, R3, 0x8, PT ;  /* 0x0000000816167446 */ /* 0x000fe40003800103 */
[----:B------:R-:W-:Y:S02]  /*13e0*/  SHF.R.U32.HI R29, RZ, UR16, R9 ;  /* 0x00000010ff1d7c19 */ /* 0x000fe40008011609 */
[----:B------:R-:W-:-:S02]  /*13f0*/  SHF.L.U32 R22, R25, R22, RZ ;  /* 0x0000001619167219 */ /* 0x000fc400000006ff */
[----:B------:R-:W-:Y:S02]  /*1400*/  SHF.R.U32.HI R25, RZ, UR16, R11 ;  /* 0x00000010ff197c19 */ /* 0x000fe4000801160b */
[-C--:B------:R-:W-:Y:S02]  /*1410*/  LOP3.LUT R23, R23, R22.reuse, RZ, 0x30, !PT ;  /* 0x0000001617177212 */ /* 0x080fe400078e30ff */
[-C--:B------:R-:W-:Y:S02]  /*1420*/  LOP3.LUT R25, R25, R22.reuse, RZ, 0x30, !PT ;  /* 0x0000001619197212 */ /* 0x080fe400078e30ff */
[----:B------:R-:W-:Y:S02]  /*1430*/  LOP3.LUT R27, R27, R22, RZ, 0x30, !PT ;  /* 0x000000161b1b7212 */ /* 0x000fe400078e30ff */
[----:B------:R-:W-:Y:S02]  /*1440*/  LEA R23, R23, UR17, 0x2 ;  /* 0x0000001117177c11 */ /* 0x000fe4000f8e10ff */
[----:B------:R-:W-:-:S02]  /*1450*/  LEA R25, R25, UR17, 0x2 ;  /* 0x0000001119197c11 */ /* 0x000fc4000f8e10ff */
[----:B------:R-:W-:Y:S01]  /*1460*/  LEA R27, R27, UR17, 0x2 ;  /* 0x000000111b1b7c11 */ /* 0x000fe2000f8e10ff */
[----:B------:R0:W-:Y:S01]  /*1470*/  ATOMS.POPC.INC.32 RZ, [R23+URZ] ;  /* 0x0000000017ff7f8c */ /* 0x0001e2000d8000ff */
[----:B------:R-:W-:Y:S02]  /*1480*/  SHF.R.U32.HI R24, RZ, UR16, R8 ;  /* 0x00000010ff187c19 */ /* 0x000fe40008011608 */
[----:B------:R-:W-:Y:S01]  /*1490*/  SHF.R.U32.HI R26, RZ, UR16, R7 ;  /* 0x00000010ff1a7c19 */ /* 0x000fe20008011607 */
[----:B------:R1:W-:Y:S01]  /*14a0*/  ATOMS.POPC.INC.32 RZ, [R25+URZ] ;  /* 0x0000000019ff7f8c */ /* 0x0003e2000d8000ff */
[-C--:B------:R-:W-:Y:S02]  /*14b0*/  LOP3.LUT R29, R29, R22.reuse, RZ, 0x30, !PT ;  /* 0x000000161d1d7212 */ /* 0x080fe400078e30ff */
[----:B------:R-:W-:Y:S01]  /*14c0*/  LOP3.LUT R24, R24, R22, RZ, 0x30, !PT ;  /* 0x0000001618187212 */ /* 0x000fe200078e30ff */
[----:B------:R2:W-:Y:S01]  /*14d0*/  ATOMS.POPC.INC.32 RZ, [R27+URZ] ;  /* 0x000000001bff7f8c */ /* 0x0005e2000d8000ff */
[----:B0-----:R-:W-:-:S02]  /*14e0*/  SHF.R.U32.HI R23, RZ, UR16, R6 ;  /* 0x00000010ff177c19 */ /* 0x001fc40008011606 */
[-C--:B------:R-:W-:Y:S02]  /*14f0*/  LOP3.LUT R26, R26, R22.reuse, RZ, 0x30, !PT ;  /* 0x000000161a1a7212 */ /* 0x080fe400078e30ff */
[----:B-1----:R-:W-:Y:S02]  /*1500*/  SHF.R.U32.HI R25, RZ, UR16, R5 ;  /* 0x00000010ff197c19 */ /* 0x002fe40008011605 */
[-C--:B------:R-:W-:Y:S02]  /*1510*/  LOP3.LUT R23, R23, R22.reuse, RZ, 0x30, !PT ;  /* 0x0000001617177212 */ /* 0x080fe400078e30ff */
[----:B--2---:R-:W-:Y:S02]  /*1520*/  SHF.R.U32.HI R27, RZ, UR16, R19 ;  /* 0x00000010ff1b7c19 */ /* 0x004fe40008011613 */
[----:B------:R-:W-:Y:S02]  /*1530*/  LEA R29, R29, UR17, 0x2 ;  /* 0x000000111d1d7c11 */ /* 0x000fe4000f8e10ff */
[----:B------:R-:W-:-:S02]  /*1540*/  LOP3.LUT R25, R25, R22, RZ, 0x30, !PT ;  /* 0x0000001619197212 */ /* 0x000fc400078e30ff */
[----:B------:R-:W-:Y:S01]  /*1550*/  LEA R24, R24, UR17, 0x2 ;  /* 0x0000001118187c11 */ /* 0x000fe2000f8e10ff */
[----:B------:R0:W-:Y:S01]  /*1560*/  ATOMS.POPC.INC.32 RZ, [R29+URZ] ;  /* 0x000000001dff7f8c */ /* 0x0001e2000d8000ff */
[----:B------:R-:W-:Y:S02]  /*1570*/  LOP3.LUT R27, R27, R22, RZ, 0x30, !PT ;  /* 0x000000161b1b7212 */ /* 0x000fe400078e30ff */
[----:B------:R-:W-:Y:S01]  /*1580*/  LEA R26, R26, UR17, 0x2 ;  /* 0x000000111a1a7c11 */ /* 0x000fe2000f8e10ff */
[----:B------:R1:W-:Y:S01]  /*1590*/  ATOMS.POPC.INC.32 RZ, [R24+URZ] ;  /* 0x0000000018ff7f8c */ /* 0x0003e2000d8000ff */
[----:B------:R-:W-:Y:S02]  /*15a0*/  LEA R23, R23, UR17, 0x2 ;  /* 0x0000001117177c11 */ /* 0x000fe4000f8e10ff */
[----:B------:R-:W-:Y:S01]  /*15b0*/  LEA R25, R25, UR17, 0x2 ;  /* 0x0000001119197c11 */ /* 0x000fe2000f8e10ff */
[----:B------:R2:W-:Y:S01]  /*15c0*/  ATOMS.POPC.INC.32 RZ, [R26+URZ] ;  /* 0x000000001aff7f8c */ /* 0x0005e2000d8000ff */
[----:B------:R-:W-:-:S02]  /*15d0*/  LEA R27, R27, UR17, 0x2 ;  /* 0x000000111b1b7c11 */ /* 0x000fc4000f8e10ff */
[----:B0-----:R-:W-:Y:S01]  /*15e0*/  SHF.R.U32.HI R29, RZ, UR16, R18 ;  /* 0x00000010ff1d7c19 */ /* 0x001fe20008011612 */
[----:B------:R0:W-:Y:S01]  /*15f0*/  ATOMS.POPC.INC.32 RZ, [R23+URZ] ;  /* 0x0000000017ff7f8c */ /* 0x0001e2000d8000ff */
[----:B-1----:R-:W-:Y:S02]  /*1600*/  SHF.R.U32.HI R24, RZ, UR16, R17 ;  /* 0x00000010ff187c19 */ /* 0x002fe40008011611 */
[----:B------:R-:W-:Y:S01]  /*1610*/  SHF.R.U32.HI R28, RZ, UR16, R15 ;  /* 0x00000010ff1c7c19 */ /* 0x000fe2000801160f */
[----:B------:R1:W-:Y:S01]  /*1620*/  ATOMS.POPC.INC.32 RZ, [R25+URZ] ;  /* 0x0000000019ff7f8c */ /* 0x0003e2000d8000ff */
[----:B--2---:R-:W-:Y:S02]  /*1630*/  SHF.R.U32.HI R26, RZ, UR16, R16 ;  /* 0x00000010ff1a7c19 */ /* 0x004fe40008011610 */
[----:B------:R-:W-:Y:S01]  /*1640*/  LOP3.LUT R29, R29, R22, RZ, 0x30, !PT ;  /* 0x000000161d1d7212 */ /* 0x000fe200078e30ff */
[----:B------:R2:W-:Y:S01]  /*1650*/  ATOMS.POPC.INC.32 RZ, [R27+URZ] ;  /* 0x000000001bff7f8c */ /* 0x0005e2000d8000ff */
[----:B0-----:R-:W-:-:S02]  /*1660*/  SHF.R.U32.HI R23, RZ, UR16, R2 ;  /* 0x00000010ff177c19 */ /* 0x001fc40008011602 */
[-C--:B------:R-:W-:Y:S02]  /*1670*/  LOP3.LUT R24, R24, R22.reuse, RZ, 0x30, !PT ;  /* 0x0000001618187212 */ /* 0x080fe400078e30ff */
[----:B-1----:R-:W-:Y:S02]  /*1680*/  SHF.R.U32.HI R25, RZ, UR16, R13 ;  /* 0x00000010ff197c19 */ /* 0x002fe4000801160d */
[-C--:B------:R-:W-:Y:S02]  /*1690*/  LOP3.LUT R26, R26, R22.reuse, RZ, 0x30, !PT ;  /* 0x000000161a1a7212 */ /* 0x080fe400078e30ff */
[----:B--2---:R-:W-:Y:S01]  /*16a0*/  SHF.R.U32.HI R27, RZ, UR16, R14 ;  /* 0x00000010ff1b7c19 */ /* 0x004fe2000801160e */
[----:B------:R-:W-:Y:S01]  /*16b0*/  UIADD3 UR16, UPT, UPT, UR16, 0x8, URZ ;  /* 0x0000000810107890 */ /* 0x000fe2000fffe0ff */
[----:B------:R-:W-:Y:S02]  /*16c0*/  LOP3.LUT R23, R23, R22, RZ, 0x30, !PT ;  /* 0x0000001617177212 */ /* 0x000fe400078e30ff */
[----:B------:R-:W-:-:S02]  /*16d0*/  LEA R29, R29, UR17, 0x2 ;  /* 0x000000111d1d7c11 */ /* 0x000fc4000f8e10ff */
[-C--:B------:R-:W-:Y:S02]  /*16e0*/  LOP3.LUT R25, R25, R22.reuse, RZ, 0x30, !PT ;  /* 0x0000001619197212 */ /* 0x080fe400078e30ff */
[----:B------:R-:W-:Y:S01]  /*16f0*/  ISETP.LE.AND P0, PT, R3, UR16, PT ;  /* 0x0000001003007c0c */ /* 0x000fe2000bf03270 */
[----:B------:R0:W-:Y:S01]  /*1700*/  ATOMS.POPC.INC.32 RZ, [R29+URZ] ;  /* 0x000000001dff7f8c */ /* 0x0001e2000d8000ff */
[----:B------:R-:W-:Y:S02]  /*1710*/  LEA R24, R24, UR17, 0x2 ;  /* 0x0000001118187c11 */ /* 0x000fe4000f8e10ff */
[-C--:B------:R-:W-:Y:S02]  /*1720*/  LOP3.LUT R27, R27, R22.reuse, RZ, 0x30, !PT ;  /* 0x000000161b1b7212 */ /* 0x080fe400078e30ff */
[----:B------:R-:W-:Y:S01]  /*1730*/  LEA R26, R26, UR17, 0x2 ;  /* 0x000000111a1a7c11 */ /* 0x000fe2000f8e10ff */
[----:B------:R0:W-:Y:S01]  /*1740*/  ATOMS.POPC.INC.32 RZ, [R24+URZ] ;  /* 0x0000000018ff7f8c */ /* 0x0001e2000d8000ff */
[----:B------:R-:W-:-:S02]  /*1750*/  LOP3.LUT R28, R28, R22, RZ, 0x30, !PT ;  /* 0x000000161c1c7212 */ /* 0x000fc400078e30ff */
[----:B------:R-:W-:Y:S01]  /*1760*/  LEA R23, R23, UR17, 0x2 ;  /* 0x0000001117177c11 */ /* 0x000fe2000f8e10ff */
[----:B------:R0:W-:Y:S01]  /*1770*/  ATOMS.POPC.INC.32 RZ, [R26+URZ] ;  /* 0x000000001aff7f8c */ /* 0x0001e2000d8000ff */
[----:B------:R-:W-:Y:S02]  /*1780*/  LEA R25, R25, UR17, 0x2 ;  /* 0x0000001119197c11 */ /* 0x000fe4000f8e10ff */
[----:B------:R-:W-:Y:S01]  /*1790*/  LEA R27, R27, UR17, 0x2 ;  /* 0x000000111b1b7c11 */ /* 0x000fe2000f8e10ff */
[----:B------:R0:W-:Y:S01]  /*17a0*/  ATOMS.POPC.INC.32 RZ, [R23+URZ] ;  /* 0x0000000017ff7f8c */ /* 0x0001e2000d8000ff */
[----:B------:R-:W-:-:S03]  /*17b0*/  LEA R28, R28, UR17, 0x2 ;  /* 0x000000111c1c7c11 */ /* 0x000fc6000f8e10ff */
[----:B------:R0:W-:Y:S04]  /*17c0*/  ATOMS.POPC.INC.32 RZ, [R25+URZ] ;  /* 0x0000000019ff7f8c */ /* 0x0001e8000d8000ff */
[----:B------:R0:W-:Y:S04]  /*17d0*/  ATOMS.POPC.INC.32 RZ, [R27+URZ] ;  /* 0x000000001bff7f8c */ /* 0x0001e8000d8000ff */
[----:B------:R0:W-:Y:S01]  /*17e0*/  ATOMS.POPC.INC.32 RZ, [R28+URZ] ;  /* 0x000000001cff7f8c */ /* 0x0001e2000d8000ff */
[----:B------:R-:W-:Y:S05]  /*17f0*/  @!P0 BRA `(.L_x_149) ;  /* 0xfffffff800dc8947 */ /* 0x000fea000383ffff */
.L_x_148:
[----:B------:R-:W-:Y:S05]  /*1800*/  BRA.U !UP0, `(.L_x_150) ;  /* 0xfffffff108dc7547 */ /* 0x000fea000b83ffff */
.L_x_145:
[----:B------:R-:W-:Y:S01]  /*1810*/  BAR.SYNC.DEFER_BLOCKING 0x0 ;  /* 0x0000000000007b1d */ /* 0x000fe20000010000 */
[----:B------:R-:W-:-:S05]  /*1820*/  ISETP.NE.AND P0, PT, R20, RZ, PT ;  /* 0x000000ff1400720c */ /* 0x000fca0003f05270 */
[----:B------:R-:W-:Y:S08]  /*1830*/  BSSY.RECONVERGENT B0, `(.L_x_151) ;  /* 0x0000164000007945 */ /* 0x000ff00003800200 */
[----:B------:R-:W-:Y:S05]  /*1840*/  @P0 BRA `(.L_x_152) ;  /* 0x0000001400880947 */ /* 0x000fea0003800000 */
[----:B------:R-:W-:Y:S01]  /*1850*/  UISETP.GE.U32.AND UP0, UPT, UR22, 0x7, UPT ;  /* 0x000000071600788c */ /* 0x000fe2000bf06070 */
[----:B0-23--:R-:W-:-:S08]  /*1860*/  IMAD.MOV.U32 R3, RZ, RZ, RZ ;  /* 0x000000ffff037224 */ /* 0x00dfd000078e00ff */
[----:B------:R-:W-:Y:S05]  /*1870*/  BRA.U !UP0, `(.L_x_153) ;  /* 0x00000005085c7547 */ /* 0x000fea000b800000 */
[----:B----4-:R-:W0:Y:S01]  /*1880*/  LDC.64 R2, c[0x0][0x380] ;  /* 0x0000e000ff027b82 */ /* 0x010e220000000a00 */
[----:B-1---5:R-:W-:-:S07]  /*1890*/  IMAD.MOV.U32 R5, RZ, RZ, RZ ;  /* 0x000000ffff057224 */ /* 0x022fce00078e00ff */
.L_x_170:
[----:B----4-:R-:W-:Y:S01]  /*18a0*/  IMAD R7, R5, 0x400, R0 ;  /* 0x0000040005077824 */ /* 0x010fe200078e0200 */
[----:B------:R-:W-:Y:S04]  /*18b0*/  BSSY.RECONVERGENT B1, `(.L_x_154) ;  /* 0x000000f000017945 */ /* 0x000fe80003800200 */
[----:B01----:R-:W1:Y:S04]  /*18c0*/  LDS R18, [R7] ;  /* 0x0000000007127984 */ /* 0x003e680000000800 */
[----:B--23--:R2:W3:Y:S04]  /*18d0*/  LDS R9, [R7+0x400] ;  /* 0x0004000007097984 */ /* 0x00c4e80000000800 */
[----:B------:R2:W4:Y:S04]  /*18e0*/  LDS R22, [R7+0x800] ;  /* 0x0008000007167984 */ /* 0x0005280000000800 */
[----:B------:R2:W0:Y:S04]  /*18f0*/  LDS R14, [R7+0xc00] ;  /* 0x000c0000070e7984 */ /* 0x0004280000000800 */
[----:B------:R2:W0:Y:S04]  /*1900*/  LDS R12, [R7+0x1000] ;  /* 0x00100000070c7984 */ /* 0x0004280000000800 */
[----:B------:R2:W0:Y:S04]  /*1910*/  LDS R6, [R7+0x1400] ;  /* 0x0014000007067984 */ /* 0x0004280000000800 */
[----:B------:R2:W0:Y:S04]  /*1920*/  LDS R8, [R7+0x1800] ;  /* 0x0018000007087984 */ /* 0x0004280000000800 */
[----:B------:R2:W0:Y:S01]  /*1930*/  LDS R10, [R7+0x1c00] ;  /* 0x001c0000070a7984 */ /* 0x0004220000000800 */
[----:B-1----:R-:W-:-:S13]  /*1940*/  ISETP.NE.AND P0, PT, R18, RZ, PT ;  /* 0x000000ff1200720c */ /* 0x002fda0003f05270 */
[----:B--234-:R-:W-:Y:S05]  /*1950*/  @!P0 BRA `(.L_x_155) ;  /* 0x0000000000108947 */ /* 0x01cfea0003800000 */
[----:B------:R-:W-:Y:S01]  /*1960*/  LEA R17, R5, R4, 0x8 ;  /* 0x0000000405117211 */ /* 0x000fe200078e40ff */
[----:B------:R-:W-:-:S04]  /*1970*/  IMAD.MOV.U32 R19, RZ, RZ, RZ ;  /* 0x000000ffff137224 */ /* 0x000fc800078e00ff */
[----:B0-----:R-:W-:-:S05]  /*1980*/  IMAD.WIDE.U32 R16, R17, 0x8, R2 ;  /* 0x0000000811107825 */ /* 0x001fca00078e0002 */
[----:B------:R1:W-:Y:S02]  /*1990*/  REDG.E.ADD.64.STRONG.GPU desc[UR20][R16.64], R18 ;  /* 0x000000121000798e */ /* 0x0003e4000c12e514 */
.L_x_155:
[----:B------:R-:W-:Y:S05]  /*19a0*/  BSYNC.RECONVERGENT B1 ;  /* 0x0000000000017941 */ /* 0x000fea0003800200 */
.L_x_154:
[----:B------:R-:W-:Y:S01]  /*19b0*/  ISETP.NE.AND P6, PT, R9, RZ, PT ;  /* 0x000000ff0900720c */ /* 0x000fe20003fc5270 */
[----:B------:R-:W-:Y:S01]  /*19c0*/  BSSY.RECONVERGENT B1, `(.L_x_156) ;  /* 0x000000e000017945 */ /* 0x000fe20003800200 */
[----:B------:R-:W-:Y:S02]  /*19d0*/  ISETP.NE.AND P0, PT, R22, RZ, PT ;  /* 0x000000ff1600720c */ /* 0x000fe40003f05270 */
[----:B0-----:R-:W-:Y:S02]  /*19e0*/  ISETP.NE.AND P1, PT, R14, RZ, PT ;  /* 0x000000ff0e00720c */ /* 0x001fe40003f25270 */
[----:B------:R-:W-:Y:S02]  /*19f0*/  ISETP.NE.AND P2, PT, R12, RZ, PT ;  /* 0x000000ff0c00720c */ /* 0x000fe40003f45270 */
[----:B------:R-:W-:Y:S02]  /*1a00*/  ISETP.NE.AND P3, PT, R6, RZ, PT ;  /* 0x000000ff0600720c */ /* 0x000fe40003f65270 */
[----:B------:R-:W-:-:S02]  /*1a10*/  ISETP.NE.AND P4, PT, R8, RZ, PT ;  /* 0x000000ff0800720c */ /* 0x000fc40003f85270 */
[----:B------:R-:W-:Y:S01]  /*1a20*/  ISETP.NE.AND P5, PT, R10, RZ, PT ;  /* 0x000000ff0a00720c */ /* 0x000fe20003fa5270 */
[----:B------:R-:W-:-:S12]  /*1a30*/  @!P6 BRA `(.L_x_157) ;  /* 0x000000000018e947 */ /* 0x000fd80003800000 */
[----:B-1----:R-:W-:Y:S02]  /*1a40*/  IMAD R17, R5, 0x100, R4 ;  /* 0x0000010005117824 */ /* 0x002fe400078e0204 */
[----:B------:R-:W-:Y:S02]  /*1a50*/  IMAD.MOV.U32 R18, RZ, RZ, R9 ;  /* 0x000000ffff127224 */ /* 0x000fe400078e0009 */
[----:B------:R-:W-:Y:S02]  /*1a60*/  VIADD R17, R17, 0x100 ;  /* 0x0000010011117836 */ /* 0x000fe40000000000 */
[----:B------:R-:W-:Y:S02]  /*1a70*/  IMAD.MOV.U32 R19, RZ, RZ, RZ ;  /* 0x000000ffff137224 */ /* 0x000fe400078e00ff */
[----:B------:R-:W-:-:S05]  /*1a80*/  IMAD.WIDE.U32 R16, R17, 0x8, R2 ;  /* 0x0000000811107825 */ /* 0x000fca00078e0002 */
[----:B------:R0:W-:Y:S02]  /*1a90*/  REDG.E.ADD.64.STRONG.GPU desc[UR20][R16.64], R18 ;  /* 0x000000121000798e */ /* 0x0001e4000c12e514 */
.L_x_157:
[----:B------:R-:W-:Y:S05]  /*1aa0*/  BSYNC.RECONVERGENT B1 ;  /* 0x0000000000017941 */ /* 0x000fea0003800200 */
.L_x_156:
[----:B------:R-:W-:Y:S04]  /*1ab0*/  BSSY.RECONVERGENT B1, `(.L_x_158) ;  /* 0x0000007000017945 */ /* 0x000fe80003800200 */
[----:B------:R-:W-:Y:S05]  /*1ac0*/  @!P0 BRA `(.L_x_159) ;  /* 0x0000000000148947 */ /* 0x000fea0003800000 */
[----:B01----:R-:W-:Y:S02]  /*1ad0*/  IMAD R17, R5, 0x100, R4 ;  /* 0x0000010005117824 */ /* 0x003fe400078e0204 */
[----:B------:R-:W-:-:S03]  /*1ae0*/  IMAD.MOV.U32 R23, RZ, RZ, RZ ;  /* 0x000000ffff177224 */ /* 0x000fc600078e00ff */
[----:B------:R-:W-:-:S05]  /*1af0*/  IADD3 R17, PT, PT, R17, 0x200, RZ ;  /* 0x0000020011117810 */ /* 0x000fca0007ffe0ff */
[----:B------:R-:W-:-:S05]  /*1b00*/  IMAD.WIDE.U32 R16, R17, 0x8, R2 ;  /* 0x0000000811107825 */ /* 0x000fca00078e0002 */
[----:B------:R2:W-:Y:S02]  /*1b10*/  REDG.E.ADD.64.STRONG.GPU desc[UR20][R16.64], R22 ;  /* 0x000000161000798e */ /* 0x0005e4000c12e514 */
.L_x_159:
[----:B------:R-:W-:Y:S05]  /*1b20*/  BSYNC.RECONVERGENT B1 ;  /* 0x0000000000017941 */ /* 0x000fea0003800200 */
.L_x_158:
[----:B------:R-:W-:Y:S04]  /*1b30*/  BSSY.RECONVERGENT B1, `(.L_x_160) ;  /* 0x0000007000017945 */ /* 0x000fe80003800200 */
[----:B------:R-:W-:Y:S05]  /*1b40*/  @!P1 BRA `(.L_x_161) ;  /* 0x0000000000149947 */ /* 0x000fea0003800000 */
[----:B012---:R-:W-:Y:S02]  /*1b50*/  IMAD R17, R5, 0x100, R4 ;  /* 0x0000010005117824 */ /* 0x007fe400078e0204 */
[----:B------:R-:W-:Y:S02]  /*1b60*/  IMAD.MOV.U32 R15, RZ, RZ, RZ ;  /* 0x000000ffff0f7224 */ /* 0x000fe400078e00ff */
[----:B------:R-:W-:-:S04]  /*1b70*/  VIADD R17, R17, 0x300 ;  /* 0x0000030011117836 */ /* 0x000fc80000000000 */
[----:B------:R-:W-:-:S05]  /*1b80*/  IMAD.WIDE.U32 R16, R17, 0x8, R2 ;  /* 0x0000000811107825 */ /* 0x000fca00078e0002 */
[----:B------:R3:W-:Y:S02]  /*1b90*/  REDG.E.ADD.64.STRONG.GPU desc[UR20][R16.64], R14 ;  /* 0x0000000e1000798e */ /* 0x0007e4000c12e514 */
.L_x_161:
[----:B------:R-:W-:Y:S05]  /*1ba0*/  BSYNC.RECONVERGENT B1 ;  /* 0x0000000000017941 */ /* 0x000fea0003800200 */
.L_x_160:
[----:B------:R-:W-:Y:S04]  /*1bb0*/  BSSY.RECONVERGENT B1, `(.L_x_162) ;  /* 0x0000007000017945 */ /* 0x000fe80003800200 */
[----:B------:R-:W-:Y:S05]  /*1bc0*/  @!P2 BRA `(.L_x_163) ;  /* 0x000000000014a947 */ /* 0x000fea0003800000 */
[----:B---3--:R-:W-:Y:S02]  /*1bd0*/  IMAD R15, R5, 0x100, R4 ;  /* 0x00000100050f7824 */ /* 0x008fe400078e0204 */
[----:B------:R-:W-:Y:S02]  /*1be0*/  HFMA2 R13, -RZ, RZ, 0, 0 ;  /* 0x00000000ff0d7431 */ /* 0x000fe400000001ff */
[----:B------:R-:W-:-:S04]  /*1bf0*/  VIADD R15, R15, 0x400 ;  /* 0x000004000f0f7836 */ /* 0x000fc80000000000 */
[----:B------:R-:W-:-:S05]  /*1c00*/  IMAD.WIDE.U32 R14, R15, 0x8, R2 ;  /* 0x000000080f0e7825 */ /* 0x000fca00078e0002 */
[----:B------:R4:W-:Y:S02]  /*1c10*/  REDG.E.ADD.64.STRONG.GPU desc[UR20][R14.64], R12 ;  /* 0x0000000c0e00798e */ /* 0x0009e4000c12e514 */
.L_x_163:
[----:B------:R-:W-:Y:S05]  /*1c20*/  BSYNC.RECONVERGENT B1 ;  /* 0x0000000000017941 */ /* 0x000fea0003800200 */
.L_x_162:
[----:B------:R-:W-:Y:S04]  /*1c30*/  BSSY.RECONVERGENT B1, `(.L_x_164) ;  /* 0x0000007000017945 */ /* 0x000fe80003800200 */
[----:B------:R-:W-:Y:S05]  /*1c40*/  @!P3 BRA `(.L_x_165) ;  /* 0x000000000014b947 */ /* 0x000fea0003800000 */
[----:B----4-:R-:W-:Y:S02]  /*1c50*/  IMAD R13, R5, 0x100, R4 ;  /* 0x00000100050d7824 */ /* 0x010fe400078e0204 */
[----:B------:R-:W-:Y:S02]  /*1c60*/  IMAD.MOV.U32 R7, RZ, RZ, RZ ;  /* 0x000000ffff077224 */ /* 0x000fe400078e00ff */
[----:B------:R-:W-:-:S04]  /*1c70*/  VIADD R13, R13, 0x500 ;  /* 0x000005000d0d7836 */ /* 0x000fc80000000000 */
[----:B------:R-:W-:-:S05]  /*1c80*/  IMAD.WIDE.U32 R12, R13, 0x8, R2 ;  /* 0x000000080d0c7825 */ /* 0x000fca00078e0002 */
[----:B------:R4:W-:Y:S02]  /*1c90*/  REDG.E.ADD.64.STRONG.GPU desc[UR20][R12.64], R6 ;  /* 0x000000060c00798e */ /* 0x0009e4000c12e514 */
.L_x_165:
[----:B------:R-:W-:Y:S05]  /*1ca0*/  BSYNC.RECONVERGENT B1 ;  /* 0x0000000000017941 */ /* 0x000fea0003800200 */
.L_x_164:
[----:B------:R-:W-:Y:S04]  /*1cb0*/  BSSY.RECONVERGENT B1, `(.L_x_166) ;  /* 0x0000007000017945 */ /* 0x000fe80003800200 */
[----:B------:R-:W-:Y:S05]  /*1cc0*/  @!P4 BRA `(.L_x_167) ;  /* 0x000000000014c947 */ /* 0x000fea0003800000 */
[----:B----4-:R-:W-:Y:S02]  /*1cd0*/  IMAD R7, R5, 0x100, R4 ;  /* 0x0000010005077824 */ /* 0x010fe400078e0204 */
[----:B------:R-:W-:Y:S02]  /*1ce0*/  IMAD.MOV.U32 R9, RZ, RZ, RZ ;  /* 0x000000ffff097224 */ /* 0x000fe400078e00ff */
[----:B------:R-:W-:-:S04]  /*1cf0*/  VIADD R7, R7, 0x600 ;  /* 0x0000060007077836 */ /* 0x000fc80000000000 */
[----:B------:R-:W-:-:S05]  /*1d00*/  IMAD.WIDE.U32 R6, R7, 0x8, R2 ;  /* 0x0000000807067825 */ /* 0x000fca00078e0002 */
[----:B------:R4:W-:Y:S02]  /*1d10*/  REDG.E.ADD.64.STRONG.GPU desc[UR20][R6.64], R8 ;  /* 0x000000080600798e */ /* 0x0009e4000c12e514 */
.L_x_167:
[----:B------:R-:W-:Y:S05]  /*1d20*/  BSYNC.RECONVERGENT B1 ;  /* 0x0000000000017941 */ /* 0x000fea0003800200 */
.L_x_166:
[----:B------:R-:W-:Y:S04]  /*1d30*/  BSSY.RECONVERGENT B1, `(.L_x_168) ;  /* 0x0000007000017945 */ /* 0x000fe80003800200 */
[----:B------:R-:W-:Y:S05]  /*1d40*/  @!P5 BRA `(.L_x_169) ;  /* 0x000000000014d947 */ /* 0x000fea0003800000 */
[----:B----4-:R-:W-:Y:S01]  /*1d50*/  LEA R7, R5, R4, 0x8 ;  /* 0x0000000405077211 */ /* 0x010fe200078e40ff */
[----:B------:R-:W-:-:S04]  /*1d60*/  IMAD.MOV.U32 R11, RZ, RZ, RZ ;  /* 0x000000ffff0b7224 */ /* 0x000fc800078e00ff */
[----:B------:R-:W-:-:S04]  /*1d70*/  VIADD R7, R7, 0x700 ;  /* 0x0000070007077836 */ /* 0x000fc80000000000 */
[----:B------:R-:W-:-:S05]  /*1d80*/  IMAD.WIDE.U32 R6, R7, 0x8, R2 ;  /* 0x0000000807067825 */ /* 0x000fca00078e0002 */
[----:B------:R4:W-:Y:S02]  /*1d90*/  REDG.E.ADD.64.STRONG.GPU desc[UR20][R6.64], R10 ;  /* 0x0000000a0600798e */ /* 0x0009e4000c12e514 */
.L_x_169:
[----:B------:R-:W-:Y:S05]  /*1da0*/  BSYNC.RECONVERGENT B1 ;  /* 0x0000000000017941 */ /* 0x000fea0003800200 */
.L_x_168:
[----:B------:R-:W-:-:S05]  /*1db0*/  VIADD R5, R5, 0x8 ;  /* 0x0000000805057836 */ /* 0x000fca0000000000 */
[----:B------:R-:W-:-:S13]  /*1dc0*/  ISETP.NE.AND P0, PT, R5, UR27, PT ;  /* 0x0000001b05007c0c */ /* 0x000fda000bf05270 */
[----:B------:R-:W-:Y:S05]  /*1dd0*/  @P0 BRA `(.L_x_170) ;  /* 0xfffffff800b00947 */ /* 0x000fea000383ffff */
[----:B------:R-:W-:-:S07]  /*1de0*/  IMAD.U32 R3, RZ, RZ, UR27 ;  /* 0x0000001bff037e24 */ /* 0x000fce000f8e00ff */
.L_x_153:
[----:B------:R-:W-:Y:S02]  /*1df0*/  UISETP.NE.AND UP0, UPT, UR24, URZ, UPT ;  /* 0x000000ff1800728c */ /* 0x000fe4000bf05270 */
[----:B----45:R-:W-:Y:S02]  /*1e00*/  IMAD.U32 R8, RZ, RZ, UR24 ;  /* 0x00000018ff087e24 */ /* 0x030fe4000f8e00ff */
[----:B-1----:R-:W-:-:S03]  /*1e10*/  IMAD.U32 R5, RZ, RZ, UR25 ;  /* 0x00000019ff057e24 */ /* 0x002fc6000f8e00ff */
[----:B------:R-:W-:Y:S01]  /*1e20*/  IADD3 R8, PT, PT, R8, -0x1, RZ ;  /* 0xffffffff08087810 */ /* 0x000fe20007ffe0ff */
[----:B------:R-:W-:Y:S01]  /*1e30*/  VIADD R5, R5, 0xffffffff ;  /* 0xffffffff05057836 */ /* 0x000fe20000000000 */
[----:B------:R-:W-:Y:S06]  /*1e40*/  BRA.U !UP0, `(.L_x_171) ;  /* 0x0000000508707547 */ /* 0x000fec000b800000 */
[----:B------:R-:W-:-:S13]  /*1e50*/  ISETP.GE.U32.AND P0, PT, R8, 0x3, PT ;  /* 0x000000030800780c */ /* 0x000fda0003f06070 */
[----:B------:R-:W-:Y:S05]  /*1e60*/  @!P0 BRA `(.L_x_172) ;  /* 0x0000000000bc8947 */ /* 0x000fea0003800000 */
[----:B------:R-:W-:Y:S01]  /*1e70*/  IMAD R7, R3, 0x400, R0 ;  /* 0x0000040003077824 */ /* 0x000fe200078e0200 */
[----:B------:R-:W-:Y:S04]  /*1e80*/  BSSY.RECONVERGENT B1, `(.L_x_173) ;  /* 0x000000f000017945 */ /* 0x000fe80003800200 */
[----:B------:R-:W1:Y:S04]  /*1e90*/  LDS R12, [R7] ;  /* 0x00000000070c7984 */ /* 0x000e680000000800 */
[----:B------:R-:W4:Y:S04]  /*1ea0*/  LDS R9, [R7+0x400] ;  /* 0x0004000007097984 */ /* 0x000f280000000800 */
[----:B------:R-:W5:Y:S04]  /*1eb0*/  LDS R6, [R7+0x800] ;  /* 0x0008000007067984 */ /* 0x000f680000000800 */
[----:B------:R-:W0:Y:S01]  /*1ec0*/  LDS R2, [R7+0xc00] ;  /* 0x000c000007027984 */ /* 0x000e220000000800 */
[----:B-1----:R-:W-:-:S02]  /*1ed0*/  ISETP.NE.AND P0, PT, R12, RZ, PT ;  /* 0x000000ff0c00720c */ /* 0x002fc40003f05270 */
[----:B----4-:R-:W-:Y:S02]  /*1ee0*/  ISETP.NE.AND P1, PT, R9, RZ, PT ;  /* 0x000000ff0900720c */ /* 0x010fe40003f25270 */
[----:B-----5:R-:W-:Y:S02]  /*1ef0*/  ISETP.NE.AND P2, PT, R6, RZ, PT ;  /* 0x000000ff0600720c */ /* 0x020fe40003f45270 */
[----:B0-----:R-:W-:-:S07]  /*1f00*/  ISETP.NE.AND P3, PT, R2, RZ, PT ;  /* 0x000000ff0200720c */ /* 0x001fce0003f65270 */
[----:B------:R-:W-:Y:S06]  /*1f10*/  @!P0 BRA `(.L_x_174) ;  /* 0x0000000000148947 */ /* 0x000fec0003800000 */
[----:B------:R-:W0:Y:S01]  /*1f20*/  LDC.64 R10, c[0x0][0x380] ;  /* 0x0000e000ff0a7b82 */ /* 0x000e220000000a00 */
[----:B------:R-:W-:Y:S02]  /*1f30*/  IMAD R7, R3, 0x100, R4 ;  /* 0x0000010003077824 */ /* 0x000fe400078e0204 */
[----:B------:R-:W-:Y:S02]  /*1f40*/  IMAD.MOV.U32 R13, RZ, RZ, RZ ;  /* 0x000000ffff0d7224 */ /* 0x000fe400078e00ff */
[----:B0-----:R-:W-:-:S05]  /*1f50*/  IMAD.WIDE.U32 R10, R7, 0x8, R10 ;  /* 0x00000008070a7825 */ /* 0x001fca00078e000a */
[----:B------:R0:W-:Y:S02]  /*1f60*/  REDG.E.ADD.64.STRONG.GPU desc[UR20][R10.64], R12 ;  /* 0x0000000c0a00798e */ /* 0x0001e4000c12e514 */
.L_x_174:
[----:B------:R-:W-:Y:S05]  /*1f70*/  BSYNC.RECONVERGENT B1 ;  /* 0x0000000000017941 */ /* 0x000fea0003800200 */
.L_x_173:
[----:B------:R-:W-:Y:S04]  /*1f80*/  BSSY.RECONVERGENT B1, `(.L_x_175) ;  /* 0x0000009000017945 */ /* 0x000fe80003800200 */
[----:B------:R-:W-:Y:S05]  /*1f90*/  @!P1 BRA `(.L_x_176) ;  /* 0x00000000001c9947 */ /* 0x000fea0003800000 */
[----:B0-----:R-:W0:Y:S01]  /*1fa0*/  LDC.64 R10, c[0x0][0x380] ;  /* 0x0000e000ff0a7b82 */ /* 0x001e220000000a00 */
[----:B------:R-:W-:Y:S01]  /*1fb0*/  IMAD R7, R3, 0x100, R4 ;  /* 0x0000010003077824 */ /* 0x000fe200078e0204 */
[----:B------:R-:W-:Y:S01]  /*1fc0*/  MOV R12, R9 ;  /* 0x00000009000c7202 */ /* 0x000fe20000000f00 */
[----:B------:R-:W-:Y:S02]  /*1fd0*/  IMAD.MOV.U32 R13, RZ, RZ, RZ ;  /* 0x000000ffff0d7224 */ /* 0x000fe400078e00ff */
[----:B------:R-:W-:-:S04]  /*1fe0*/  VIADD R7, R7, 0x100 ;  /* 0x0000010007077836 */ /* 0x000fc80000000000 */
[----:B0-----:R-:W-:-:S05]  /*1ff0*/  IMAD.WIDE.U32 R10, R7, 0x8, R10 ;  /* 0x00000008070a7825 */ /* 0x001fca00078e000a */
[----:B------:R1:W-:Y:S02]  /*2000*/  REDG.E.ADD.64.STRONG.GPU desc[UR20][R10.64], R12 ;  /* 0x0000000c0a00798e */ /* 0x0003e4000c12e514 */
.L_x_176:
[----:B------:R-:W-:Y:S05]  /*2010*/  BSYNC.RECONVERGENT B1 ;  /* 0x0000000000017941 */ /* 0x000fea0003800200 */
.L_x_175:
[----:B------:R-:W-:Y:S04]  /*2020*/  BSSY.RECONVERGENT B1, `(.L_x_177) ;  /* 0x0000008000017945 */ /* 0x000fe80003800200 */
[----:B------:R-:W-:Y:S05]  /*2030*/  @!P2 BRA `(.L_x_178) ;  /* 0x000000000018a947 */ /* 0x000fea0003800000 */
[----:B01----:R-:W0:Y:S01]  /*2040*/  LDC.64 R10, c[0x0][0x380] ;  /* 0x0000e000ff0a7b82 */ /* 0x003e220000000a00 */
[----:B------:R-:W-:-:S04]  /*2050*/  IMAD R7, R3, 0x100, R4 ;  /* 0x0000010003077824 */ /* 0x000fc800078e0204 */
[----:B------:R-:W-:-:S04]  /*2060*/  VIADD R7, R7, 0x200 ;  /* 0x0000020007077836 */ /* 0x000fc80000000000 */
[----:B0-----:R-:W-:-:S04]  /*2070*/  IMAD.WIDE.U32 R10, R7, 0x8, R10 ;  /* 0x00000008070a7825 */ /* 0x001fc800078e000a */
[----:B------:R-:W-:-:S05]  /*2080*/  IMAD.MOV.U32 R7, RZ, RZ, RZ ;  /* 0x000000ffff077224 */ /* 0x000fca00078e00ff */
[----:B------:R4:W-:Y:S02]  /*2090*/  REDG.E.ADD.64.STRONG.GPU desc[UR20][R10.64], R6 ;  /* 0x000000060a00798e */ /* 0x0009e4000c12e514 */
.L_x_178:
[----:B------:R-:W-:Y:S05]  /*20a0*/  BSYNC.RECONVERGENT B1 ;  /* 0x0000000000017941 */ /* 0x000fea0003800200 */
.L_x_177:
[----:B------:R-:W-:Y:S04]  /*20b0*/  BSSY.RECONVERGENT B1, `(.L_x_179) ;  /* 0x0000009000017945 */ /* 0x000fe80003800200 */
[----:B------:R-:W-:Y:S05]  /*20c0*/  @!P3 BRA `(.L_x_180) ;  /* 0x00000000001cb947 */ /* 0x000fea0003800000 */
[----:B----4-:R-:W4:Y:S01]  /*20d0*/  LDC.64 R6, c[0x0][0x380] ;  /* 0x0000e000ff067b82 */ /* 0x010f220000000a00 */
[----:B------:R-:W-:Y:S01]  /*20e0*/  IMAD R9, R3, 0x100, R4 ;  /* 0x0000010003097824 */ /* 0x000fe200078e0204 */
[----:B01----:R-:W-:Y:S01]  /*20f0*/  MOV R10, R2 ;  /* 0x00000002000a7202 */ /* 0x003fe20000000f00 */
[----:B------:R-:W-:Y:S02]  /*2100*/  IMAD.MOV.U32 R11, RZ, RZ, RZ ;  /* 0x000000ffff0b7224 */ /* 0x000fe400078e00ff */
[----:B------:R-:W-:-:S04]  /*2110*/  VIADD R9, R9, 0x300 ;  /* 0x0000030009097836 */ /* 0x000fc80000000000 */
[----:B----4-:R-:W-:-:S05]  /*2120*/  IMAD.WIDE.U32 R6, R9, 0x8, R6 ;  /* 0x0000000809067825 */ /* 0x010fca00078e0006 */
[----:B------:R0:W-:Y:S02]  /*2130*/  REDG.E.ADD.64.STRONG.GPU desc[UR20][R6.64], R10 ;  /* 0x0000000a0600798e */ /* 0x0001e4000c12e514 */
.L_x_180:
[----:B------:R-:W-:Y:S05]  /*2140*/  BSYNC.RECONVERGENT B1 ;  /* 0x0000000000017941 */ /* 0x000fea0003800200 */
.L_x_179:
[----:B------:R-:W-:-:S07]  /*2150*/  VIADD R3, R3, 0x4 ;  /* 0x0000000403037836 */ /* 0x000fce0000000000 */
.L_x_172:
[----:B------:R-:W-:Y:S01]  /*2160*/  UISETP.NE.AND UP0, UPT, UR25, URZ, UPT ;  /* 0x000000ff1900728c */ /* 0x000fe2000bf05270 */
[----:B------:R-:W-:Y:S08]  /*2170*/  BSSY.RECONVERGENT B1, `(.L_x_171) ;  /* 0x0000029000017945 */ /* 0x000ff00003800200 */
[----:B------:R-:W-:Y:S05]  /*2180*/  BRA.U !UP0, `(.L_x_181) ;  /* 0x00000001089c7547 */ /* 0x000fea000b800000 */
[----:B------:R-:W-:-:S13]  /*2190*/  ISETP.NE.AND P0, PT, R5, RZ, PT ;  /* 0x000000ff0500720c */ /* 0x000fda0003f05270 */
[----:B------:R-:W-:Y:S05]  /*21a0*/  @!P0 BRA `(.L_x_182) ;  /* 0x0000000000648947 */ /* 0x000fea0003800000 */
[----:B0---4-:R-:W-:Y:S01]  /*21b0*/  IMAD R6, R3, 0x400, R0 ;  /* 0x0000040003067824 */ /* 0x011fe200078e0200 */
[----:B------:R-:W-:Y:S04]  /*21c0*/  BSSY.RECONVERGENT B2, `(.L_x_183) ;  /* 0x000000c000027945 */ /* 0x000fe80003800200 */
[----:B------:R-:W0:Y:S04]  /*21d0*/  LDS R2, [R6] ;  /* 0x0000000006027984 */ /* 0x000e280000000800 */
[----:B------:R-:W4:Y:S01]  /*21e0*/  LDS R9, [R6+0x400] ;  /* 0x0004000006097984 */ /* 0x000f220000000800 */
[----:B0-----:R-:W-:-:S02]  /*21f0*/  ISETP.NE.AND P0, PT, R2, RZ, PT ;  /* 0x000000ff0200720c */ /* 0x001fc40003f05270 */
[----:B----4-:R-:W-:-:S11]  /*2200*/  ISETP.NE.AND P1, PT, R9, RZ, PT ;  /* 0x000000ff0900720c */ /* 0x010fd60003f25270 */
[----:B------:R-:W-:Y:S05]  /*2210*/  @!P0 BRA `(.L_x_184) ;  /* 0x0000000000188947 */ /* 0x000fea0003800000 */
[----:B------:R-:W0:Y:S01]  /*2220*/  LDC.64 R6, c[0x0][0x380] ;  /* 0x0000e000ff067b82 */ /* 0x000e220000000a00 */
[----:B-1----:R-:W-:-:S04]  /*2230*/  IMAD R11, R3, 0x100, R4 ;  /* 0x00000100030b7824 */ /* 0x002fc800078e0204 */
[----:B0-----:R-:W-:-:S04]  /*2240*/  IMAD.WIDE.U32 R10, R11, 0x8, R6 ;  /* 0x000000080b0a7825 */ /* 0x001fc800078e0006 */
[----:B------:R-:W-:Y:S02]  /*2250*/  IMAD.MOV.U32 R6, RZ, RZ, R2 ;  /* 0x000000ffff067224 */ /* 0x000fe400078e0002 */
[----:B------:R-:W-:-:S05]  /*2260*/  IMAD.MOV.U32 R7, RZ, RZ, RZ ;  /* 0x000000ffff077224 */ /* 0x000fca00078e00ff */
[----:B------:R0:W-:Y:S02]  /*2270*/  REDG.E.ADD.64.STRONG.GPU desc[UR20][R10.64], R6 ;  /* 0x000000060a00798e */ /* 0x0001e4000c12e514 */
.L_x_184:
[----:B------:R-:W-:Y:S05]  /*2280*/  BSYNC.RECONVERGENT B2 ;  /* 0x0000000000027941 */ /* 0x000fea0003800200 */
.L_x_183:
[----:B------:R-:W-:Y:S04]  /*2290*/  BSSY.RECONVERGENT B2, `(.L_x_185) ;  /* 0x0000009000027945 */ /* 0x000fe80003800200 */
[----:B------:R-:W-:Y:S05]  /*22a0*/  @!P1 BRA `(.L_x_186) ;  /* 0x00000000001c9947 */ /* 0x000fea0003800000 */
[----:B0-----:R-:W0:Y:S01]  /*22b0*/  LDC.64 R6, c[0x0][0x380] ;  /* 0x0000e000ff067b82 */ /* 0x001e220000000a00 */
[----:B------:R-:W-:-:S05]  /*22c0*/  LEA R2, R3, R4, 0x8 ;  /* 0x0000000403027211 */ /* 0x000fca00078e40ff */
[----:B-1----:R-:W-:-:S04]  /*22d0*/  VIADD R11, R2, 0x100 ;  /* 0x00000100020b7836 */ /* 0x002fc80000000000 */
[----:B0-----:R-:W-:-:S04]  /*22e0*/  IMAD.WIDE.U32 R10, R11, 0x8, R6 ;  /* 0x000000080b0a7825 */ /* 0x001fc800078e0006 */
[----:B------:R-:W-:Y:S02]  /*22f0*/  IMAD.MOV.U32 R6, RZ, RZ, R9 ;  /* 0x000000ffff067224 */ /* 0x000fe400078e0009 */
[----:B------:R-:W-:-:S05]  /*2300*/  IMAD.MOV.U32 R7, RZ, RZ, RZ ;  /* 0x000000ffff077224 */ /* 0x000fca00078e00ff */
[----:B------:R4:W-:Y:S02]  /*2310*/  REDG.E.ADD.64.STRONG.GPU desc[UR20][R10.64], R6 ;  /* 0x000000060a00798e */ /* 0x0009e4000c12e514 */
.L_x_186:
[----:B------:R-:W-:Y:S05]  /*2320*/  BSYNC.RECONVERGENT B2 ;  /* 0x0000000000027941 */ /* 0x000fea0003800200 */
.L_x_185:
[----:B------:R-:W-:-:S07]  /*2330*/  VIADD R3, R3, 0x2 ;  /* 0x0000000203037836 */ /* 0x000fce0000000000 */
.L_x_182:
[----:B------:R-:W-:-:S09]  /*2340*/  UISETP.NE.AND UP0, UPT, UR9, URZ, UPT ;  /* 0x000000ff0900728c */ /* 0x000fd2000bf05270 */
[----:B------:R-:W-:Y:S05]  /*2350*/  BRA.U !UP0, `(.L_x_181) ;  /* 0x0000000108287547 */ /* 0x000fea000b800000 */
[----:B------:R-:W-:-:S05]  /*2360*/  IMAD R2, R3, 0x400, R0 ;  /* 0x0000040003027824 */ /* 0x000fca00078e0200 */
[----:B------:R-:W5:Y:S02]  /*2370*/  LDS R9, [R2] ;  /* 0x0000000002097984 */ /* 0x000f640000000800 */
[----:B-----5:R-:W-:-:S13]  /*2380*/  ISETP.NE.AND P0, PT, R9, RZ, PT ;  /* 0x000000ff0900720c */ /* 0x020fda0003f05270 */
[----:B------:R-:W-:Y:S05]  /*2390*/  @!P0 BRA `(.L_x_181) ;  /* 0x0000000000188947 */ /* 0x000fea0003800000 */
[----:B0---4-:R-:W0:Y:S01]  /*23a0*/  LDC.64 R6, c[0x0][0x380] ;  /* 0x0000e000ff067b82 */ /* 0x011e220000000a00 */
[----:B------:R-:W-:-:S04]  /*23b0*/  IMAD R3, R3, 0x100, R4 ;  /* 0x0000010003037824 */ /* 0x000fc800078e0204 */
[----:B0-----:R-:W-:Y:S01]  /*23c0*/  IMAD.WIDE.U32 R2, R3, 0x8, R6 ;  /* 0x0000000803027825 */ /* 0x001fe200078e0006 */
[----:B------:R-:W-:-:S03]  /*23d0*/  MOV R6, R9 ;  /* 0x0000000900067202 */ /* 0x000fc60000000f00 */
[----:B------:R-:W-:-:S05]  /*23e0*/  IMAD.MOV.U32 R7, RZ, RZ, RZ ;  /* 0x000000ffff077224 */ /* 0x000fca00078e00ff */
[----:B------:R0:W-:Y:S02]  /*23f0*/  REDG.E.ADD.64.STRONG.GPU desc[UR20][R2.64], R6 ;  /* 0x000000060200798e */ /* 0x0001e4000c12e514 */
.L_x_181:
[----:B------:R-:W-:Y:S05]  /*2400*/  BSYNC.RECONVERGENT B1 ;  /* 0x0000000000017941 */ /* 0x000fea0003800200 */
.L_x_171:
[----:B------:R-:W-:-:S13]  /*2410*/  ISETP.GT.U32.AND P0, PT, R4, 0x7f, PT ;  /* 0x0000007f0400780c */ /* 0x000fda0003f04070 */
[----:B------:R-:W-:Y:S05]  /*2420*/  @P0 BRA `(.L_x_152) ;  /* 0x0000000800900947 */ /* 0x000fea0003800000 */
[----:B------:R-:W-:Y:S01]  /*2430*/  UISETP.GE.U32.AND UP0, UPT, UR22, 0x7, UPT ;  /* 0x000000071600788c */ /* 0x000fe2000bf06070 */
[----:B0-----:R-:W-:-:S08]  /*2440*/  IMAD.MOV.U32 R3, RZ, RZ, RZ ;  /* 0x000000ffff037224 */ /* 0x001fd000078e00ff */
[----:B------:R-:W-:Y:S05]  /*2450*/  BRA.U !UP0, `(.L_x_187) ;  /* 0x0000000508147547 */ /* 0x000fea000b800000 */
[----:B------:R-:W0:Y:S01]  /*2460*/  LDC.64 R2, c[0x0][0x380] ;  /* 0x0000e000ff027b82 */ /* 0x000e220000000a00 */
[----:B------:R-:W-:-:S07]  /*2470*/  IMAD.MOV.U32 R9, RZ, RZ, RZ ;  /* 0x000000ffff097224 */ /* 0x000fce00078e00ff */
.L_x_204:
[C---:B01--4-:R-:W-:Y:S01]  /*2480*/  IMAD R11, R9.reuse, 0x400, R0 ;  /* 0x00000400090b7824 */ /* 0x053fe200078e0200 */
[----:B------:R-:W-:Y:S01]  /*2490*/  BSSY.RECONVERGENT B1, `(.L_x_188) ;  /* 0x0000011000017945 */ /* 0x000fe20003800200 */
[C---:B--23--:R-:W-:Y:S02]  /*24a0*/  IMAD R7, R9.reuse, 0x100, R4 ;  /* 0x0000010009077824 */ /* 0x04cfe400078e0204 */
[----:B------:R-:W-:Y:S01]  /*24b0*/  VIADD R9, R9, 0x8 ;  /* 0x0000000809097836 */ /* 0x000fe20000000000 */
[----:B---3--:R-:W1:Y:S01]  /*24c0*/  LDS R14, [R11+0x200] ;  /* 0x000200000b0e7984 */ /* 0x008e620000000800 */
[----:B0-----:R-:W-:-:S03]  /*24d0*/  IMAD.WIDE.U32 R6, R7, 0x8, R2 ;  /* 0x0000000807067825 */ /* 0x001fc600078e0002 */
[----:B------:R-:W0:Y:S04]  /*24e0*/  LDS R13, [R11+0x600] ;  /* 0x000600000b0d7984 */ /* 0x000e280000000800 */
[----:B--2---:R2:W3:Y:S04]  /*24f0*/  LDS R17, [R11+0xa00] ;  /* 0x000a00000b117984 */ /* 0x0044e80000000800 */
[----:B------:R2:W4:Y:S04]  /*2500*/  LDS R18, [R11+0xe00] ;  /* 0x000e00000b127984 */ /* 0x0005280000000800 */
[----:B------:R2:W2:Y:S04]  /*2510*/  LDS R19, [R11+0x1200] ;  /* 0x001200000b137984 */ /* 0x0004a80000000800 */
[----:B------:R0:W2:Y:S04]  /*2520*/  LDS R16, [R11+0x1600] ;  /* 0x001600000b107984 */ /* 0x0000a80000000800 */
[----:B------:R0:W2:Y:S04]  /*2530*/  LDS R12, [R11+0x1a00] ;  /* 0x001a00000b0c7984 */ /* 0x0000a80000000800 */
[----:B------:R0:W2:Y:S01]  /*2540*/  LDS R10, [R11+0x1e00] ;  /* 0x001e00000b0a7984 */ /* 0x0000a20000000800 */
[----:B-1----:R-:W-:-:S02]  /*2550*/  ISETP.NE.AND P0, PT, R14, RZ, PT ;  /* 0x000000ff0e00720c */ /* 0x002fc40003f05270 */
[----:B0-----:R-:W-:-:S11]  /*2560*/  ISETP.NE.AND P1, PT, R13, RZ, PT ;  /* 0x000000ff0d00720c */ /* 0x001fd60003f25270 */
[----:B---34-:R-:W-:Y:S05]  /*2570*/  @!P0 BRA `(.L_x_189) ;  /* 0x0000000000088947 */ /* 0x018fea0003800000 */
[----:B------:R-:W-:-:S05]  /*2580*/  HFMA2 R15, -RZ, RZ, 0, 0 ;  /* 0x00000000ff0f7431 */ /* 0x000fca00000001ff */
[----:B------:R0:W-:Y:S02]  /*2590*/  REDG.E.ADD.64.STRONG.GPU desc[UR20][R6.64+0x400], R14 ;  /* 0x0004000e0600798e */ /* 0x0001e4000c12e514 */
.L_x_189:
[----:B------:R-:W-:Y:S05]  /*25a0*/  BSYNC.RECONVERGENT B1 ;  /* 0x0000000000017941 */ /* 0x000fea0003800200 */
.L_x_188:
[----:B------:R-:W-:Y:S04]  /*25b0*/  BSSY.RECONVERGENT B1, `(.L_x_190) ;  /* 0x0000005000017945 */ /* 0x000fe80003800200 */
[----:B------:R-:W-:Y:S05]  /*25c0*/  @!P1 BRA `(.L_x_191) ;  /* 0x00000000000c9947 */ /* 0x000fea0003800000 */
[----:B0-----:R-:W-:Y:S02]  /*25d0*/  IMAD.MOV.U32 R14, RZ, RZ, R13 ;  /* 0x000000ffff0e7224 */ /* 0x001fe400078e000d */
[----:B------:R-:W-:-:S05]  /*25e0*/  IMAD.MOV.U32 R15, RZ, RZ, RZ ;  /* 0x000000ffff0f7224 */ /* 0x000fca00078e00ff */
[----:B------:R1:W-:Y:S02]  /*25f0*/  REDG.E.ADD.64.STRONG.GPU desc[UR20][R6.64+0xc00], R14 ;  /* 0x000c000e0600798e */ /* 0x0003e4000c12e514 */
.L_x_191:
[----:B------:R-:W-:Y:S05]  /*2600*/  BSYNC.RECONVERGENT B1 ;  /* 0x0000000000017941 */ /* 0x000fea0003800200 */
.L_x_190:
[----:B------:R-:W-:Y:S01]  /*2610*/  ISETP.NE.AND P6, PT, R17, RZ, PT ;  /* 0x000000ff1100720c */ /* 0x000fe20003fc5270 */
[----:B------:R-:W-:Y:S01]  /*2620*/  BSSY.RECONVERGENT B1, `(.L_x_192) ;  /* 0x000000b000017945 */ /* 0x000fe20003800200 */
[----:B------:R-:W-:Y:S02]  /*2630*/  ISETP.NE.AND P0, PT, R9, UR27, PT ;  /* 0x0000001b09007c0c */ /* 0x000fe4000bf05270 */
[----:B------:R-:W-:Y:S02]  /*2640*/  ISETP.NE.AND P1, PT, R18, RZ, PT ;  /* 0x000000ff1200720c */ /* 0x000fe40003f25270 */
[----:B--2---:R-:W-:Y:S02]  /*2650*/  ISETP.NE.AND P2, PT, R19, RZ, PT ;  /* 0x000000ff1300720c */ /* 0x004fe40003f45270 */
[----:B------:R-:W-:Y:S02]  /*2660*/  ISETP.NE.AND P3, PT, R16, RZ, PT ;  /* 0x000000ff1000720c */ /* 0x000fe40003f65270 */
[----:B------:R-:W-:-:S02]  /*2670*/  ISETP.NE.AND P4, PT, R12, RZ, PT ;  /* 0x000000ff0c00720c */ /* 0x000fc40003f85270 */
[----:B------:R-:W-:Y:S01]  /*2680*/  ISETP.NE.AND P5, PT, R10, RZ, PT ;  /* 0x000000ff0a00720c */ /* 0x000fe20003fa5270 */
[----:B------:R-:W-:-:S12]  /*2690*/  @!P6 BRA `(.L_x_193) ;  /* 0x00000000000ce947 */ /* 0x000fd80003800000 */
[----:B01----:R-:W-:Y:S02]  /*26a0*/  IMAD.MOV.U32 R14, RZ, RZ, R17 ;  /* 0x000000ffff0e7224 */ /* 0x003fe400078e0011 */
[----:B------:R-:W-:-:S05]  /*26b0*/  IMAD.MOV.U32 R15, RZ, RZ, RZ ;  /* 0x000000ffff0f7224 */ /* 0x000fca00078e00ff */
[----:B------:R2:W-:Y:S02]  /*26c0*/  REDG.E.ADD.64.STRONG.GPU desc[UR20][R6.64+0x1400], R14 ;  /* 0x0014000e0600798e */ /* 0x0005e4000c12e514 */
.L_x_193:
[----:B------:R-:W-:Y:S05]  /*26d0*/  BSYNC.RECONVERGENT B1 ;  /* 0x0000000000017941 */ /* 0x000fea0003800200 */
.L_x_192:
[----:B------:R-:W-:Y:S04]  /*26e0*/  BSSY.RECONVERGENT B1, `(.L_x_194) ;  /* 0x0000005000017945 */ /* 0x000fe80003800200 */
[----:B------:R-:W-:Y:S05]  /*26f0*/  @!P1 BRA `(.L_x_195) ;  /* 0x00000000000c9947 */ /* 0x000fea0003800000 */
[----:B012---:R-:W-:Y:S02]  /*2700*/  IMAD.MOV.U32 R14, RZ, RZ, R18 ;  /* 0x000000ffff0e7224 */ /* 0x007fe400078e0012 */
[----:B------:R-:W-:-:S05]  /*2710*/  IMAD.MOV.U32 R15, RZ, RZ, RZ ;  /* 0x000000ffff0f7224 */ /* 0x000fca00078e00ff */
[----:B------:R3:W-:Y:S02]  /*2720*/  REDG.E.ADD.64.STRONG.GPU desc[UR20][R6.64+0x1c00], R14 ;  /* 0x001c000e0600798e */ /* 0x0007e4000c12e514 */
.L_x_195:
[----:B------:R-:W-:Y:S05]  /*2730*/  BSYNC.RECONVERGENT B1 ;  /* 0x0000000000017941 */ /* 0x000fea0003800200 */
.L_x_194:
[----:B------:R-:W-:Y:S04]  /*2740*/  BSSY.RECONVERGENT B1, `(.L_x_196) ;  /* 0x0000005000017945 */ /* 0x000fe80003800200 */
[----:B------:R-:W-:Y:S05]  /*2750*/  @!P2 BRA `(.L_x_197) ;  /* 0x00000000000ca947 */ /* 0x000fea0003800000 */
[----:B0123--:R-:W-:Y:S01]  /*2760*/  MOV R14, R19 ;  /* 0x00000013000e7202 */ /* 0x00ffe20000000f00 */
[----:B------:R-:W-:-:S05]  /*2770*/  IMAD.MOV.U32 R15, RZ, RZ, RZ ;  /* 0x000000ffff0f7224 */ /* 0x000fca00078e00ff */
[----:B------:R4:W-:Y:S02]  /*2780*/  REDG.E.ADD.64.STRONG.GPU desc[UR20][R6.64+0x2400], R14 ;  /* 0x0024000e0600798e */ /* 0x0009e4000c12e514 */
.L_x_197:
[----:B------:R-:W-:Y:S05]  /*2790*/  BSYNC.RECONVERGENT B1 ;  /* 0x0000000000017941 */ /* 0x000fea0003800200 */
.L_x_196:
[----:B------:R-:W-:Y:S04]  /*27a0*/  BSSY.RECONVERGENT B1, `(.L_x_198) ;  /* 0x0000004000017945 */ /* 0x000fe80003800200 */
[----:B------:R-:W-:Y:S05]  /*27b0*/  @!P3 BRA `(.L_x_199) ;  /* 0x000000000008b947 */ /* 0x000fea0003800000 */
[----:B------:R-:W-:-:S05]  /*27c0*/  IMAD.MOV.U32 R17, RZ, RZ, RZ ;  /* 0x000000ffff117224 */ /* 0x000fca00078e00ff */
[----:B------:R0:W-:Y:S02]  /*27d0*/  REDG.E.ADD.64.STRONG.GPU desc[UR20][R6.64+0x2c00], R16 ;  /* 0x002c00100600798e */ /* 0x0001e4000c12e514 */
.L_x_199:
[----:B------:R-:W-:Y:S05]  /*27e0*/  BSYNC.RECONVERGENT B1 ;  /* 0x0000000000017941 */ /* 0x000fea0003800200 */
.L_x_198:
[----:B------:R-:W-:Y:S04]  /*27f0*/  BSSY.RECONVERGENT B1, `(.L_x_200) ;  /* 0x0000004000017945 */ /* 0x000fe80003800200 */
[----:B------:R-:W-:Y:S05]  /*2800*/  @!P4 BRA `(.L_x_201) ;  /* 0x000000000008c947 */ /* 0x000fea0003800000 */
[----:B------:R-:W-:-:S05]  /*2810*/  IMAD.MOV.U32 R13, RZ, RZ, RZ ;  /* 0x000000ffff0d7224 */ /* 0x000fca00078e00ff */
[----:B------:R0:W-:Y:S02]  /*2820*/  REDG.E.ADD.64.STRONG.GPU desc[UR20][R6.64+0x3400], R12 ;  /* 0x0034000c0600798e */ /* 0x0001e4000c12e514 */
.L_x_201:
[----:B------:R-:W-:Y:S05]  /*2830*/  BSYNC.RECONVERGENT B1 ;  /* 0x0000000000017941 */ /* 0x000fea0003800200 */
.L_x_200:
[----:B------:R-:W-:Y:S04]  /*2840*/  BSSY.RECONVERGENT B1, `(.L_x_202) ;  /* 0x0000004000017945 */ /* 0x000fe80003800200 */
[----:B------:R-:W-:Y:S05]  /*2850*/  @!P5 BRA `(.L_x_203) ;  /* 0x000000000008d947 */ /* 0x000fea0003800000 */
[----:B------:R-:W-:-:S05]  /*2860*/  IMAD.MOV.U32 R11, RZ, RZ, RZ ;  /* 0x000000ffff0b7224 */ /* 0x000fca00078e00ff */
[----:B------:R0:W-:Y:S02]  /*2870*/  REDG.E.ADD.64.STRONG.GPU desc[UR20][R6.64+0x3c00], R10 ;  /* 0x003c000a0600798e */ /* 0x0001e4000c12e514 */
.L_x_203:
[----:B------:R-:W-:Y:S05]  /*2880*/  BSYNC.RECONVERGENT B1 ;  /* 0x0000000000017941 */ /* 0x000fea0003800200 */
.L_x_202:
[----:B------:R-:W-:Y:S05]  /*2890*/  @P0 BRA `(.L_x_204) ;  /* 0xfffffff800f80947 */ /* 0x000fea000383ffff */
[----:B------:R-:W-:-:S07]  /*28a0*/  IMAD.U32 R3, RZ, RZ, UR27 ;  /* 0x0000001bff037e24 */ /* 0x000fce000f8e00ff */
.L_x_187:
[----:B------:R-:W-:-:S09]  /*28b0*/  UISETP.NE.AND UP0, UPT, UR24, URZ, UPT ;  /* 0x000000ff1800728c */ /* 0x000fd2000bf05270 */
[----:B------:R-:W-:Y:S05]  /*28c0*/  BRA.U !UP0, `(.L_x_152) ;  /* 0x0000000508687547 */ /* 0x000fea000b800000 */
[----:B------:R-:W-:-:S13]  /*28d0*/  ISETP.GE.U32.AND P0, PT, R8, 0x3, PT ;  /* 0x000000030800780c */ /* 0x000fda0003f06070 */
[----:B------:R-:W-:Y:S05]  /*28e0*/  @!P0 BRA `(.L_x_205) ;  /* 0x0000000000bc8947 */ /* 0x000fea0003800000 */
[----:B01234-:R-:W-:Y:S01]  /*28f0*/  IMAD R7, R3, 0x400, R0 ;  /* 0x0000040003077824 */ /* 0x01ffe200078e0200 */
[----:B------:R-:W-:Y:S04]  /*2900*/  BSSY.RECONVERGENT B1, `(.L_x_206) ;  /* 0x000000f000017945 */ /* 0x000fe80003800200 */
[----:B------:R-:W0:Y:S04]  /*2910*/  LDS R10, [R7+0x200] ;  /* 0x00020000070a7984 */ /* 0x000e280000000800 */
[----:B------:R-:W1:Y:S04]  /*2920*/  LDS R12, [R7+0x600] ;  /* 0x00060000070c7984 */ /* 0x000e680000000800 */
[----:B------:R-:W2:Y:S04]  /*2930*/  LDS R6, [R7+0xa00] ;  /* 0x000a000007067984 */ /* 0x000ea80000000800 */
[----:B------:R-:W3:Y:S01]  /*2940*/  LDS R2, [R7+0xe00] ;  /* 0x000e000007027984 */ /* 0x000ee20000000800 */
[----:B0-----:R-:W-:-:S02]  /*2950*/  ISETP.NE.AND P0, PT, R10, RZ, PT ;  /* 0x000000ff0a00720c */ /* 0x001fc40003f05270 */
[----:B-1----:R-:W-:Y:S02]  /*2960*/  ISETP.NE.AND P1, PT, R12, RZ, PT ;  /* 0x000000ff0c00720c */ /* 0x002fe40003f25270 */
[----:B--2---:R-:W-:Y:S02]  /*2970*/  ISETP.NE.AND P2, PT, R6, RZ, PT ;  /* 0x000000ff0600720c */ /* 0x004fe40003f45270 */
[----:B---3--:R-:W-:-:S07]  /*2980*/  ISETP.NE.AND P3, PT, R2, RZ, PT ;  /* 0x000000ff0200720c */ /* 0x008fce0003f65270 */
[----:B------:R-:W-:Y:S06]  /*2990*/  @!P0 BRA `(.L_x_207) ;  /* 0x0000000000148947 */ /* 0x000fec0003800000 */
[----:B------:R-:W0:Y:S01]  /*29a0*/  LDC.64 R8, c[0x0][0x380] ;  /* 0x0000e000ff087b82 */ /* 0x000e220000000a00 */
[----:B------:R-:W-:Y:S01]  /*29b0*/  LEA R7, R3, R4, 0x8 ;  /* 0x0000000403077211 */ /* 0x000fe200078e40ff */
[----:B------:R-:W-:-:S04]  /*29c0*/  IMAD.MOV.U32 R11, RZ, RZ, RZ ;  /* 0x000000ffff0b7224 */ /* 0x000fc800078e00ff */
[----:B0-----:R-:W-:-:S05]  /*29d0*/  IMAD.WIDE.U32 R8, R7, 0x8, R8 ;  /* 0x0000000807087825 */ /* 0x001fca00078e0008 */
[----:B------:R0:W-:Y:S02]  /*29e0*/  REDG.E.ADD.64.STRONG.GPU desc[UR20][R8.64+0x400], R10 ;  /* 0x0004000a0800798e */ /* 0x0001e4000c12e514 */
.L_x_207:
[----:B------:R-:W-:Y:S05]  /*29f0*/  BSYNC.RECONVERGENT B1 ;  /* 0x0000000000017941 */ /* 0x000fea0003800200 */
.L_x_206:
[----:B------:R-:W-:Y:S04]  /*2a00*/  BSSY.RECONVERGENT B1, `(.L_x_208) ;  /* 0x0000009000017945 */ /* 0x000fe80003800200 */
[----:B------:R-:W-:Y:S05]  /*2a10*/  @!P1 BRA `(.L_x_209) ;  /* 0x00000000001c9947 */ /* 0x000fea0003800000 */
[----:B0-----:R-:W0:Y:S01]  /*2a20*/  LDC.64 R8, c[0x0][0x380] ;  /* 0x0000e000ff087b82 */ /* 0x001e220000000a00 */
[----:B------:R-:W-:Y:S02]  /*2a30*/  IMAD R7, R3, 0x100, R4 ;  /* 0x0000010003077824 */ /* 0x000fe400078e0204 */
[----:B------:R-:W-:Y:S02]  /*2a40*/  IMAD.MOV.U32 R10, RZ, RZ, R12 ;  /* 0x000000ffff0a7224 */ /* 0x000fe400078e000c */
[----:B------:R-:W-:Y:S02]  /*2a50*/  VIADD R7, R7, 0x100 ;  /* 0x0000010007077836 */ /* 0x000fe40000000000 */
[----:B------:R-:W-:Y:S02]  /*2a60*/  IMAD.MOV.U32 R11, RZ, RZ, RZ ;  /* 0x000000ffff0b7224 */ /* 0x000fe400078e00ff */
[----:B0-----:R-:W-:-:S05]  /*2a70*/  IMAD.WIDE.U32 R8, R7, 0x8, R8 ;  /* 0x0000000807087825 */ /* 0x001fca00078e0008 */
[----:B------:R1:W-:Y:S02]  /*2a80*/  REDG.E.ADD.64.STRONG.GPU desc[UR20][R8.64+0x400], R10 ;  /* 0x0004000a0800798e */ /* 0x0003e4000c12e514 */
.L_x_209:
[----:B------:R-:W-:Y:S05]  /*2a90*/  BSYNC.RECONVERGENT B1 ;  /* 0x0000000000017941 */ /* 0x000fea0003800200 */
.L_x_208:
[----:B------:R-:W-:Y:S04]  /*2aa0*/  BSSY.RECONVERGENT B1, `(.L_x_210) ;  /* 0x0000008000017945 */ /* 0x000fe80003800200 */
[----:B------:R-:W-:Y:S05]  /*2ab0*/  @!P2 BRA `(.L_x_211) ;  /* 0x000000000018a947 */ /* 0x000fea0003800000 */
[----:B01----:R-:W0:Y:S01]  /*2ac0*/  LDC.64 R8, c[0x0][0x380] ;  /* 0x0000e000ff087b82 */ /* 0x003e220000000a00 */
[----:B------:R-:W-:-:S05]  /*2ad0*/  IMAD R7, R3, 0x100, R4 ;  /* 0x0000010003077824 */ /* 0x000fca00078e0204 */
[----:B------:R-:W-:-:S05]  /*2ae0*/  IADD3 R7, PT, PT, R7, 0x200, RZ ;  /* 0x0000020007077810 */ /* 0x000fca0007ffe0ff */
[----:B0-----:R-:W-:-:S04]  /*2af0*/  IMAD.WIDE.U32 R8, R7, 0x8, R8 ;  /* 0x0000000807087825 */ /* 0x001fc800078e0008 */
[----:B------:R-:W-:-:S05]  /*2b00*/  IMAD.MOV.U32 R7, RZ, RZ, RZ ;  /* 0x000000ffff077224 */ /* 0x000fca00078e00ff */
[----:B------:R2:W-:Y:S02]  /*2b10*/  REDG.E.ADD.64.STRONG.GPU desc[UR20][R8.64+0x400], R6 ;  /* 0x000400060800798e */ /* 0x0005e4000c12e514 */
.L_x_211:
[----:B------:R-:W-:Y:S05]  /*2b20*/  BSYNC.RECONVERGENT B1 ;  /* 0x0000000000017941 */ /* 0x000fea0003800200 */
.L_x_210:
[----:B------:R-:W-:Y:S04]  /*2b30*/  BSSY.RECONVERGENT B1, `(.L_x_212) ;  /* 0x0000009000017945 */ /* 0x000fe80003800200 */
[----:B------:R-:W-:Y:S05]  /*2b40*/  @!P3 BRA `(.L_x_213) ;  /* 0x00000000001cb947 */ /* 0x000fea0003800000 */
[----:B--2---:R-:W2:Y:S01]  /*2b50*/  LDC.64 R6, c[0x0][0x380] ;  /* 0x0000e000ff067b82 */ /* 0x004ea20000000a00 */
[----:B01----:R-:W-:Y:S02]  /*2b60*/  IMAD R9, R3, 0x100, R4 ;  /* 0x0000010003097824 */ /* 0x003fe400078e0204 */
[----:B------:R-:W-:Y:S02]  /*2b70*/  IMAD.MOV.U32 R8, RZ, RZ, R2 ;  /* 0x000000ffff087224 */ /* 0x000fe400078e0002 */
[----:B------:R-:W-:-:S04]  /*2b80*/  VIADD R9, R9, 0x300 ;  /* 0x0000030009097836 */ /* 0x000fc80000000000 */
[----:B--2---:R-:W-:-:S04]  /*2b90*/  IMAD.WIDE.U32 R6, R9, 0x8, R6 ;  /* 0x0000000809067825 */ /* 0x004fc800078e0006 */
[----:B------:R-:W-:-:S05]  /*2ba0*/  IMAD.MOV.U32 R9, RZ, RZ, RZ ;  /* 0x000000ffff097224 */ /* 0x000fca00078e00ff */
[----:B------:R3:W-:Y:S02]  /*2bb0*/  REDG.E.ADD.64.STRONG.GPU desc[UR20][R6.64+0x400], R8 ;  /* 0x000400080600798e */ /* 0x0007e4000c12e514 */
.L_x_213:
[----:B------:R-:W-:Y:S05]  /*2bc0*/  BSYNC.RECONVERGENT B1 ;  /* 0x0000000000017941 */ /* 0x000fea0003800200 */
.L_x_212:
[----:B------:R-:W-:-:S07]  /*2bd0*/  VIADD R3, R3, 0x4 ;  /* 0x0000000403037836 */ /* 0x000fce0000000000 */
.L_x_205:
[----:B------:R-:W-:-:S09]  /*2be0*/  UISETP.NE.AND UP0, UPT, UR25, URZ, UPT ;  /* 0x000000ff1900728c */ /* 0x000fd2000bf05270 */
[----:B------:R-:W-:Y:S05]  /*2bf0*/  BRA.U !UP0, `(.L_x_152) ;  /* 0x00000001089c7547 */ /* 0x000fea000b800000 */
[----:B------:R-:W-:-:S13]  /*2c00*/  ISETP.NE.AND P0, PT, R5, RZ, PT ;  /* 0x000000ff0500720c */ /* 0x000fda0003f05270 */
[----:B------:R-:W-:Y:S05]  /*2c10*/  @!P0 BRA `(.L_x_214) ;  /* 0x0000000000648947 */ /* 0x000fea0003800000 */
[----:B01234-:R-:W-:Y:S01]  /*2c20*/  LEA R6, R3, R0, 0xa ;  /* 0x0000000003067211 */ /* 0x01ffe200078e50ff */
[----:B------:R-:W-:Y:S04]  /*2c30*/  BSSY.RECONVERGENT B1, `(.L_x_215) ;  /* 0x000000c000017945 */ /* 0x000fe80003800200 */
[----:B------:R-:W0:Y:S04]  /*2c40*/  LDS R2, [R6+0x200] ;  /* 0x0002000006027984 */ /* 0x000e280000000800 */
[----:B------:R-:W1:Y:S01]  /*2c50*/  LDS R5, [R6+0x600] ;  /* 0x0006000006057984 */ /* 0x000e620000000800 */
[----:B0-----:R-:W-:-:S02]  /*2c60*/  ISETP.NE.AND P0, PT, R2, RZ, PT ;  /* 0x000000ff0200720c */ /* 0x001fc40003f05270 */
[----:B-1----:R-:W-:-:S11]  /*2c70*/  ISETP.NE.AND P1, PT, R5, RZ, PT ;  /* 0x000000ff0500720c */ /* 0x002fd60003f25270 */
[----:B------:R-:W-:Y:S05]  /*2c80*/  @!P0 BRA `(.L_x_216) ;  /* 0x0000000000188947 */ /* 0x000fea0003800000 */
[----:B------:R-:W0:Y:S01]  /*2c90*/  LDC.64 R6, c[0x0][0x380] ;  /* 0x0000e000ff067b82 */ /* 0x000e220000000a00 */
[----:B------:R-:W-:-:S04]  /*2ca0*/  IMAD R9, R3, 0x100, R4 ;  /* 0x0000010003097824 */ /* 0x000fc800078e0204 */
[----:B0-----:R-:W-:-:S04]  /*2cb0*/  IMAD.WIDE.U32 R8, R9, 0x8, R6 ;  /* 0x0000000809087825 */ /* 0x001fc800078e0006 */
[----:B------:R-:W-:Y:S02]  /*2cc0*/  IMAD.MOV.U32 R6, RZ, RZ, R2 ;  /* 0x000000ffff067224 */ /* 0x000fe400078e0002 */
[----:B------:R-:W-:-:S05]  /*2cd0*/  IMAD.MOV.U32 R7, RZ, RZ, RZ ;  /* 0x000000ffff077224 */ /* 0x000fca00078e00ff */
[----:B------:R0:W-:Y:S02]  /*2ce0*/  REDG.E.ADD.64.STRONG.GPU desc[UR20][R8.64+0x400], R6 ;  /* 0x000400060800798e */ /* 0x0001e4000c12e514 */
.L_x_216:
[----:B------:R-:W-:Y:S05]  /*2cf0*/  BSYNC.RECONVERGENT B1 ;  /* 0x0000000000017941 */ /* 0x000fea0003800200 */
.L_x_215:
[----:B------:R-:W-:Y:S04]  /*2d00*/  BSSY.RECONVERGENT B1, `(.L_x_217) ;  /* 0x0000009000017945 */ /* 0x000fe80003800200 */
[----:B------:R-:W-:Y:S05]  /*2d10*/  @!P1 BRA `(.L_x_218) ;  /* 0x00000000001c9947 */ /* 0x000fea0003800000 */
[----:B0-----:R-:W0:Y:S01]  /*2d20*/  LDC.64 R6, c[0x0][0x380] ;  /* 0x0000e000ff067b82 */ /* 0x001e220000000a00 */
[----:B------:R-:W-:-:S04]  /*2d30*/  IMAD R2, R3, 0x100, R4 ;  /* 0x0000010003027824 */ /* 0x000fc800078e0204 */
[----:B------:R-:W-:-:S04]  /*2d40*/  VIADD R9, R2, 0x100 ;  /* 0x0000010002097836 */ /* 0x000fc80000000000 */
[----:B0-----:R-:W-:-:S04]  /*2d50*/  IMAD.WIDE.U32 R8, R9, 0x8, R6 ;  /* 0x0000000809087825 */ /* 0x001fc800078e0006 */
[----:B------:R-:W-:Y:S02]  /*2d60*/  HFMA2 R7, -RZ, RZ, 0, 0 ;  /* 0x00000000ff077431 */ /* 0x000fe400000001ff */
[----:B------:R-:W-:-:S05]  /*2d70*/  IMAD.MOV.U32 R6, RZ, RZ, R5 ;  /* 0x000000ffff067224 */ /* 0x000fca00078e0005 */
[----:B------:R1:W-:Y:S02]  /*2d80*/  REDG.E.ADD.64.STRONG.GPU desc[UR20][R8.64+0x400], R6 ;  /* 0x000400060800798e */ /* 0x0003e4000c12e514 */
.L_x_218:
[----:B------:R-:W-:Y:S05]  /*2d90*/  BSYNC.RECONVERGENT B1 ;  /* 0x0000000000017941 */ /* 0x000fea0003800200 */
.L_x_217:
[----:B------:R-:W-:-:S07]  /*2da0*/  VIADD R3, R3, 0x2 ;  /* 0x0000000203037836 */ /* 0x000fce0000000000 */
.L_x_214:
[----:B------:R-:W-:-:S09]  /*2db0*/  UISETP.NE.AND UP0, UPT, UR9, URZ, UPT ;  /* 0x000000ff0900728c */ /* 0x000fd2000bf05270 */
[----:B------:R-:W-:Y:S05]  /*2dc0*/  BRA.U !UP0, `(.L_x_152) ;  /* 0x0000000108287547 */ /* 0x000fea000b800000 */
[----:B------:R-:W-:-:S05]  /*2dd0*/  IMAD R2, R3, 0x400, R0 ;  /* 0x0000040003027824 */ /* 0x000fca00078e0200 */
[----:B------:R-:W5:Y:S02]  /*2de0*/  LDS R5, [R2+0x200] ;  /* 0x0002000002057984 */ /* 0x000f640000000800 */
[----:B-----5:R-:W-:-:S13]  /*2df0*/  ISETP.NE.AND P0, PT, R5, RZ, PT ;  /* 0x000000ff0500720c */ /* 0x020fda0003f05270 */
[----:B------:R-:W-:Y:S05]  /*2e00*/  @!P0 BRA `(.L_x_152) ;  /* 0x0000000000188947 */ /* 0x000fea0003800000 */
[----:B01234-:R-:W0:Y:S01]  /*2e10*/  LDC.64 R6, c[0x0][0x380] ;  /* 0x0000e000ff067b82 */ /* 0x01fe220000000a00 */
[----:B------:R-:W-:-:S04]  /*2e20*/  IMAD R3, R3, 0x100, R4 ;  /* 0x0000010003037824 */ /* 0x000fc800078e0204 */
[----:B0-----:R-:W-:-:S04]  /*2e30*/  IMAD.WIDE.U32 R2, R3, 0x8, R6 ;  /* 0x0000000803027825 */ /* 0x001fc800078e0006 */
[----:B------:R-:W-:Y:S02]  /*2e40*/  IMAD.MOV.U32 R6, RZ, RZ, R5 ;  /* 0x000000ffff067224 */ /* 0x000fe400078e0005 */
[----:B------:R-:W-:-:S05]  /*2e50*/  IMAD.MOV.U32 R7, RZ, RZ, RZ ;  /* 0x000000ffff077224 */ /* 0x000fca00078e00ff */
[----:B------:R0:W-:Y:S02]  /*2e60*/  REDG.E.ADD.64.STRONG.GPU desc[UR20][R2.64+0x400], R6 ;  /* 0x000400060200798e */ /* 0x0001e4000c12e514 */
.L_x_152:
[----:B------:R-:W-:Y:S05]  /*2e70*/  BSYNC.RECONVERGENT B0 ;  /* 0x0000000000007941 */ /* 0x000fea0003800200 */
.L_x_151:
[----:B------:R-:W-:Y:S01]  /*2e80*/  BAR.SYNC.DEFER_BLOCKING 0x0 ;  /* 0x0000000000007b1d */ /* 0x000fe20000010000 */
[----:B------:R-:W-:-:S04]  /*2e90*/  UIADD3 UR6, UP0, UPT, UR6, 0x1, URZ ;  /* 0x0000000106067890 */ /* 0x000fc8000ff1e0ff */
[----:B------:R-:W-:Y:S02]  /*2ea0*/  UIADD3.X UR7, UPT, UPT, URZ, UR7, URZ, UP0, !UPT ;  /* 0x00000007ff077290 */ /* 0x000fe400087fe4ff */
[----:B------:R-:W-:-:S04]  /*2eb0*/  UISETP.NE.U32.AND UP0, UPT, UR6, UR11, UPT ;  /* 0x0000000b0600728c */ /* 0x000fc8000bf05070 */
[----:B------:R-:W-:-:S09]  /*2ec0*/  UISETP.NE.AND.EX UP0, UPT, UR7, UR12, UPT, UP0 ;  /* 0x0000000c0700728c */ /* 0x000fd2000bf05300 */
[----:B------:R-:W-:Y:S05]  /*2ed0*/  BRA.U UP0, `(.L_x_219) ;  /* 0xffffffd100f07547 */ /* 0x000fea000b83ffff */
[----:B------:R-:W-:Y:S05]  /*2ee0*/  EXIT ;  /* 0x000000000000794d */ /* 0x000fea0003800000 */
.L_x_220:
        /* <DEDUP_REMOVED lines=9> */
.L_x_808:


//--------------------- .text._ZN3cub18CUB_300001_SM_10006detail10radix_sort31DeviceRadixSortSingleTileKernelINS1_5radix10policy_hubIiiyE10Policy1000ELNS0_9SortOrderE0EiiyNS1_21identity_decomposer_tEEEvPKT1_PSA_PKT2_PSE_T3_iiT4_ --------------------------
	.section	.text._ZN3cub18CUB_300001_SM_10006detail10radix_sort31DeviceRadixSortSingleTileKernelINS1_5radix10policy_hubIiiyE10Policy1000ELNS0_9SortOrderE0EiiyNS1_21identity_decomposer_tEEEvPKT1_PSA_PKT2_PSE_T3_iiT4_,"ax",@progbits
	.align	128
        .global         _ZN3cub18CUB_300001_SM_10006detail10radix_sort31DeviceRadixSortSingleTileKernelINS1_5radix10policy_hubIiiyE10Policy1000ELNS0_9SortOrderE0EiiyNS1_21identity_decomposer_tEEEvPKT1_PSA_PKT2_PSE_T3_iiT4_
        .type           _ZN3cub18CUB_300001_SM_10006detail10radix_sort31DeviceRadixSortSingleTileKernelINS1_5radix10policy_hubIiiyE10Policy1000ELNS0_9SortOrderE0EiiyNS1_21identity_decomposer_tEEEvPKT1_PSA_PKT2_PSE_T3_iiT4_,@function
        .size           _ZN3cub18CUB_300001_SM_10006detail10radix_sort31DeviceRadixSortSingleTileKernelINS1_5radix10policy_hubIiiyE10Policy1000ELNS0_9SortOrderE0EiiyNS1_21identity_decomposer_tEEEvPKT1_PSA_PKT2_PSE_T3_iiT4_,(.L_x_809 - _ZN3cub18CUB_300001_SM_10006detail10radix_sort31DeviceRadixSortSingleTileKernelINS1_5radix10policy_hubIiiyE10Policy1000ELNS0_9SortOrderE0EiiyNS1_21identity_decomposer_tEEEvPKT1_PSA_PKT2_PSE_T3_iiT4_)
        .other          _ZN3cub18CUB_300001_SM_10006detail10radix_sort31DeviceRadixSortSingleTileKernelINS1_5radix10policy_hubIiiyE10Policy1000ELNS0_9SortOrderE0EiiyNS1_21identity_decomposer_tEEEvPKT1_PSA_PKT2_PSE_T3_iiT4_,@"STO_CUDA_ENTRY STV_DEFAULT"
_ZN3cub18CUB_300001_SM_10006detail10radix_sort31DeviceRadixSortSingleTileKernelINS1_5radix10policy_hubIiiyE10Policy1000ELNS0_9SortOrderE0EiiyNS1_21identity_decomposer_tEEEvPKT1_PSA_PKT2_PSE_T3_iiT4_:
.text._ZN3cub18CUB_300001_SM_10006detail10radix_sort31DeviceRadixSortSingleTileKernelINS1_5radix10policy_hubIiiyE10Policy1000ELNS0_9SortOrderE0EiiyNS1_21identity_decomposer_tEEEvPKT1_PSA_PKT2_PSE_T3_iiT4_:
[----:B------:R-:W-:Y:S01]  /*0000*/  LDC R1, c[0x0][0x37c] ;  /* 0x0000df00ff017b82 */ /* 0x000fe20000000800 */
[----:B------:R-:W0:Y:S01]  /*0010*/  S2R R0, SR_TID.X ;  /* 0x0000000000007919 */ /* 0x000e220000002100 */
[----:B------:R-:W1:Y:S06]  /*0020*/  LDCU UR4, c[0x0][0x3a0] ;  /* 0x00007400ff0477ac */ /* 0x000e6c0008000800 */
[----:B------:R-:W2:Y:S01]  /*0030*/  LDC.64 R6, c[0x0][0x380] ;  /* 0x0000e000ff067b82 */ /* 0x000ea20000000a00 */
[----:B------:R-:W3:Y:S01]  /*0040*/  LDCU.64 UR8, c[0x0][0x358] ;  /* 0x00006b00ff0877ac */ /* 0x000ee20008000a00 */
[----:B------:R-:W4:Y:S01]  /*0050*/  LDCU UR10, c[0x0][0x3ac] ;  /* 0x00007580ff0a77ac */ /* 0x000f220008000800 */
[----:B0-----:R-:W-:-:S04]  /*0060*/  IMAD R9, R0, 0x13, RZ ;  /* 0x0000001300097824 */ /* 0x001fc800078e02ff */
[C---:B------:R-:W-:Y:S01]  /*0070*/  VIADD R4, R9.reuse, 0x1 ;  /* 0x0000000109047836 */ /* 0x040fe20000000000 */
[C---:B-1----:R-:W-:Y:S01]  /*0080*/  ISETP.GE.AND P6, PT, R9.reuse, UR4, PT ;  /* 0x0000000409007c0c */ /* 0x042fe2000bfc6270 */
[C---:B------:R-:W-:Y:S02]  /*0090*/  VIADD R8, R9.reuse, 0x5 ;  /* 0x0000000509087836 */ /* 0x040fe40000000000 */
[C---:B--2---:R-:W-:Y:S01]  /*00a0*/  IMAD.WIDE.U32 R6, R9.reuse, 0x4, R6 ;  /* 0x0000000409067825 */ /* 0x044fe200078e0006 */
[----:B------:R-:W-:Y:S02]  /*00b0*/  ISETP.GE.AND P5, PT, R4, UR4, PT ;  /* 0x0000000404007c0c */ /* 0x000fe4000bfa6270 */
[----:B------:R-:W-:Y:S01]  /*00c0*/  ISETP.GE.AND P1, PT, R8, UR4, PT ;  /* 0x0000000408007c0c */ /* 0x000fe2000bf26270 */
[C---:B------:R-:W-:Y:S01]  /*00d0*/  VIADD R5, R9.reuse, 0x2 ;  /* 0x0000000209057836 */ /* 0x040fe20000000000 */
[----:B------:R-:W-:Y:S01]  /*00e0*/  P2R R46, PR, RZ, 0x20 ;  /* 0x00000020ff2e7803 */ /* 0x000fe20000000000 */
[C---:B------:R-:W-:Y:S01]  /*00f0*/  VIADD R10, R9.reuse, 0x6 ;  /* 0x00000006090a7836 */ /* 0x040fe20000000000 */
[----:B------:R-:W-:Y:S01]  /*0100*/  P2R R49, PR, RZ, 0x2 ;  /* 0x00000002ff317803 */ /* 0x000fe20000000000 */
[----:B------:R-:W-:Y:S01]  /*0110*/  VIADD R4, R9, 0x3 ;  /* 0x0000000309047836 */ /* 0x000fe20000000000 */
[----:B------:R-:W-:Y:S01]  /*0120*/  ISETP.GE.AND P4, PT, R5, UR4, PT ;  /* 0x0000000405007c0c */ /* 0x000fe2000bf86270 */
[C---:B------:R-:W-:Y:S01]  /*0130*/  VIADD R5, R9.reuse, 0x4 ;  /* 0x0000000409057836 */ /* 0x040fe20000000000 */
[----:B------:R-:W-:Y:S01]  /*0140*/  ISETP.GE.AND P0, PT, R10, UR4, PT ;  /* 0x000000040a007c0c */ /* 0x000fe2000bf06270 */
[----:B------:R-:W-:Y:S01]  /*0150*/  VIADD R29, R9, 0x9 ;  /* 0x00000009091d7836 */ /* 0x000fe20000000000 */
[----:B------:R-:W-:Y:S01]  /*0160*/  ISETP.GE.AND P3, PT, R4, UR4, PT ;  /* 0x0000000404007c0c */ /* 0x000fe2000bf66270 */
[----:B---3--:R-:W2:Y:S01]  /*0170*/  @!P5 LDG.E R8, desc[UR8][R6.64+0x4] ;  /* 0x000004080608d981 */ /* 0x008ea2000c1e1900 */
[----:B------:R-:W-:Y:S01]  /*0180*/  ISETP.GE.AND P2, PT, R5, UR4, PT ;  /* 0x0000000405007c0c */ /* 0x000fe2000bf46270 */
[C---:B------:R-:W-:Y:S01]  /*0190*/  VIADD R4, R9.reuse, 0x7 ;  /* 0x0000000709047836 */ /* 0x040fe20000000000 */
[----:B------:R-:W-:Y:S01]  /*01a0*/  P2R R50, PR, RZ, 0x1 ;  /* 0x00000001ff327803 */ /* 0x000fe20000000000 */
[----:B------:R-:W3:Y:S01]  /*01b0*/  @!P1 LDG.E R35, desc[UR8][R6.64+0x14] ;  /* 0x0000140806239981 */ /* 0x000ee2000c1e1900 */
[C---:B------:R-:W-:Y:S01]  /*01c0*/  VIADD R5, R9.reuse, 0x8 ;  /* 0x0000000809057836 */ /* 0x040fe20000000000 */
[----:B------:R-:W-:Y:S01]  /*01d0*/  P2R R47, PR, RZ, 0x8 ;  /* 0x00000008ff2f7803 */ /* 0x000fe20000000000 */
[C---:B------:R-:W-:Y:S01]  /*01e0*/  VIADD R30, R9.reuse, 0xa ;  /* 0x0000000a091e7836 */ /* 0x040fe20000000000 */
[----:B------:R-:W4:Y:S01]  /*01f0*/  @!P4 LDG.E R10, desc[UR8][R6.64+0x8] ;  /* 0x00000808060ac981 */ /* 0x000f22000c1e1900 */
[C---:B------:R-:W-:Y:S01]  /*0200*/  VIADD R31, R9.reuse, 0xb ;  /* 0x0000000b091f7836 */ /* 0x040fe20000000000 */
[----:B------:R-:W-:Y:S01]  /*0210*/  P2R R48, PR, RZ, 0x4 ;  /* 0x00000004ff307803 */ /* 0x000fe20000000000 */
[C---:B------:R-:W-:Y:S01]  /*0220*/  VIADD R32, R9.reuse, 0xc ;  /* 0x0000000c09207836 */ /* 0x040fe20000000000 */
[----:B------:R-:W3:Y:S01]  /*0230*/  @!P3 LDG.E R11, desc[UR8][R6.64+0xc] ;  /* 0x00000c08060bb981 */ /* 0x000ee2000c1e1900 */
[----:B------:R-:W-:Y:S01]  /*0240*/  VIADD R33, R9, 0x10 ;  /* 0x0000001009217836 */ /* 0x000fe20000000000 */
[----:B------:R-:W-:-:S02]  /*0250*/  P2R R45, PR, RZ, 0x10 ;  /* 0x00000010ff2d7803 */ /* 0x000fc40000000000 */
[----:B------:R-:W3:Y:S04]  /*0260*/  @!P2 LDG.E R34, desc[UR8][R6.64+0x10] ;  /* 0x000010080622a981 */ /* 0x000ee8000c1e1900 */
[----:B------:R-:W3:Y:S01]  /*0270*/  @!P0 LDG.E R36, desc[UR8][R6.64+0x18] ;  /* 0x0000180806248981 */ /* 0x000ee2000c1e1900 */
[----:B------:R-:W-:-:S03]  /*0280*/  ISETP.GE.AND P0, PT, R4, UR4, PT ;  /* 0x0000000404007c0c */ /* 0x000fc6000bf06270 */
[----:B------:R-:W3:Y:S01]  /*0290*/  @!P6 LDG.E R61, desc[UR8][R6.64] ;  /* 0x00000008063de981 */ /* 0x000ee2000c1e1900 */
[----:B------:R-:W-:-:S09]  /*02a0*/  P2R R51, PR, RZ, 0x1 ;  /* 0x00000001ff337803 */ /* 0x000fd20000000000 */
[----:B------:R-:W3:Y:S01]  /*02b0*/  @!P0 LDG.E R37, desc[UR8][R6.64+0x1c] ;  /* 0x00001c0806258981 */ /* 0x000ee2000c1e1900 */
[----:B------:R-:W-:Y:S02]  /*02c0*/  ISETP.GE.AND P0, PT, R5, UR4, PT ;  /* 0x0000000405007c0c */ /* 0x000fe4000bf06270 */
[----:B------:R-:W0:Y:S02]  /*02d0*/  LDC.64 R4, c[0x0][0x390] ;  /* 0x0000e400ff047b82 */ /* 0x000e240000000a00 */
[----:B------:R-:W-:-:S09]  /*02e0*/  P2R R52, PR, RZ, 0x1 ;  /* 0x00000001ff347803 */ /* 0x000fd20000000000 */
[----:B------:R-:W3:Y:S01]  /*02f0*/  @!P0 LDG.E R38, desc[UR8][R6.64+0x20] ;  /* 0x0000200806268981 */ /* 0x000ee2000c1e1900 */
[----:B------:R-:W-:-:S04]  /*0300*/  ISETP.GE.AND P0, PT, R29, UR4, PT ;  /* 0x000000041d007c0c */ /* 0x000fc8000bf06270 */
[----:B------:R-:W-:-:S09]  /*0310*/  P2R R53, PR, RZ, 0x1 ;  /* 0x00000001ff357803 */ /* 0x000fd20000000000 */
[----:B------:R-:W3:Y:S01]  /*0320*/  @!P0 LDG.E R39, desc[UR8][R6.64+0x24] ;  /* 0x0000240806278981 */ /* 0x000ee2000c1e1900 */
[----:B------:R-:W-:Y:S01]  /*0330*/  ISETP.GE.AND P0, PT, R30, UR4, PT ;  /* 0x000000041e007c0c */ /* 0x000fe2000bf06270 */
[----:B------:R-:W-:-:S05]  /*0340*/  VIADD R30, R9, 0xd ;  /* 0x0000000d091e7836 */ /* 0x000fca0000000000 */
[----:B------:R-:W-:Y:S02]  /*0350*/  ISETP.GE.AND P1, PT, R30, UR4, PT ;  /* 0x000000041e007c0c */ /* 0x000fe4000bf26270 */
[----:B------:R-:W-:Y:S02]  /*0360*/  P2R R54, PR, RZ, 0x1 ;  /* 0x00000001ff367803 */ /* 0x000fe40000000000 */
[----:B------:R-:W-:-:S03]  /*0370*/  P2R R58, PR, RZ, 0x2 ;  /* 0x00000002ff3a7803 */ /* 0x000fc60000000000 */
[----:B------:R-:W3:Y:S01]  /*0380*/  @!P0 LDG.E R40, desc[UR8][R6.64+0x28] ;  /* 0x0000280806288981 */ /* 0x000ee2000c1e1900 */
[----:B------:R-:W-:-:S05]  /*0390*/  ISETP.GE.AND P0, PT, R31, UR4, PT ;  /* 0x000000041f007c0c */ /* 0x000fca000bf06270 */
[----:B------:R-:W3:Y:S01]  /*03a0*/  @!P1 LDG.E R62, desc[UR8][R6.64+0x34] ;  /* 0x00003408063e9981 */ /* 0x000ee2000c1e1900 */
[----:B------:R-:W-:-:S04]  /*03b0*/  ISETP.NE.AND P1, PT, R54, RZ, PT ;  /* 0x000000ff3600720c */ /* 0x000fc80003f25270 */
[----:B------:R-:W-:Y:S02]  /*03c0*/  P2R R57, PR, RZ, 0x2 ;  /* 0x00000002ff397803 */ /* 0x000fe40000000000 */
[----:B------:R-:W-:Y:S01]  /*03d0*/  ISETP.NE.AND P1, PT, R53, RZ, PT ;  /* 0x000000ff3500720c */ /* 0x000fe20003f25270 */
[----:B------:R-:W3:Y:S03]  /*03e0*/  @!P0 LDG.E R41, desc[UR8][R6.64+0x2c] ;  /* 0x00002c0806298981 */ /* 0x000ee6000c1e1900 */
[----:B------:R-:W-:Y:S02]  /*03f0*/  P2R R56, PR, RZ, 0x2 ;  /* 0x00000002ff387803 */ /* 0x000fe40000000000 */
[----:B------:R-:W-:Y:S02]  /*0400*/  ISETP.NE.AND P1, PT, R52, RZ, PT ;  /* 0x000000ff3400720c */ /* 0x000fe40003f25270 */
[----:B------:R-:W-:-:S02]  /*0410*/  P2R R60, PR, RZ, 0x1 ;  /* 0x00000001ff3c7803 */ /* 0x000fc40000000000 */
[----:B------:R-:W-:Y:S02]  /*0420*/  P2R R55, PR, RZ, 0x2 ;  /* 0x00000002ff377803 */ /* 0x000fe40000000000 */
[----:B------:R-:W-:Y:S02]  /*0430*/  ISETP.GE.AND P0, PT, R32, UR4, PT ;  /* 0x0000000420007c0c */ /* 0x000fe4000bf06270 */
[----:B------:R-:W-:Y:S01]  /*0440*/  ISETP.NE.AND P1, PT, R51, RZ, PT ;  /* 0x000000ff3300720c */ /* 0x000fe20003f25270 */
[----:B------:R-:W-:-:S03]  /*0450*/  VIADD R32, R9, 0xf ;  /* 0x0000000f09207836 */ /* 0x000fc60000000000 */
[----:B------:R-:W-:Y:S02]  /*0460*/  P2R R54, PR, RZ, 0x2 ;  /* 0x00000002ff367803 */ /* 0x000fe40000000000 */
[----:B------:R-:W-:Y:S02]  /*0470*/  ISETP.NE.AND P1, PT, R50, RZ, PT ;  /* 0x000000ff3200720c */ /* 0x000fe40003f25270 */
[----:B------:R-:W-:Y:S02]  /*0480*/  ISETP.GE.AND P3, PT, R32, UR4, PT ;  /* 0x0000000420007c0c */ /* 0x000fe4000bf66270 */
[----:B------:R-:W-:Y:S01]  /*0490*/  P2R R53, PR, RZ, 0x2 ;  /* 0x00000002ff357803 */ /* 0x000fe20000000000 */
[----:B------:R-:W3:Y:S01]  /*04a0*/  @!P0 LDG.E R42, desc[UR8][R6.64+0x30] ;  /* 0x00003008062a8981 */ /* 0x000ee2000c1e1900 */
[----:B------:R-:W-:Y:S01]  /*04b0*/  ISETP.NE.AND P1, PT, R49, RZ, PT ;  /* 0x000000ff3100720c */ /* 0x000fe20003f25270 */
[----:B------:R-:W-:-:S03]  /*04c0*/  VIADD R31, R9, 0xe ;  /* 0x0000000e091f7836 */ /* 0x000fc60000000000 */
[----:B------:R-:W-:Y:S01]  /*04d0*/  P2R R51, PR, RZ, 0x2 ;  /* 0x00000002ff337803 */ /* 0x000fe20000000000 */
[C---:B------:R-:W-:Y:S01]  /*04e0*/  VIADD R43, R9.reuse, 0x11 ;  /* 0x00000011092b7836 */ /* 0x040fe20000000000 */
[----:B------:R-:W-:Y:S01]  /*04f0*/  ISETP.NE.AND P1, PT, R48, RZ, PT ;  /* 0x000000ff3000720c */ /* 0x000fe20003f25270 */
[----:B------:R-:W-:Y:S01]  /*0500*/  VIADD R44, R9, 0x12 ;  /* 0x00000012092c7836 */ /* 0x000fe20000000000 */
[----:B------:R-:W-:Y:S02]  /*0510*/  ISETP.GE.AND P2, PT, R31, UR4, PT ;  /* 0x000000041f007c0c */ /* 0x000fe4000bf46270 */
[----:B------:R-:W-:Y:S02]  /*0520*/  P2R R49, PR, RZ, 0x2 ;  /* 0x00000002ff317803 */ /* 0x000fe40000000000 */
[----:B------:R-:W-:Y:S02]  /*0530*/  ISETP.NE.AND P1, PT, R47, RZ, PT ;  /* 0x000000ff2f00720c */ /* 0x000fe40003f25270 */
[----:B------:R-:W-:Y:S01]  /*0540*/  ISETP.GE.AND P4, PT, R33, UR4, PT ;  /* 0x0000000421007c0c */ /* 0x000fe2000bf86270 */
[----:B------:R-:W3:Y:S01]  /*0550*/  @!P3 LDG.E R47, desc[UR8][R6.64+0x3c] ;  /* 0x00003c08062fb981 */ /* 0x000ee2000c1e1900 */
[----:B------:R-:W-:-:S02]  /*0560*/  ISETP.GE.AND P5, PT, R43, UR4, PT ;  /* 0x000000042b007c0c */ /* 0x000fc4000bfa6270 */
[----:B------:R-:W-:Y:S02]  /*0570*/  ISETP.GE.AND P6, PT, R44, UR4, PT ;  /* 0x000000042c007c0c */ /* 0x000fe4000bfc6270 */
[----:B------:R-:W-:Y:S02]  /*0580*/  P2R R48, PR, RZ, 0x2 ;  /* 0x00000002ff307803 */ /* 0x000fe40000000000 */
[----:B------:R-:W-:-:S04]  /*0590*/  ISETP.NE.AND P1, PT, R45, RZ, PT ;  /* 0x000000ff2d00720c */ /* 0x000fc80003f25270 */
[----:B------:R-:W-:Y:S01]  /*05a0*/  P2R R45, PR, RZ, 0x2 ;  /* 0x00000002ff2d7803 */ /* 0x000fe20000000000 */
[----:B0-----:R-:W-:Y:S01]  /*05b0*/  IMAD.WIDE.U32 R4, R9, 0x4, R4 ;  /* 0x0000000409047825 */ /* 0x001fe200078e0004 */
[----:B------:R-:W-:Y:S01]  /*05c0*/  ISETP.NE.AND P1, PT, R46, RZ, PT ;  /* 0x000000ff2e00720c */ /* 0x000fe20003f25270 */
[----:B------:R-:W3:Y:S01]  /*05d0*/  @!P4 LDG.E R50, desc[UR8][R6.64+0x40] ;  /* 0x000040080632c981 */ /* 0x000ee2000c1e1900 */
[----:B------:R-:W-:-:S03]  /*05e0*/  P2R R59, PR, RZ, 0x1 ;  /* 0x00000001ff3b7803 */ /* 0x000fc60000000000 */
[----:B------:R-:W3:Y:S01]  /*05f0*/  @!P2 LDG.E R46, desc[UR8][R6.64+0x38] ;  /* 0x00003808062ea981 */ /* 0x000ee2000c1e1900 */
[----:B------:R-:W-:Y:S01]  /*0600*/  ISETP.GE.AND P0, PT, R9, UR4, PT ;  /* 0x0000000409007c0c */ /* 0x000fe2000bf06270 */
[----:B------:R-:W-:Y:S01]  /*0610*/  IMAD.MOV.U32 R30, RZ, RZ, -0x1 ;  /* 0xffffffffff1e7424 */ /* 0x000fe200078e00ff */
[----:B------:R-:W0:Y:S01]  /*0620*/  S2UR UR6, SR_CgaCtaId ;  /* 0x00000000000679c3 */ /* 0x000e220000008800 */
[----:B------:R-:W3:Y:S01]  /*0630*/  @!P5 LDG.E R9, desc[UR8][R6.64+0x44] ;  /* 0x000044080609d981 */ /* 0x000ee2000c1e1900 */
[----:B------:R-:W-:Y:S01]  /*0640*/  IMAD.MOV.U32 R31, RZ, RZ, -0x1 ;  /* 0xffffffffff1f7424 */ /* 0x000fe200078e00ff */
[----:B------:R-:W1:Y:S02]  /*0650*/  LDCU.64 UR4, c[0x0][0x3a8] ;  /* 0x00007500ff0477ac */ /* 0x000e640008000a00 */
[----:B------:R-:W3:Y:S03]  /*0660*/  @!P6 LDG.E R52, desc[UR8][R6.64+0x48] ;  /* 0x000048080634e981 */ /* 0x000ee6000c1e1900 */
[----:B------:R-:W-:Y:S06]  /*0670*/  BAR.SYNC.DEFER_BLOCKING 0x0 ;  /* 0x0000000000007b1d */ /* 0x000fec0000010000 */
[----:B------:R0:W5:Y:S01]  /*0680*/  @!P1 LDG.E R3, desc[UR8][R4.64+0x4] ;  /* 0x0000040804039981 */ /* 0x000162000c1e1900 */
[----:B------:R-:W-:-:S02]  /*0690*/  IMAD.MOV.U32 R32, RZ, RZ, -0x1 ;  /* 0xffffffffff207424 */ /* 0x000fc400078e00ff */
[----:B------:R-:W-:Y:S01]  /*06a0*/  IMAD.MOV.U32 R33, RZ, RZ, -0x1 ;  /* 0xffffffffff217424 */ /* 0x000fe200078e00ff */
[----:B------:R0:W5:Y:S01]  /*06b0*/  @!P0 LDG.E R2, desc[UR8][R4.64] ;  /* 0x0000000804028981 */ /* 0x000162000c1e1900 */
[----:B--2---:R-:W-:Y:S01]  /*06c0*/  @!P1 LOP3.LUT R30, R8, 0x80000000, RZ, 0x3c, !PT ;  /* 0x80000000081e9812 */ /* 0x004fe200078e3cff */
[----:B------:R-:W-:Y:S01]  /*06d0*/  IMAD.MOV.U32 R29, RZ, RZ, -0x1 ;  /* 0xffffffffff1d7424 */ /* 0x000fe200078e00ff */
[----:B------:R-:W-:Y:S01]  /*06e0*/  ISETP.NE.AND P1, PT, R45, RZ, PT ;  /* 0x000000ff2d00720c */ /* 0x000fe20003f25270 */
[----:B------:R2:W5:Y:S01]  /*06f0*/  @!P2 LDG.E R24, desc[UR8][R4.64+0x38] ;  /* 0x000038080418a981 */ /* 0x000562000c1e1900 */
[----:B-1----:R-:W-:-:S03]  /*0700*/  UIADD3 UR7, UPT, UPT, UR4, 0x6, URZ ;  /* 0x0000000604077890 */ /* 0x002fc6000fffe0ff */
[----:B------:R2:W5:Y:S01]  /*0710*/  @!P3 LDG.E R25, desc[UR8][R4.64+0x3c] ;  /* 0x00003c080419b981 */ /* 0x000562000c1e1900 */
[----:B------:R-:W-:-:S03]  /*0720*/  UIADD3 UR5, UPT, UPT, -UR4, UR5, URZ ;  /* 0x0000000504057290 */ /* 0x000fc6000fffe1ff */
[----:B------:R2:W5:Y:S04]  /*0730*/  @!P4 LDG.E R26, desc[UR8][R4.64+0x40] ;  /* 0x00004008041ac981 */ /* 0x000568000c1e1900 */
[----:B----4-:R-:W-:Y:S01]  /*0740*/  @!P1 LOP3.LUT R31, R10, 0x80000000, RZ, 0x3c, !PT ;  /* 0x800000000a1f9812 */ /* 0x010fe200078e3cff */
[----:B------:R2:W5:Y:S01]  /*0750*/  @!P1 LDG.E R12, desc[UR8][R4.64+0x8] ;  /* 0x00000808040c9981 */ /* 0x000562000c1e1900 */
[----:B------:R-:W-:-:S03]  /*0760*/  ISETP.NE.AND P1, PT, R48, RZ, PT ;  /* 0x000000ff3000720c */ /* 0x000fc60003f25270 */
[----:B------:R2:W5:Y:S04]  /*0770*/  @!P5 LDG.E R27, desc[UR8][R4.64+0x44] ;  /* 0x00004408041bd981 */ /* 0x000568000c1e1900 */
[----:B------:R2:W5:Y:S06]  /*0780*/  @!P6 LDG.E R28, desc[UR8][R4.64+0x48] ;  /* 0x00004808041ce981 */ /* 0x00056c000c1e1900 */
[----:B---3--:R-:W-:Y:S01]  /*0790*/  @!P1 LOP3.LUT R32, R11, 0x80000000, RZ, 0x3c, !PT ;  /* 0x800000000b209812 */ /* 0x008fe200078e3cff */
[----:B------:R2:W5:Y:S01]  /*07a0*/  @!P1 LDG.E R13, desc[UR8][R4.64+0xc] ;  /* 0x00000c08040d9981 */ /* 0x000562000c1e1900 */
[----:B------:R-:W-:-:S13]  /*07b0*/  ISETP.NE.AND P1, PT, R49, RZ, PT ;  /* 0x000000ff3100720c */ /* 0x000fda0003f25270 */
[----:B------:R-:W-:Y:S01]  /*07c0*/  @!P1 LOP3.LUT R33, R34, 0x80000000, RZ, 0x3c, !PT ;  /* 0x8000000022219812 */ /* 0x000fe200078e3cff */
[----:B------:R2:W5:Y:S01]  /*07d0*/  @!P1 LDG.E R14, desc[UR8][R4.64+0x10] ;  /* 0x00001008040e9981 */ /* 0x000562000c1e1900 */
[----:B------:R-:W-:Y:S01]  /*07e0*/  ISETP.NE.AND P1, PT, R51, RZ, PT ;  /* 0x000000ff3300720c */ /* 0x000fe20003f25270 */
[----:B------:R-:W-:-:S12]  /*07f0*/  IMAD.MOV.U32 R34, RZ, RZ, -0x1 ;  /* 0xffffffffff227424 */ /* 0x000fd800078e00ff */
        /* <DEDUP_REMOVED lines=15> */
[----:B------:R-:W-:Y:S01]  /*08f0*/  IMAD.MOV.U32 R38, RZ, RZ, -0x1 ;  /* 0xffffffffff267424 */ /* 0x000fe200078e00ff */
[----:B------:R-:W-:Y:S02]  /*0900*/  @!P0 LOP3.LUT R29, R61, 0x80000000, RZ, 0x3c, !PT ;  /* 0x800000003d1d8812 */ /* 0x000fe400078e3cff */
[----:B------:R-:W-:-:S09]  /*0910*/  ISETP.NE.AND P0, PT, R60, RZ, PT ;  /* 0x000000ff3c00720c */ /* 0x000fd20003f05270 */
[----:B------:R-:W-:Y:S01]  /*0920*/  @!P1 LOP3.LUT R38, R39, 0x80000000, RZ, 0x3c, !PT ;  /* 0x8000000027269812 */ /* 0x000fe200078e3cff */
[----:B------:R2:W5:Y:S01]  /*0930*/  @!P1 LDG.E R19, desc[UR8][R4.64+0x24] ;  /* 0x0000240804139981 */ /* 0x000562000c1e1900 */
[----:B------:R-:W-:Y:S01]  /*0940*/  ISETP.NE.AND P1, PT, R57, RZ, PT ;  /* 0x000000ff3900720c */ /* 0x000fe20003f25270 */
[----:B------:R-:W-:Y:S02]  /*0950*/  IMAD.MOV.U32 R39, RZ, RZ, -0x1 ;  /* 0xffffffffff277424 */ /* 0x000fe400078e00ff */
[----:B------:R2:W5:Y:S10]  /*0960*/  @!P0 LDG.E R21, desc[UR8][R4.64+0x2c] ;  /* 0x00002c0804158981 */ /* 0x000574000c1e1900 */
[----:B------:R-:W-:Y:S01]  /*0970*/  @!P1 LOP3.LUT R39, R40, 0x80000000, RZ, 0x3c, !PT ;  /* 0x8000000028279812 */ /* 0x000fe200078e3cff */
[----:B------:R-:W-:Y:S01]  /*0980*/  IMAD.MOV.U32 R40, RZ, RZ, -0x1 ;  /* 0xffffffffff287424 */ /* 0x000fe200078e00ff */
[----:B------:R2:W5:Y:S01]  /*0990*/  @!P1 LDG.E R20, desc[UR8][R4.64+0x28] ;  /* 0x0000280804149981 */ /* 0x000562000c1e1900 */
[----:B------:R-:W-:-:S02]  /*09a0*/  @!P0 LOP3.LUT R40, R41, 0x80000000, RZ, 0x3c, !PT ;  /* 0x8000000029288812 */ /* 0x000fc400078e3cff */
[----:B------:R-:W-:Y:S02]  /*09b0*/  ISETP.NE.AND P1, PT, R58, RZ, PT ;  /* 0x000000ff3a00720c */ /* 0x000fe40003f25270 */
[----:B------:R-:W-:Y:S01]  /*09c0*/  ISETP.NE.AND P0, PT, R59, RZ, PT ;  /* 0x000000ff3b00720c */ /* 0x000fe20003f05270 */
[----:B------:R-:W-:Y:S01]  /*09d0*/  IMAD.MOV.U32 R41, RZ, RZ, -0x1 ;  /* 0xffffffffff297424 */ /* 0x000fe200078e00ff */
[----:B------:R-:W-:Y:S02]  /*09e0*/  UMOV UR4, 0x400 ;  /* 0x0000040000047882 */ /* 0x000fe40000000000 */
[----:B0-----:R-:W-:-:S07]  /*09f0*/  ULEA UR4, UR6, UR4, 0x18 ;  /* 0x0000000406047291 */ /* 0x001fce000f8ec0ff */
[----:B------:R2:W5:Y:S02]  /*0a00*/  @!P1 LDG.E R23, desc[UR8][R4.64+0x34] ;  /* 0x0000340804179981 */ /* 0x000564000c1e1900 */
[----:B------:R-:W-:Y:S02]  /*0a10*/  @!P0 LOP3.LUT R41, R42, 0x80000000, RZ, 0x3c, !PT ;  /* 0x800000002a298812 */ /* 0x000fe400078e3cff */
[----:B------:R2:W5:Y:S01]  /*0a20*/  @!P0 LDG.E R22, desc[UR8][R4.64+0x30] ;  /* 0x0000300804168981 */ /* 0x000562000c1e1900 */
[----:B------:R-:W0:Y:S01]  /*0a30*/  S2R R42, SR_LANEID ;  /* 0x00000000002a7919 */ /* 0x000e220000000000 */
[----:B------:R-:W-:Y:S01]  /*0a40*/  IMAD.MOV.U32 R45, RZ, RZ, -0x1 ;  /* 0xffffffffff2d7424 */ /* 0x000fe200078e00ff */
[----:B------:R-:W-:Y:S02]  /*0a50*/  @!P3 LOP3.LUT R45, R47, 0x80000000, RZ, 0x3c, !PT ;  /* 0x800000002f2db812 */ /* 0x000fe400078e3cff */
[----:B------:R-:W-:Y:S01]  /*0a60*/  LEA R47, R0, UR4, 0x2 ;  /* 0x00000004002f7c11 */ /* 0x000fe2000f8e10ff */
[----:B------:R-:W-:Y:S01]  /*0a70*/  IMAD.MOV.U32 R44, RZ, RZ, -0x1 ;  /* 0xffffffffff2c7424 */ /* 0x000fe200078e00ff */
[----:B------:R-:W-:-:S02]  /*0a80*/  SHF.R.U32.HI R124, RZ, 0x5, R0 ;  /* 0x00000005ff7c7819 */ /* 0x000fc40000011600 */
[----:B------:R-:W-:Y:S01]  /*0a90*/  @!P2 LOP3.LUT R44, R46, 0x80000000, RZ, 0x3c, !PT ;  /* 0x800000002e2ca812 */ /* 0x000fe200078e3cff */
[----:B------:R-:W-:Y:S02]  /*0aa0*/  IMAD R51, R0, 0x80, R47 ;  /* 0x0000008000337824 */ /* 0x000fe400078e022f */
[----:B------:R-:W-:Y:S01]  /*0ab0*/  IMAD.MOV.U32 R46, RZ, RZ, -0x1 ;  /* 0xffffffffff2e7424 */ /* 0x000fe200078e00ff */
[----:B------:R-:W-:Y:S01]  /*0ac0*/  @!P4 LOP3.LUT R46, R50, 0x80000000, RZ, 0x3c, !PT ;  /* 0x80000000322ec812 */ /* 0x000fe200078e3cff */
[----:B------:R-:W-:Y:S01]  /*0ad0*/  IMAD.MOV.U32 R43, RZ, RZ, -0x1 ;  /* 0xffffffffff2b7424 */ /* 0x000fe200078e00ff */
[----:B------:R-:W-:Y:S01]  /*0ae0*/  @!P1 LOP3.LUT R43, R62, 0x80000000, RZ, 0x3c, !PT ;  /* 0x800000003e2b9812 */ /* 0x000fe200078e3cff */
[----:B------:R-:W-:Y:S01]  /*0af0*/  IMAD.MOV.U32 R48, RZ, RZ, -0x1 ;  /* 0xffffffffff307424 */ /* 0x000fe200078e00ff */
[----:B------:R-:W-:Y:S01]  /*0b00*/  @!P5 LOP3.LUT R48, R9, 0x80000000, RZ, 0x3c, !PT ;  /* 0x800000000930d812 */ /* 0x000fe200078e3cff */
[----:B------:R-:W-:Y:S01]  /*0b10*/  IMAD.MOV.U32 R49, RZ, RZ, -0x1 ;  /* 0xffffffffff317424 */ /* 0x000fe200078e00ff */
[----:B------:R-:W-:Y:S01]  /*0b20*/  @!P6 LOP3.LUT R49, R52, 0x80000000, RZ, 0x3c, !PT ;  /* 0x800000003431e812 */ /* 0x000fe200078e3cff */
[----:B------:R-:W-:Y:S01]  /*0b30*/  IMAD R53, R0, -0x38, R51 ;  /* 0xffffffc800357824 */ /* 0x000fe200078e0233 */
[----:B------:R-:W-:Y:S01]  /*0b40*/  LEA R50, R124, UR4, 0x2 ;  /* 0x000000047c327c11 */ /* 0x000fe2000f8e10ff */
[----:B--2---:R-:W-:Y:S06]  /*0b50*/  BAR.SYNC.DEFER_BLOCKING 0x0 ;  /* 0x0000000000007b1d */ /* 0x004fec0000010000 */
.L_x_222:
[----:B------:R-:W-:Y:S01]  /*0b60*/  UISETP.LT.AND UP0, UPT, UR5, 0x6, UPT ;  /* 0x000000060500788c */ /* 0x000fe2000bf01270 */
[----:B------:R-:W-:Y:S01]  /*0b70*/  STS [R47], RZ ;  /* 0x000000ff2f007388 */ /* 0x000fe20000000800 */
[----:B------:R-:W-:Y:S01]  /*0b80*/  UIADD3 UR6, UPT, UPT, UR7, -0x6, URZ ;  /* 0xfffffffa07067890 */ /* 0x000fe2000fffe0ff */
[----:B0-----:R-:W-:Y:S01]  /*0b90*/  ISETP.NE.AND P1, PT, R42, 0x1f, PT ;  /* 0x0000001f2a00780c */ /* 0x001fe20003f25270 */
[----:B------:R-:W-:Y:S01]  /*0ba0*/  USEL UR4, UR5, 0x6, UP0 ;  /* 0x0000000605047887 */ /* 0x000fe20008000000 */
[----:B------:R-:W-:Y:S01]  /*0bb0*/  STS [R47+0x400], RZ ;  /* 0x000400ff2f007388 */ /* 0x000fe20000000800 */
[C---:B------:R-:W-:Y:S01]  /*0bc0*/  ISETP.NE.AND P2, PT, R124.reuse, 0x6, PT ;  /* 0x000000067c00780c */ /* 0x040fe20003f45270 */
[----:B------:R-:W-:Y:S01]  /*0bd0*/  UISETP.GE.AND UP0, UPT, UR7, UR10, UPT ;  /* 0x0000000a0700728c */ /* 0x000fe2000bf06270 */
[----:B-1----:R-:W-:Y:S01]  /*0be0*/  SHF.R.U32.HI R4, RZ, UR6, R29 ;  /* 0x00000006ff047c19 */ /* 0x002fe2000801161d */
[----:B------:R-:W-:Y:S01]  /*0bf0*/  UBMSK UR4, URZ, UR4 ;  /* 0x00000004ff04729b */ /* 0x000fe20008000000 */
[----:B------:R-:W-:Y:S01]  /*0c00*/  STS [R47+0x800], RZ ;  /* 0x000800ff2f007388 */ /* 0x000fe20000000800 */
[----:B------:R-:W-:-:S03]  /*0c10*/  ISETP.NE.AND P3, PT, R124, 0x7, PT ;  /* 0x000000077c00780c */ /* 0x000fc60003f65270 */
[----:B------:R-:W-:Y:S01]  /*0c20*/  STS [R47+0xc00], RZ ;  /* 0x000c00ff2f007388 */ /* 0x000fe20000000800 */
[----:B------:R-:W-:-:S03]  /*0c30*/  LOP3.LUT R4, R4, UR4, RZ, 0xc0, !PT ;  /* 0x0000000404047c12 */ /* 0x000fc6000f8ec0ff */
[----:B------:R-:W-:Y:S02]  /*0c40*/  STS [R47+0x1000], RZ ;  /* 0x001000ff2f007388 */ /* 0x000fe40000000800 */
[----:B------:R-:W-:Y:S01]  /*0c50*/  IMAD.SHL.U32 R5, R4, 0x400, RZ ;  /* 0x0000040004057824 */ /* 0x000fe200078e00ff */
[----:B------:R-:W-:Y:S01]  /*0c60*/  SHF.R.U32.HI R4, RZ, 0x4, R4 ;  /* 0x00000004ff047819 */ /* 0x000fe20000011604 */
[----:B------:R-:W-:Y:S03]  /*0c70*/  STS [R47+0x1400], RZ ;  /* 0x001400ff2f007388 */ /* 0x000fe60000000800 */
[----:B------:R-:W-:Y:S01]  /*0c80*/  LOP3.LUT R54, R5, 0x7c00, RZ, 0xc0, !PT ;  /* 0x00007c0005367812 */ /* 0x000fe200078ec0ff */
[----:B------:R-:W-:Y:S01]  /*0c90*/  STS [R47+0x1800], RZ ;  /* 0x001800ff2f007388 */ /* 0x000fe20000000800 */
[----:B------:R-:W-:-:S03]  /*0ca0*/  LOP3.LUT R4, R4, 0xffffffe, RZ, 0xc0, !PT ;  /* 0x0ffffffe04047812 */ /* 0x000fc600078ec0ff */
[----:B------:R-:W-:Y:S01]  /*0cb0*/  STS [R47+0x1c00], RZ ;  /* 0x001c00ff2f007388 */ /* 0x000fe20000000800 */
[----:B------:R-:W-:Y:S02]  /*0cc0*/  IADD3 R54, PT, PT, R4, R47, R54 ;  /* 0x0000002f04367210 */ /* 0x000fe40007ffe036 */
[----:B------:R-:W-:Y:S01]  /*0cd0*/  SHF.R.U32.HI R4, RZ, UR6, R30 ;  /* 0x00000006ff047c19 */ /* 0x000fe2000801161e */
[----:B------:R-:W-:Y:S03]  /*0ce0*/  STS [R47+0x2000], RZ ;  /* 0x002000ff2f007388 */ /* 0x000fe60000000800 */
[----:B------:R-:W-:Y:S01]  /*0cf0*/  LOP3.LUT R4, R4, UR4, RZ, 0xc0, !PT ;  /* 0x0000000404047c12 */ /* 0x000fe2000f8ec0ff */
[----:B------:R-:W-:Y:S04]  /*0d00*/  STS [R47+0x2400], RZ ;  /* 0x002400ff2f007388 */ /* 0x000fe80000000800 */
[----:B------:R-:W-:Y:S01]  /*0d10*/  STS [R47+0x2800], RZ ;  /* 0x002800ff2f007388 */ /* 0x000fe20000000800 */
[----:B------:R-:W-:Y:S01]  /*0d20*/  IMAD.SHL.U32 R5, R4, 0x400, RZ ;  /* 0x0000040004057824 */ /* 0x000fe200078e00ff */
[----:B------:R-:W-:-:S02]  /*0d30*/  SHF.R.U32.HI R4, RZ, 0x4, R4 ;  /* 0x00000004ff047819 */ /* 0x000fc40000011604 */
[----:B------:R-:W-:Y:S02]  /*0d40*/  STS [R47+0x2c00], RZ ;  /* 0x002c00ff2f007388 */ /* 0x000fe40000000800 */
[----:B------:R-:W-:Y:S02]  /*0d50*/  LOP3.LUT R56, R5, 0x7c00, RZ, 0xc0, !PT ;  /* 0x00007c0005387812 */ /* 0x000fe400078ec0ff */
        /* <DEDUP_REMOVED lines=32> */
[----:B------:R-:W0:Y:S02]  /*0f60*/  LDS.U16 R52, [R54] ;  /* 0x0000000036347984 */ /* 0x000e240000000400 */
[----:B0-----:R-:W-:-:S05]  /*0f70*/  VIADD R5, R52, 0x1 ;  /* 0x0000000134057836 */ /* 0x001fca0000000000 */
[----:B------:R0:W-:Y:S04]  /*0f80*/  STS.U16 [R54], R5 ;  /* 0x0000000536007388 */ /* 0x0001e80000000400 */
[----:B------:R-:W1:Y:S01]  /*0f90*/  LDS.U16 R57, [R56] ;  /* 0x0000000038397984 */ /* 0x000e620000000400 */
[----:B0-----:R-:W-:Y:S01]  /*0fa0*/  IMAD.SHL.U32 R5, R4, 0x400, RZ ;  /* 0x0000040004057824 */ /* 0x001fe200078e00ff */
[----:B------:R-:W-:-:S04]  /*0fb0*/  SHF.R.U32.HI R4, RZ, 0x4, R4 ;  /* 0x00000004ff047819 */ /* 0x000fc80000011604 */
[----:B------:R-:W-:Y:S02]  /*0fc0*/  LOP3.LUT R60, R5, 0x7c00, RZ, 0xc0, !PT ;  /* 0x00007c00053c7812 */ /* 0x000fe400078ec0ff */
[----:B------:R-:W-:-:S04]  /*0fd0*/  LOP3.LUT R4, R4, 0xffffffe, RZ, 0xc0, !PT ;  /* 0x0ffffffe04047812 */ /* 0x000fc800078ec0ff */
[----:B------:R-:W-:Y:S02]  /*0fe0*/  IADD3 R60, PT, PT, R4, R47, R60 ;  /* 0x0000002f043c7210 */ /* 0x000fe40007ffe03c */
[----:B------:R-:W-:-:S04]  /*0ff0*/  SHF.R.U32.HI R4, RZ, UR6, R33 ;  /* 0x00000006ff047c19 */ /* 0x000fc80008011621 */
[----:B------:R-:W-:-:S05]  /*1000*/  LOP3.LUT R4, R4, UR4, RZ, 0xc0, !PT ;  /* 0x0000000404047c12 */ /* 0x000fca000f8ec0ff */
[----:B------:R-:W-:Y:S01]  /*1010*/  IMAD.SHL.U32 R6, R4, 0x400, RZ ;  /* 0x0000040004067824 */ /* 0x000fe200078e00ff */
[----:B------:R-:W-:-:S04]  /*1020*/  SHF.R.U32.HI R4, RZ, 0x4, R4 ;  /* 0x00000004ff047819 */ /* 0x000fc80000011604 */
[----:B------:R-:W-:Y:S02]  /*1030*/  LOP3.LUT R6, R6, 0x7c00, RZ, 0xc0, !PT ;  /* 0x00007c0006067812 */ /* 0x000fe400078ec0ff */
[----:B------:R-:W-:-:S04]  /*1040*/  LOP3.LUT R4, R4, 0xffffffe, RZ, 0xc0, !PT ;  /* 0x0ffffffe04047812 */ /* 0x000fc800078ec0ff */
[----:B------:R-:W-:Y:S01]  /*1050*/  IADD3 R62, PT, PT, R4, R47, R6 ;  /* 0x0000002f043e7210 */ /* 0x000fe20007ffe006 */
[----:B-1----:R-:W-:Y:S01]  /*1060*/  VIADD R7, R57, 0x1 ;  /* 0x0000000139077836 */ /* 0x002fe20000000000 */
[----:B------:R-:W-:-:S04]  /*1070*/  SHF.R.U32.HI R4, RZ, UR6, R34 ;  /* 0x00000006ff047c19 */ /* 0x000fc80008011622 */
[----:B------:R-:W-:Y:S01]  /*1080*/  STS.U16 [R56], R7 ;  /* 0x0000000738007388 */ /* 0x000fe20000000400 */
[----:B------:R-:W-:-:S03]  /*1090*/  LOP3.LUT R4, R4, UR4, RZ, 0xc0, !PT ;  /* 0x0000000404047c12 */ /* 0x000fc6000f8ec0ff */
        /* <DEDUP_REMOVED lines=129> */
[----:B------:R-:W-:Y:S01]  /*18b0*/  SHF.R.U32.HI R4, RZ, UR6, R49 ;  /* 0x00000006ff047c19 */ /* 0x000fe20008011631 */
[----:B------:R-:W0:Y:S03]  /*18c0*/  S2UR UR6, SR_CgaCtaId ;  /* 0x00000000000679c3 */ /* 0x000e260000008800 */
[----:B------:R-:W-:Y:S01]  /*18d0*/  LOP3.LUT R4, R4, UR4, RZ, 0xc0, !PT ;  /* 0x0000000404047c12 */ /* 0x000fe2000f8ec0ff */
[----:B------:R-:W-:-:S04]  /*18e0*/  UMOV UR4, 0x400 ;  /* 0x0000040000047882 */ /* 0x000fc80000000000 */
[----:B------:R-:W-:Y:S01]  /*18f0*/  IMAD.SHL.U32 R6, R4, 0x400, RZ ;  /* 0x0000040004067824 */ /* 0x000fe200078e00ff */
[----:B------:R-:W-:-:S04]  /*1900*/  SHF.R.U32.HI R4, RZ, 0x4, R4 ;  /* 0x00000004ff047819 */ /* 0x000fc80000011604 */
[----:B------:R-:W-:Y:S02]  /*1910*/  LOP3.LUT R6, R6, 0x7c00, RZ, 0xc0, !PT ;  /* 0x00007c0006067812 */ /* 0x000fe400078ec0ff */
[----:B------:R-:W-:-:S04]  /*1920*/  LOP3.LUT R4, R4, 0xffffffe, RZ, 0xc0, !PT ;  /* 0x0ffffffe04047812 */ /* 0x000fc800078ec0ff */
[----:B------:R-:W-:Y:S01]  /*1930*/  IADD3 R90, PT, PT, R4, R47, R6 ;  /* 0x0000002f045a7210 */ /* 0x000fe20007ffe006 */
[----:B-1----:R-:W-:Y:S01]  /*1940*/  VIADD R7, R85, 0x1 ;  /* 0x0000000155077836 */ /* 0x002fe20000000000 */
[----:B0-----:R-:W-:-:S04]  /*1950*/  ULEA UR4, UR6, UR4, 0x18 ;  /* 0x0000000406047291 */ /* 0x001fc8000f8ec0ff */
[----:B------:R-:W-:Y:S04]  /*1960*/  STS.U16 [R84], R7 ;  /* 0x0000000754007388 */ /* 0x000fe80000000400 */
[----:B------:R-:W0:Y:S02]  /*1970*/  LDS.U16 R87, [R86] ;  /* 0x0000000056577984 */ /* 0x000e240000000400 */
[----:B0-----:R-:W-:-:S05]  /*1980*/  VIADD R5, R87, 0x1 ;  /* 0x0000000157057836 */ /* 0x001fca0000000000 */
[----:B------:R-:W-:Y:S04]  /*1990*/  STS.U16 [R86], R5 ;  /* 0x0000000556007388 */ /* 0x000fe80000000400 */
[----:B------:R-:W0:Y:S02]  /*19a0*/  LDS.U16 R89, [R88] ;  /* 0x0000000058597984 */ /* 0x000e240000000400 */
[----:B0-----:R-:W-:-:S05]  /*19b0*/  VIADD R7, R89, 0x1 ;  /* 0x0000000159077836 */ /* 0x001fca0000000000 */
[----:B------:R-:W-:Y:S04]  /*19c0*/  STS.U16 [R88], R7 ;  /* 0x0000000758007388 */ /* 0x000fe80000000400 */
[----:B------:R-:W0:Y:S02]  /*19d0*/  LDS.U16 R91, [R90] ;  /* 0x000000005a5b7984 */ /* 0x000e240000000400 */
[----:B0-----:R-:W-:-:S05]  /*19e0*/  VIADD R5, R91, 0x1 ;  /* 0x000000015b057836 */ /* 0x001fca0000000000 */
[----:B------:R-:W-:Y:S01]  /*19f0*/  STS.U16 [R90], R5 ;  /* 0x000000055a007388 */ /* 0x000fe20000000400 */
[----:B------:R-:W-:Y:S06]  /*1a00*/  BAR.SYNC.DEFER_BLOCKING 0x0 ;  /* 0x0000000000007b1d */ /* 0x000fec0000010000 */
[----:B------:R-:W-:Y:S04]  /*1a10*/  LDS R92, [R51] ;  /* 0x00000000335c7984 */ /* 0x000fe80000000800 */
[----:B------:R-:W0:Y:S04]  /*1a20*/  LDS R93, [R51+0x4] ;  /* 0x00000400335d7984 */ /* 0x000e280000000800 */
[----:B------:R-:W1:Y:S04]  /*1a30*/  LDS R94, [R51+0x8] ;  /* 0x00000800335e7984 */ /* 0x000e680000000800 */
[----:B------:R-:W2:Y:S04]  /*1a40*/  LDS R95, [R51+0xc] ;  /* 0x00000c00335f7984 */ /* 0x000ea80000000800 */
[----:B------:R-:W3:Y:S04]  /*1a50*/  LDS R96, [R51+0x10] ;  /* 0x0000100033607984 */ /* 0x000ee80000000800 */
[----:B------:R-:W4:Y:S04]  /*1a60*/  LDS R97, [R51+0x14] ;  /* 0x0000140033617984 */ /* 0x000f280000000800 */
[----:B------:R-:W4:Y:S04]  /*1a70*/  LDS R98, [R51+0x18] ;  /* 0x0000180033627984 */ /* 0x000f280000000800 */
[----:B------:R-:W4:Y:S04]  /*1a80*/  LDS R99, [R51+0x1c] ;  /* 0x00001c0033637984 */ /* 0x000f280000000800 */
[----:B------:R-:W4:Y:S04]  /*1a90*/  LDS R100, [R51+0x20] ;  /* 0x0000200033647984 */ /* 0x000f280000000800 */
[----:B------:R-:W4:Y:S04]  /*1aa0*/  LDS R101, [R51+0x24] ;  /* 0x0000240033657984 */ /* 0x000f280000000800 */
[----:B------:R-:W4:Y:S04]  /*1ab0*/  LDS R102, [R51+0x28] ;  /* 0x0000280033667984 */ /* 0x000f280000000800 */
[----:B------:R-:W4:Y:S01]  /*1ac0*/  LDS R103, [R51+0x2c] ;  /* 0x00002c0033677984 */ /* 0x000f220000000800 */
[----:B0-----:R-:W-:-:S03]  /*1ad0*/  IMAD.IADD R93, R92, 0x1, R93 ;  /* 0x000000015c5d7824 */ /* 0x001fc600078e025d */
[----:B------:R-:W0:Y:S01]  /*1ae0*/  LDS R104, [R51+0x30] ;  /* 0x0000300033687984 */ /* 0x000e220000000800 */
[----:B-1----:R-:W-:-:S03]  /*1af0*/  IMAD.IADD R94, R94, 0x1, R93 ;  /* 0x000000015e5e7824 */ /* 0x002fc600078e025d */
[----:B------:R-:W1:Y:S01]  /*1b00*/  LDS R105, [R51+0x34] ;  /* 0x0000340033697984 */ /* 0x000e620000000800 */
[----:B--2---:R-:W-:-:S03]  /*1b10*/  IMAD.IADD R95, R95, 0x1, R94 ;  /* 0x000000015f5f7824 */ /* 0x004fc600078e025e */
[----:B------:R-:W2:Y:S01]  /*1b20*/  LDS R106, [R51+0x38] ;  /* 0x00003800336a7984 */ /* 0x000ea20000000800 */
[----:B---3--:R-:W-:-:S03]  /*1b30*/  IMAD.IADD R96, R96, 0x1, R95 ;  /* 0x0000000160607824 */ /* 0x008fc600078e025f */
[----:B------:R-:W3:Y:S01]  /*1b40*/  LDS R107, [R51+0x3c] ;  /* 0x00003c00336b7984 */ /* 0x000ee20000000800 */
[----:B----4-:R-:W-:-:S03]  /*1b50*/  IMAD.IADD R97, R97, 0x1, R96 ;  /* 0x0000000161617824 */ /* 0x010fc600078e0260 */
[----:B------:R-:W4:Y:S01]  /*1b60*/  LDS R108, [R51+0x40] ;  /* 0x00004000336c7984 */ /* 0x000f220000000800 */
[----:B------:R-:W-:-:S03]  /*1b70*/  IMAD.IADD R98, R98, 0x1, R97 ;  /* 0x0000000162627824 */ /* 0x000fc600078e0261 */
        /* <DEDUP_REMOVED lines=31> */
[----:B------:R-:W-:-:S04]  /*1d70*/  IMAD.IADD R114, R114, 0x1, R113 ;  /* 0x0000000172727824 */ /* 0x000fc800078e0271 */
[----:B0-----:R-:W-:-:S04]  /*1d80*/  IMAD.IADD R115, R115, 0x1, R114 ;  /* 0x0000000173737824 */ /* 0x001fc800078e0272 */
[----:B-1----:R-:W-:-:S04]  /*1d90*/  IMAD.IADD R116, R116, 0x1, R115 ;  /* 0x0000000174747824 */ /* 0x002fc800078e0273 */
[----:B--2---:R-:W-:-:S04]  /*1da0*/  IMAD.IADD R117, R117, 0x1, R116 ;  /* 0x0000000175757824 */ /* 0x004fc800078e0274 */
[----:B---3--:R-:W-:-:S04]  /*1db0*/  IMAD.IADD R118, R118, 0x1, R117 ;  /* 0x0000000176767824 */ /* 0x008fc800078e0275 */
[----:B----4-:R-:W-:-:S04]  /*1dc0*/  IMAD.IADD R119, R119, 0x1, R118 ;  /* 0x0000000177777824 */ /* 0x010fc800078e0276 */
[----:B------:R-:W-:-:S04]  /*1dd0*/  IMAD.IADD R120, R120, 0x1, R119 ;  /* 0x0000000178787824 */ /* 0x000fc800078e0277 */
[----:B------:R-:W-:-:S04]  /*1de0*/  IMAD.IADD R121, R121, 0x1, R120 ;  /* 0x0000000179797824 */ /* 0x000fc800078e0278 */
[----:B------:R-:W-:-:S04]  /*1df0*/  IMAD.IADD R122, R122, 0x1, R121 ;  /* 0x000000017a7a7824 */ /* 0x000fc800078e0279 */
[----:B------:R-:W-:-:S04]  /*1e00*/  IMAD.IADD R123, R123, 0x1, R122 ;  /* 0x000000017b7b7824 */ /* 0x000fc800078e027a */
[----:B------:R-:W-:-:S05]  /*1e10*/  IMAD.IADD R125, R4, 0x1, R123 ;  /* 0x00000001047d7824 */ /* 0x000fca00078e027b */
        /* <DEDUP_REMOVED lines=8> */
[----:B------:R-:W0:Y:S02]  /*1ea0*/  SHFL.UP P0, R126, R127, 0x10, RZ ;  /* 0x060000007f7e7989 */ /* 0x000e2400000000ff */
[----:B0-----:R-:W-:Y:S01]  /*1eb0*/  @P0 IMAD.IADD R126, R127, 0x1, R126 ;  /* 0x000000017f7e0824 */ /* 0x001fe200078e027e */
[----:B------:R-:W-:-:S03]  /*1ec0*/  ISETP.NE.AND P0, PT, R124, 0x1, PT ;  /* 0x000000017c00780c */ /* 0x000fc60003f05270 */
[----:B------:R-:W-:Y:S01]  /*1ed0*/  IMAD.IADD R125, R126, 0x1, -R125 ;  /* 0x000000017e7d7824 */ /* 0x000fe200078e0a7d */
[----:B------:R-:W-:Y:S01]  /*1ee0*/  @!P1 STS [R50+0x8400], R126 ;  /* 0x0084007e32009388 */ /* 0x000fe20000000800 */
[----:B------:R-:W-:Y:S01]  /*1ef0*/  BAR.SYNC.DEFER_BLOCKING 0x0 ;  /* 0x0000000000007b1d */ /* 0x000fe20000010000 */
[----:B------:R-:W-:-:S05]  /*1f00*/  ISETP.NE.AND P1, PT, R124, 0x4, PT ;  /* 0x000000047c00780c */ /* 0x000fca0003f25270 */
[----:B------:R-:W0:Y:S04]  /*1f10*/  LDS.128 R4, [UR4+0x8400] ;  /* 0x00840004ff047984 */ /* 0x000e280008000c00 */
[----:B------:R-:W1:Y:S01]  /*1f20*/  LDS.128 R8, [UR4+0x8410] ;  /* 0x00841004ff087984 */ /* 0x000e620008000c00 */
[C---:B0-----:R-:W-:Y:S01]  /*1f30*/  SEL R55, R4.reuse, R55, !P0 ;  /* 0x0000003704377207 */ /* 0x041fe20004000000 */
[----:B------:R-:W-:Y:S01]  /*1f40*/  IMAD.IADD R5, R4, 0x1, R5 ;  /* 0x0000000104057824 */ /* 0x000fe200078e0205 */
[----:B------:R-:W-:-:S03]  /*1f50*/  ISETP.NE.AND P0, PT, R124, 0x2, PT ;  /* 0x000000027c00780c */ /* 0x000fc60003f05270 */
[----:B------:R-:W-:Y:S01]  /*1f60*/  IMAD.IADD R6, R6, 0x1, R5 ;  /* 0x0000000106067824 */ /* 0x000fe200078e0205 */
[----:B------:R-:W-:Y:S02]  /*1f70*/  SEL R55, R5, R55, !P0 ;  /* 0x0000003705377207 */ /* 0x000fe40004000000 */
[----:B------:R-:W-:Y:S01]  /*1f80*/  ISETP.NE.AND P0, PT, R124, 0x3, PT ;  /* 0x000000037c00780c */ /* 0x000fe20003f05270 */
[----:B------:R-:W-:-:S03]  /*1f90*/  IMAD.IADD R7, R7, 0x1, R6 ;  /* 0x0000000107077824 */ /* 0x000fc600078e0206 */
[----:B------:R-:W-:Y:S01]  /*1fa0*/  SEL R55, R6, R55, !P0 ;  /* 0x0000003706377207 */ /* 0x000fe20004000000 */
[C---:B-1----:R-:W-:Y:S01]  /*1fb0*/  IMAD.IADD R8, R7.reuse, 0x1, R8 ;  /* 0x0000000107087824 */ /* 0x042fe200078e0208 */
[----:B------:R-:W-:Y:S02]  /*1fc0*/  ISETP.NE.AND P0, PT, R124, 0x5, PT ;  /* 0x000000057c00780c */ /* 0x000fe40003f05270 */
[----:B------:R-:W-:Y:S01]  /*1fd0*/  SEL R55, R7, R55, !P1 ;  /* 0x0000003707377207 */ /* 0x000fe20004800000 */
[----:B------:R-:W-:Y:S01]  /*1fe0*/  IMAD.IADD R9, R9, 0x1, R8 ;  /* 0x0000000109097824 */ /* 0x000fe200078e0208 */
[----:B------:R-:W-:Y:S02]  /*1ff0*/  ISETP.NE.AND P1, PT, R42, RZ, PT ;  /* 0x000000ff2a00720c */ /* 0x000fe40003f25270 */
[----:B------:R-:W-:Y:S01]  /*2000*/  SEL R55, R8, R55, !P0 ;  /* 0x0000003708377207 */ /* 0x000fe20004000000 */
[----:B------:R-:W-:Y:S01]  /*2010*/  IMAD.IADD R10, R10, 0x1, R9 ;  /* 0x000000010a0a7824 */ /* 0x000fe200078e0209 */
[----:B------:R-:W-:-:S02]  /*2020*/  ISETP.GT.U32.AND P0, PT, R0, 0x1f, PT ;  /* 0x0000001f0000780c */ /* 0x000fc40003f04070 */
[----:B------:R-:W-:Y:S01]  /*2030*/  SEL R55, R9, R55, !P2 ;  /* 0x0000003709377207 */ /* 0x000fe20005000000 */
[----:B------:R-:W-:Y:S01]  /*2040*/  IMAD.IADD R11, R11, 0x1, R10 ;  /* 0x000000010b0b7824 */ /* 0x000fe200078e020a */
[----:B------:R-:W-:Y:S02]  /*2050*/  ISETP.GT.U32.OR P2, PT, R0, 0x1f, P1 ;  /* 0x0000001f0000780c */ /* 0x000fe40000f44470 */
[----:B------:R-:W-:Y:S02]  /*2060*/  SEL R4, R125, RZ, P1 ;  /* 0x000000ff7d047207 */ /* 0x000fe40000800000 */
[----:B------:R-:W-:-:S05]  /*2070*/  SEL R55, R10, R55, !P3 ;  /* 0x000000370a377207 */ /* 0x000fca0005800000 */
[----:B------:R-:W-:Y:S01]  /*2080*/  @P0 IMAD.IADD R125, R55, 0x1, R4 ;  /* 0x00000001377d0824 */ /* 0x000fe200078e0204 */
[----:B------:R-:W-:-:S03]  /*2090*/  ISETP.NE.AND P0, PT, R0, RZ, PT ;  /* 0x000000ff0000720c */ /* 0x000fc60003f05270 */
[----:B------:R-:W-:-:S05]  /*20a0*/  @!P2 IMAD.U32 R125, R11, 0x10000, RZ ;  /* 0x000100000b7da824 */ /* 0x000fca00078e00ff */
[----:B------:R-:W-:Y:S01]  /*20b0*/  @!P2 STS [UR4+0x8428], R125 ;  /* 0x0084287dff00a988 */ /* 0x000fe20008000804 */
[----:B------:R-:W-:Y:S06]  /*20c0*/  BAR.SYNC.DEFER_BLOCKING 0x0 ;  /* 0x0000000000007b1d */ /* 0x000fec0000010000 */
[----:B------:R-:W0:Y:S02]  /*20d0*/  LDS R4, [UR4+0x8428] ;  /* 0x00842804ff047984 */ /* 0x000e240008000800 */
[----:B0-----:R-:W-:-:S05]  /*20e0*/  SEL R4, R4, RZ, P0 ;  /* 0x000000ff04047207 */ /* 0x001fca0000000000 */
[----:B------:R-:W-:-:S04]  /*20f0*/  IMAD.IADD R4, R4, 0x1, R125 ;  /* 0x0000000104047824 */ /* 0x000fc800078e027d */
[--C-:B------:R-:W-:Y:S01]  /*2100*/  IMAD.IADD R92, R92, 0x1, R4.reuse ;  /* 0x000000015c5c7824 */ /* 0x100fe200078e0204 */
[----:B------:R-:W-:Y:S01]  /*2110*/  STS [R51], R4 ;  /* 0x0000000433007388 */ /* 0x000fe20000000800 */
[--C-:B------:R-:W-:Y:S02]  /*2120*/  IMAD.IADD R6, R93, 0x1, R4.reuse ;  /* 0x000000015d067824 */ /* 0x100fe400078e0204 */
[--C-:B------:R-:W-:Y:S01]  /*2130*/  IMAD.IADD R94, R94, 0x1, R4.reuse ;  /* 0x000000015e5e7824 */ /* 0x100fe200078e0204 */
[----:B------:R-:W-:Y:S01]  /*2140*/  STS [R51+0x4], R92 ;  /* 0x0000045c33007388 */ /* 0x000fe20000000800 */
[--C-:B------:R-:W-:Y:S02]  /*2150*/  IMAD.IADD R8, R95, 0x1, R4.reuse ;  /* 0x000000015f087824 */ /* 0x100fe400078e0204 */
[--C-:B------:R-:W-:Y:S01]  /*2160*/  IMAD.IADD R96, R96, 0x1, R4.reuse ;  /* 0x0000000160607824 */ /* 0x100fe200078e0204 */
[----:B------:R-:W-:Y:S01]  /*2170*/  STS [R51+0x8], R6 ;  /* 0x0000080633007388 */ /* 0x000fe20000000800 */
[----:B------:R-:W-:-:S02]  /*2180*/  IMAD.IADD R10, R97, 0x1, R4 ;  /* 0x00000001610a7824 */ /* 0x000fc400078e0204 */
[--C-:B------:R-:W-:Y:S01]  /*2190*/  IMAD.IADD R98, R98, 0x1, R4.reuse ;  /* 0x0000000162627824 */ /* 0x100fe200078e0204 */
[----:B------:R-:W-:Y:S01]  /*21a0*/  STS [R51+0xc], R94 ;  /* 0x00000c5e33007388 */ /* 0x000fe20000000800 */
        /* <DEDUP_REMOVED lines=36> */
[----:B------:R-:W-:-:S03]  /*23f0*/  IMAD.IADD R150, R123, 0x1, R4 ;  /* 0x000000017b967824 */ /* 0x000fc600078e0204 */
[----:B------:R-:W-:Y:S04]  /*2400*/  STS [R51+0x40], R134 ;  /* 0x0000408633007388 */ /* 0x000fe80000000800 */
        /* <DEDUP_REMOVED lines=15> */
[----:B------:R-:W-:Y:S01]  /*2500*/  STS [R51+0x80], R150 ;  /* 0x0000809633007388 */ /* 0x000fe20000000800 */
[----:B------:R-:W-:Y:S06]  /*2510*/  BAR.SYNC.DEFER_BLOCKING 0x0 ;  /* 0x0000000000007b1d */ /* 0x000fec0000010000 */
[----:B------:R-:W0:Y:S04]  /*2520*/  LDS.U16 R5, [R54] ;  /* 0x0000000036057984 */ /* 0x000e280000000400 */
[----:B------:R-:W1:Y:S04]  /*2530*/  LDS.U16 R56, [R56] ;  /* 0x0000000038387984 */ /* 0x000e680000000400 */
[----:B------:R-:W2:Y:S04]  /*2540*/  LDS.U16 R58, [R58] ;  /* 0x000000003a3a7984 */ /* 0x000ea80000000400 */
[----:B------:R-:W3:Y:S04]  /*2550*/  LDS.U16 R60, [R60] ;  /* 0x000000003c3c7984 */ /* 0x000ee80000000400 */
[----:B------:R-:W4:Y:S04]  /*2560*/  LDS.U16 R62, [R62] ;  /* 0x000000003e3e7984 */ /* 0x000f280000000400 */
[----:B------:R-:W4:Y:S04]  /*2570*/  LDS.U16 R64, [R64] ;  /* 0x0000000040407984 */ /* 0x000f280000000400 */
[----:B------:R-:W4:Y:S04]  /*2580*/  LDS.U16 R66, [R66] ;  /* 0x0000000042427984 */ /* 0x000f280000000400 */
[----:B------:R-:W4:Y:S04]  /*2590*/  LDS.U16 R68, [R68] ;  /* 0x0000000044447984 */ /* 0x000f280000000400 */
[----:B------:R-:W4:Y:S04]  /*25a0*/  LDS.U16 R70, [R70] ;  /* 0x0000000046467984 */ /* 0x000f280000000400 */
[----:B------:R-:W4:Y:S04]  /*25b0*/  LDS.U16 R72, [R72] ;  /* 0x0000000048487984 */ /* 0x000f280000000400 */
[----:B------:R-:W4:Y:S01]  /*25c0*/  LDS.U16 R74, [R74] ;  /* 0x000000004a4a7984 */ /* 0x000f220000000400 */
[----:B0-----:R-:W-:-:S03]  /*25d0*/  IMAD.IADD R5, R52, 0x1, R5 ;  /* 0x0000000134057824 */ /* 0x001fc600078e0205 */
[----:B------:R-:W0:Y:S01]  /*25e0*/  LDS.U16 R76, [R76] ;  /* 0x000000004c4c7984 */ /* 0x000e220000000400 */
[----:B-1----:R-:W-:-:S03]  /*25f0*/  IMAD.IADD R56, R57, 0x1, R56 ;  /* 0x0000000139387824 */ /* 0x002fc600078e0238 */
[----:B------:R-:W1:Y:S01]  /*2600*/  LDS.U16 R78, [R78] ;  /* 0x000000004e4e7984 */ /* 0x000e620000000400 */
[----:B--2---:R-:W-:-:S03]  /*2610*/  IMAD.IADD R58, R59, 0x1, R58 ;  /* 0x000000013b3a7824 */ /* 0x004fc600078e023a */
[----:B------:R-:W2:Y:S01]  /*2620*/  LDS.U16 R80, [R80] ;  /* 0x0000000050507984 */ /* 0x000ea20000000400 */
[----:B---3--:R-:W-:-:S03]  /*2630*/  IMAD.IADD R60, R61, 0x1, R60 ;  /* 0x000000013d3c7824 */ /* 0x008fc600078e023c */
[----:B------:R-:W3:Y:S01]  /*2640*/  LDS.U16 R82, [R82] ;  /* 0x0000000052527984 */ /* 0x000ee20000000400 */
[----:B----4-:R-:W-:-:S03]  /*2650*/  IMAD.IADD R62, R63, 0x1, R62 ;  /* 0x000000013f3e7824 */ /* 0x010fc600078e023e */
[----:B------:R-:W4:Y:S01]  /*2660*/  LDS.U16 R84, [R84] ;  /* 0x0000000054547984 */ /* 0x000f220000000400 */
[----:B------:R-:W-:-:S03]  /*2670*/  IMAD.IADD R64, R65, 0x1, R64 ;  /* 0x0000000141407824 */ /* 0x000fc600078e0240 */
[----:B------:R-:W4:Y:S01]  /*2680*/  LDS.U16 R86, [R86] ;  /* 0x0000000056567984 */ /* 0x000f220000000400 */
[----:B------:R-:W-:-:S03]  /*2690*/  IMAD.IADD R66, R67, 0x1, R66 ;  /* 0x0000000143427824 */ /* 0x000fc600078e0242 */
[----:B------:R-:W4:Y:S01]  /*26a0*/  LDS.U16 R88, [R88] ;  /* 0x0000000058587984 */ /* 0x000f220000000400 */
[----:B------:R-:W-:-:S03]  /*26b0*/  IMAD.IADD R68, R69, 0x1, R68 ;  /* 0x0000000145447824 */ /* 0x000fc600078e0244 */
[----:B------:R-:W4:Y:S01]  /*26c0*/  LDS.U16 R90, [R90] ;  /* 0x000000005a5a7984 */ /* 0x000f220000000400 */
[----:B------:R-:W-:Y:S02]  /*26d0*/  IMAD.IADD R70, R71, 0x1, R70 ;  /* 0x0000000147467824 */ /* 0x000fe400078e0246 */
[----:B------:R-:W-:Y:S02]  /*26e0*/  IMAD.IADD R72, R73, 0x1, R72 ;  /* 0x0000000149487824 */ /* 0x000fe400078e0248 */
[----:B------:R-:W-:Y:S02]  /*26f0*/  IMAD.IADD R74, R75, 0x1, R74 ;  /* 0x000000014b4a7824 */ /* 0x000fe400078e024a */
[----:B0-----:R-:W-:Y:S02]  /*2700*/  IMAD.IADD R76, R77, 0x1, R76 ;  /* 0x000000014d4c7824 */ /* 0x001fe400078e024c */
[----:B-1----:R-:W-:Y:S02]  /*2710*/  IMAD.IADD R78, R79, 0x1, R78 ;  /* 0x000000014f4e7824 */ /* 0x002fe400078e024e */
[----:B--2---:R-:W-:-:S02]  /*2720*/  IMAD.IADD R80, R81, 0x1, R80 ;  /* 0x0000000151507824 */ /* 0x004fc400078e0250 */
[----:B---3--:R-:W-:Y:S02]  /*2730*/  IMAD.IADD R82, R83, 0x1, R82 ;  /* 0x0000000153527824 */ /* 0x008fe400078e0252 */
[----:B----4-:R-:W-:Y:S02]  /*2740*/  IMAD.IADD R84, R85, 0x1, R84 ;  /* 0x0000000155547824 */ /* 0x010fe400078e0254 */
[----:B------:R-:W-:Y:S02]  /*2750*/  IMAD.IADD R86, R87, 0x1, R86 ;  /* 0x0000000157567824 */ /* 0x000fe400078e0256 */
[----:B------:R-:W-:Y:S02]  /*2760*/  IMAD.IADD R88, R89, 0x1, R88 ;  /* 0x0000000159587824 */ /* 0x000fe400078e0258 */
[----:B------:R-:W-:Y:S01]  /*2770*/  IMAD.IADD R90, R91, 0x1, R90 ;  /* 0x000000015b5a7824 */ /* 0x000fe200078e025a */
[----:B------:R-:W-:Y:S06]  /*2780*/  BAR.SYNC.DEFER_BLOCKING 0x0 ;  /* 0x0000000000007b1d */ /* 0x000fec0000010000 */
[----:B------:R-:W-:Y:S05]  /*2790*/  BRA.U UP0, `(.L_x_221) ;  /* 0x0000000500987547 */ /* 0x000fea000b800000 */
[----:B------:R-:W-:Y:S01]  /*27a0*/  LEA R4, R5, UR4, 0x2 ;  /* 0x0000000405047c11 */ /* 0x000fe2000f8e10ff */
[----:B------:R-:W-:Y:S01]  /*27b0*/  UIADD3 UR7, UPT, UPT, UR7, 0x6, URZ ;  /* 0x0000000607077890 */ /* 0x000fe2000fffe0ff */
[----:B------:R-:W-:Y:S01]  /*27c0*/  LEA R5, R56, UR4, 0x2 ;  /* 0x0000000438057c11 */ /* 0x000fe2000f8e10ff */
[----:B------:R-:W-:Y:S01]  /*27d0*/  UIADD3 UR5, UPT, UPT, UR5, -0x6, URZ ;  /* 0xfffffffa05057890 */ /* 0x000fe2000fffe0ff */
[----:B------:R-:W-:Y:S01]  /*27e0*/  LEA R6, R58, UR4, 0x2 ;  /* 0x000000043a067c11 */ /* 0x000fe2000f8e10ff */
[----:B------:R1:W-:Y:S01]  /*27f0*/  STS [R4], R29 ;  /* 0x0000001d04007388 */ /* 0x0003e20000000800 */
[----:B------:R-:W-:Y:S02]  /*2800*/  LEA R7, R60, UR4, 0x2 ;  /* 0x000000043c077c11 */ /* 0x000fe4000f8e10ff */
[----:B------:R-:W-:Y:S01]  /*2810*/  LEA R8, R62, UR4, 0x2 ;  /* 0x000000043e087c11 */ /* 0x000fe2000f8e10ff */
[----:B------:R1:W-:Y:S01]  /*2820*/  STS [R5], R30 ;  /* 0x0000001e05007388 */ /* 0x0003e20000000800 */
[----:B------:R-:W-:-:S02]  /*2830*/  LEA R9, R64, UR4, 0x2 ;  /* 0x0000000440097c11 */ /* 0x000fc4000f8e10ff */
[----:B------:R-:W-:Y:S01]  /*2840*/  LEA R10, R66, UR4, 0x2 ;  /* 0x00000004420a7c11 */ /* 0x000fe2000f8e10ff */
[----:B------:R1:W-:Y:S01]  /*2850*/  STS [R6], R31 ;  /* 0x0000001f06007388 */ /* 0x0003e20000000800 */
[----:B------:R-:W-:Y:S02]  /*2860*/  LEA R11, R68, UR4, 0x2 ;  /* 0x00000004440b7c11 */ /* 0x000fe4000f8e10ff */
        /* <DEDUP_REMOVED lines=16> */
[----:B------:R1:W-:Y:S04]  /*2970*/  STS [R52], R37 ;  /* 0x0000002534007388 */ /* 0x0003e80000000800 */
        /* <DEDUP_REMOVED lines=9> */
[----:B------:R1:W-:Y:S01]  /*2a10*/  STS [R64], R49 ;  /* 0x0000003140007388 */ /* 0x0003e20000000800 */
[----:B------:R-:W-:Y:S06]  /*2a20*/  BAR.SYNC.DEFER_BLOCKING 0x0 ;  /* 0x0000000000007b1d */ /* 0x000fec0000010000 */
[----:B------:R1:W2:Y:S04]  /*2a30*/  LDS R29, [R53] ;  /* 0x00000000351d7984 */ /* 0x0002a80000000800 */
[----:B------:R1:W3:Y:S04]  /*2a40*/  LDS R30, [R53+0x4] ;  /* 0x00000400351e7984 */ /* 0x0002e80000000800 */
[----:B------:R1:W4:Y:S04]  /*2a50*/  LDS R31, [R53+0x8] ;  /* 0x00000800351f7984 */ /* 0x0003280000000800 */
[----:B------:R1:W0:Y:S04]  /*2a60*/  LDS R32, [R53+0xc] ;  /* 0x00000c0035207984 */ /* 0x0002280000000800 */
        /* <DEDUP_REMOVED lines=14> */
[----:B------:R1:W0:Y:S01]  /*2b50*/  LDS R49, [R53+0x48] ;  /* 0x0000480035317984 */ /* 0x0002220000000800 */
[----:B------:R-:W-:Y:S06]  /*2b60*/  BAR.SYNC.DEFER_BLOCKING 0x0 ;  /* 0x0000000000007b1d */ /* 0x000fec0000010000 */
[----:B-----5:R1:W-:Y:S04]  /*2b70*/  STS [R4], R2 ;  /* 0x0000000204007388 */ /* 0x0203e80000000800 */
        /* <DEDUP_REMOVED lines=19> */
[----:B------:R1:W0:Y:S04]  /*2cb0*/  LDS R2, [R53] ;  /* 0x0000000035027984 */ /* 0x0002280000000800 */
        /* <DEDUP_REMOVED lines=19> */
[----:B--234-:R-:W-:Y:S05]  /*2df0*/  BRA `(.L_x_222) ;  /* 0xffffffdc00587947 */ /* 0x01cfea000383ffff */
.L_x_221:
[----:B------:R-:W-:Y:S01]  /*2e00*/  LEA R5, R5, UR4, 0x2 ;  /* 0x0000000405057c11 */ /* 0x000fe2000f8e10ff */
[----:B------:R-:W-:Y:S01]  /*2e10*/  IMAD R53, R0, -0x48, R53 ;  /* 0xffffffb800357824 */ /* 0x000fe200078e0235 */
[----:B------:R-:W-:Y:S01]  /*2e20*/  LEA R56, R56, UR4, 0x2 ;  /* 0x0000000438387c11 */ /* 0x000fe2000f8e10ff */
[----:B------:R-:W0:Y:S01]  /*2e30*/  LDCU.64 UR6, c[0x0][0x3a0] ;  /* 0x00007400ff0677ac */ /* 0x000e220008000a00 */
[----:B------:R-:W-:Y:S01]  /*2e40*/  LEA R58, R58, UR4, 0x2 ;  /* 0x000000043a3a7c11 */ /* 0x000fe2000f8e10ff */
[----:B------:R-:W-:Y:S01]  /*2e50*/  STS [R5], R29 ;  /* 0x0000001d05007388 */ /* 0x000fe20000000800 */
[----:B------:R-:W-:Y:S02]  /*2e60*/  LEA R60, R60, UR4, 0x2 ;  /* 0x000000043c3c7c11 */ /* 0x000fe4000f8e10ff */
[----:B------:R-:W-:Y:S01]  /*2e70*/  LEA R62, R62, UR4, 0x2 ;  /* 0x000000043e3e7c11 */ /* 0x000fe2000f8e10ff */
[----:B------:R-:W-:Y:S01]  /*2e80*/  STS [R56], R30 ;  /* 0x0000001e38007388 */ /* 0x000fe20000000800 */
[----:B------:R-:W-:-:S02]  /*2e90*/  LEA R64, R64, UR4, 0x2 ;  /* 0x0000000440407c11 */ /* 0x000fc4000f8e10ff */
[----:B------:R-:W-:Y:S01]  /*2ea0*/  LEA R66, R66, UR4, 0x2 ;  /* 0x0000000442427c11 */ /* 0x000fe2000f8e10ff */
[----:B------:R-:W-:Y:S01]  /*2eb0*/  STS [R58], R31 ;  /* 0x0000001f3a007388 */ /* 0x000fe20000000800 */
[----:B------:R-:W-:Y:S02]  /*2ec0*/  LEA R68, R68, UR4, 0x2 ;  /* 0x0000000444447c11 */ /* 0x000fe4000f8e10ff */
[----:B------:R-:W-:Y:S01]  /*2ed0*/  LEA R70, R70, UR4, 0x2 ;  /* 0x0000000446467c11 */ /* 0x000fe2000f8e10ff */
[----:B------:R-:W-:Y:S01]  /*2ee0*/  STS [R60], R32 ;  /* 0x000000203c007388 */ /* 0x000fe20000000800 */
[----:B------:R-:W-:Y:S02]  /*2ef0*/  LEA R72, R72, UR4, 0x2 ;  /* 0x0000000448487c11 */ /* 0x000fe4000f8e10ff */
[----:B------:R-:W-:Y:S01]  /*2f00*/  LEA R74, R74, UR4, 0x2 ;  /* 0x000000044a4a7c11 */ /* 0x000fe2000f8e10ff */
[----:B------:R-:W-:Y:S01]  /*2f10*/  STS [R62], R33 ;  /* 0x000000213e007388 */ /* 0x000fe20000000800 */
[----:B------:R-:W-:Y:S01]  /*2f20*/  LEA R76, R76, UR4, 0x2 ;  /* 0x000000044c4c7c11 */ /* 0x000fe2000f8e10ff */
[----:B0-----:R-:W-:Y:S01]  /*2f30*/  IMAD.U32 R4, RZ, RZ, UR7 ;  /* 0x00000007ff047e24 */ /* 0x001fe2000f8e00ff */
        /* <DEDUP_REMOVED lines=11> */
[----:B------:R-:W-:-:S03]  /*2ff0*/  ISETP.LT.U32.AND P2, PT, R0, UR6, PT ;  /* 0x0000000600007c0c */ /* 0x000fc6000bf41070 */
[----:B------:R-:W-:Y:S01]  /*3000*/  STS [R72], R38 ;  /* 0x0000002648007388 */ /* 0x000fe20000000800 */
[----:B------:R-:W-:-:S03]  /*3010*/  ISETP.GT.U32.AND.EX P2, PT, R4, RZ, PT, P2 ;  /* 0x000000ff0400720c */ /* 0x000fc60003f44120 */
[----:B------:R-:W-:Y:S04]  /*3020*/  STS [R74], R39 ;  /* 0x000000274a007388 */ /* 0x000fe80000000800 */
[----:B------:R-:W-:Y:S04]  /*3030*/  STS [R76], R40 ;  /* 0x000000284c007388 */ /* 0x000fe80000000800 */
[----:B------:R-:W-:Y:S04]  /*3040*/  STS [R78], R41 ;  /* 0x000000294e007388 */ /* 0x000fe80000000800 */
[----:B------:R-:W-:Y:S04]  /*3050*/  STS [R80], R43 ;  /* 0x0000002b50007388 */ /* 0x000fe80000000800 */
[----:B------:R-:W-:Y:S04]  /*3060*/  STS [R47], R44 ;  /* 0x0000002c2f007388 */ /* 0x000fe80000000800 */
[----:B------:R-:W-:Y:S04]  /*3070*/  STS [R84], R45 ;  /* 0x0000002d54007388 */ /* 0x000fe80000000800 */
[----:B------:R-:W-:Y:S04]  /*3080*/  STS [R51], R46 ;  /* 0x0000002e33007388 */ /* 0x000fe80000000800 */
[----:B------:R-:W-:Y:S04]  /*3090*/  STS [R88], R48 ;  /* 0x0000003058007388 */ /* 0x000fe80000000800 */
[----:B------:R-:W-:Y:S01]  /*30a0*/  STS [R90], R49 ;  /* 0x000000315a007388 */ /* 0x000fe20000000800 */
[----:B------:R-:W-:Y:S06]  /*30b0*/  BAR.SYNC.DEFER_BLOCKING 0x0 ;  /* 0x0000000000007b1d */ /* 0x000fec0000010000 */
[----:B------:R-:W0:Y:S04]  /*30c0*/  LDS R6, [R53] ;  /* 0x0000000035067984 */ /* 0x000e280000000800 */
[----:B------:R-:W1:Y:S04]  /*30d0*/  LDS R7, [R53+0x400] ;  /* 0x0004000035077984 */ /* 0x000e680000000800 */
[----:B------:R-:W2:Y:S04]  /*30e0*/  LDS R8, [R53+0x800] ;  /* 0x0008000035087984 */ /* 0x000ea80000000800 */
[----:B------:R-:W-:Y:S04]  /*30f0*/  LDS R9, [R53+0xc00] ;  /* 0x000c000035097984 */ /* 0x000fe80000000800 */
[----:B------:R-:W-:Y:S04]  /*3100*/  LDS R10, [R53+0x1000] ;  /* 0x00100000350a7984 */ /* 0x000fe80000000800 */
[----:B------:R-:W-:Y:S04]  /*3110*/  LDS R11, [R53+0x1400] ;  /* 0x00140000350b7984 */ /* 0x000fe80000000800 */
[----:B------:R-:W3:Y:S04]  /*3120*/  LDS R29, [R53+0x1800] ;  /* 0x00180000351d7984 */ /* 0x000ee80000000800 */
[----:B------:R-:W-:Y:S04]  /*3130*/  LDS R30, [R53+0x1c00] ;  /* 0x001c0000351e7984 */ /* 0x000fe80000000800 */
        /* <DEDUP_REMOVED lines=10> */
[----:B------:R-:W-:Y:S01]  /*31e0*/  LDS R41, [R53+0x4800] ;  /* 0x0048000035297984 */ /* 0x000fe20000000800 */
[----:B------:R-:W-:Y:S06]  /*31f0*/  BAR.SYNC.DEFER_BLOCKING 0x0 ;  /* 0x0000000000007b1d */ /* 0x000fec0000010000 */
[----:B-----5:R4:W-:Y:S04]  /*3200*/  STS [R5], R2 ;  /* 0x0000000205007388 */ /* 0x0209e80000000800 */
[----:B------:R0:W-:Y:S04]  /*3210*/  STS [R56], R3 ;  /* 0x0000000338007388 */ /* 0x0001e80000000800 */
[----:B------:R1:W-:Y:S01]  /*3220*/  STS [R58], R12 ;  /* 0x0000000c3a007388 */ /* 0x0003e20000000800 */
[----:B----4-:R-:W4:Y:S03]  /*3230*/  LDC.64 R4, c[0x0][0x398] ;  /* 0x0000e600ff047b82 */ /* 0x010f260000000a00 */
[----:B------:R-:W-:Y:S04]  /*3240*/  STS [R60], R13 ;  /* 0x0000000d3c007388 */ /* 0x000fe80000000800 */
[----:B------:R2:W-:Y:S01]  /*3250*/  STS [R62], R14 ;  /* 0x0000000e3e007388 */ /* 0x0005e20000000800 */
[----:B0-----:R-:W0:Y:S01]  /*3260*/  LDC.64 R2, c[0x0][0x388] ;  /* 0x0000e200ff027b82 */ /* 0x001e220000000a00 */
[----:B-1----:R-:W-:-:S02]  /*3270*/  VIADD R12, R0, 0x100 ;  /* 0x00000100000c7836 */ /* 0x002fc40000000000 */
[----:B------:R-:W-:Y:S04]  /*3280*/  STS [R64], R15 ;  /* 0x0000000f40007388 */ /* 0x000fe80000000800 */
[----:B------:R1:W-:Y:S01]  /*3290*/  STS [R66], R16 ;  /* 0x0000001042007388 */ /* 0x0003e20000000800 */
[----:B------:R-:W-:Y:S01]  /*32a0*/  ISETP.LT.U32.AND P4, PT, R12, UR6, PT ;  /* 0x000000060c007c0c */ /* 0x000fe2000bf81070 */
[C---:B--2---:R-:W-:Y:S01]  /*32b0*/  VIADD R14, R0.reuse, 0x200 ;  /* 0x00000200000e7836 */ /* 0x044fe20000000000 */
[----:B------:R-:W-:Y:S01]  /*32c0*/  LOP3.LUT R12, R0, 0x400, RZ, 0xfc, !PT ;  /* 0x00000400000c7812 */ /* 0x000fe200078efcff */
[----:B------:R-:W-:Y:S03]  /*32d0*/  STS [R68], R17 ;  /* 0x0000001144007388 */ /* 0x000fe60000000800 */
[----:B------:R-:W-:Y:S01]  /*32e0*/  ISETP.LT.U32.AND P3, PT, R14, UR6, PT ;  /* 0x000000060e007c0c */ /* 0x000fe2000bf61070 */
[----:B------:R-:W-:Y:S01]  /*32f0*/  STS [R70], R18 ;  /* 0x0000001246007388 */ /* 0x000fe20000000800 */
[----:B------:R-:W-:Y:S01]  /*3300*/  VIADD R14, R0, 0x500 ;  /* 0x00000500000e7836 */ /* 0x000fe20000000000 */
[----:B------:R-:W-:Y:S01]  /*3310*/  ISETP.LT.U32.AND P0, PT, R12, UR6, PT ;  /* 0x000000060c007c0c */ /* 0x000fe2000bf01070 */
[C---:B-1----:R-:W-:Y:S01]  /*3320*/  VIADD R16, R0.reuse, 0x300 ;  /* 0x0000030000107836 */ /* 0x042fe20000000000 */
[----:B------:R-:W-:Y:S01]  /*3330*/  STS [R72], R19 ;  /* 0x0000001348007388 */ /* 0x000fe20000000800 */
[----:B------:R-:W-:Y:S01]  /*3340*/  VIADD R12, R0, 0x600 ;  /* 0x00000600000c7836 */ /* 0x000fe20000000000 */
[----:B------:R-:W-:Y:S01]  /*3350*/  ISETP.LT.U32.AND P1, PT, R14, UR6, PT ;  /* 0x000000060e007c0c */ /* 0x000fe2000bf21070 */
[----:B------:R-:W-:Y:S01]  /*3360*/  IMAD.U32 R14, RZ, RZ, UR7 ;  /* 0x00000007ff0e7e24 */ /* 0x000fe2000f8e00ff */
[----:B------:R-:W-:Y:S01]  /*3370*/  STS [R74], R20 ;  /* 0x000000144a007388 */ /* 0x000fe20000000800 */
[----:B------:R-:W-:Y:S01]  /*3380*/  ISETP.LT.U32.AND P5, PT, R16, UR6, PT ;  /* 0x0000000610007c0c */ /* 0x000fe2000bfa1070 */
[----:B------:R-:W-:Y:S01]  /*3390*/  IMAD.U32 R16, RZ, RZ, UR7 ;  /* 0x00000007ff107e24 */ /* 0x000fe2000f8e00ff */
[----:B------:R-:W-:Y:S01]  /*33a0*/  ISETP.LT.U32.AND P6, PT, R12, UR6, PT ;  /* 0x000000060c007c0c */ /* 0x000fe2000bfc1070 */
[----:B------:R-:W-:Y:S01]  /*33b0*/  STS [R76], R21 ;  /* 0x000000154c007388 */ /* 0x000fe20000000800 */
[----:B0-----:R-:W-:Y:S01]  /*33c0*/  IMAD.WIDE.U32 R2, R0, 0x4, R2 ;  /* 0x0000000400027825 */ /* 0x001fe200078e0002 */
[----:B------:R-:W-:-:S02]  /*33d0*/  ISETP.GT.U32.AND.EX P3, PT, R14, RZ, PT, P3 ;  /* 0x000000ff0e00720c */ /* 0x000fc40003f64130 */
[----:B------:R-:W-:Y:S01]  /*33e0*/  STS [R78], R22 ;  /* 0x000000164e007388 */ /* 0x000fe20000000800 */
[----:B------:R-:W-:Y:S01]  /*33f0*/  ISETP.GT.U32.AND.EX P4, PT, R16, RZ, PT, P4 ;  /* 0x000000ff1000720c */ /* 0x000fe20003f84140 */
[----:B----4-:R-:W-:Y:S02]  /*3400*/  IMAD.WIDE.U32 R4, R0, 0x4, R4 ;  /* 0x0000000400047825 */ /* 0x010fe400078e0004 */
[----:B------:R0:W-:Y:S02]  /*3410*/  STS [R80], R23 ;  /* 0x0000001750007388 */ /* 0x0001e40000000800 */
[----:B------:R-:W-:Y:S02]  /*3420*/  IMAD.U32 R12, RZ, RZ, UR7 ;  /* 0x00000007ff0c7e24 */ /* 0x000fe4000f8e00ff */
[----:B------:R-:W-:Y:S03]  /*3430*/  STS [R47], R24 ;  /* 0x000000182f007388 */ /* 0x000fe60000000800 */
[----:B------:R-:W-:Y:S01]  /*3440*/  ISETP.GT.U32.AND.EX P5, PT, R12, RZ, PT, P5 ;  /* 0x000000ff0c00720c */ /* 0x000fe20003fa4150 */
[----:B------:R1:W-:Y:S01]  /*3450*/  STS [R84], R25 ;  /* 0x0000001954007388 */ /* 0x0003e20000000800 */
[----:B0-----:R-:W-:Y:S01]  /*3460*/  @P2 LOP3.LUT R23, R6, 0x80000000, RZ, 0x3c, !PT ;  /* 0x8000000006172812 */ /* 0x001fe200078e3cff */
[----:B------:R-:W-:-:S02]  /*3470*/  VIADD R6, R0, 0x700 ;  /* 0x0000070000067836 */ /* 0x000fc40000000000 */
[----:B------:R-:W-:Y:S04]  /*3480*/  STS [R51], R26 ;  /* 0x0000001a33007388 */ /* 0x000fe80000000800 */
[----:B------:R0:W-:Y:S01]  /*3490*/  STS [R88], R27 ;  /* 0x0000001b58007388 */ /* 0x0001e20000000800 */
[----:B-1----:R-:W-:-:S03]  /*34a0*/  @P4 LOP3.LUT R25, R7, 0x80000000, RZ, 0x3c, !PT ;  /* 0x8000000007194812 */ /* 0x002fc600078e3cff */
[----:B------:R-:W-:Y:S01]  /*34b0*/  STS [R90], R28 ;  /* 0x0000001c5a007388 */ /* 0x000fe20000000800 */
[----:B------:R-:W-:Y:S01]  /*34c0*/  BAR.SYNC.DEFER_BLOCKING 0x0 ;  /* 0x0000000000007b1d */ /* 0x000fe20000010000 */
[----:B0-----:R-:W-:Y:S01]  /*34d0*/  @P3 LOP3.LUT R27, R8, 0x80000000, RZ, 0x3c, !PT ;  /* 0x80000000081b3812 */ /* 0x001fe200078e3cff */
[----:B------:R-:W-:-:S05]  /*34e0*/  IMAD.U32 R8, RZ, RZ, UR7 ;  /* 0x00000007ff087e24 */ /* 0x000fca000f8e00ff */
[C---:B------:R-:W-:Y:S02]  /*34f0*/  ISETP.GT.U32.AND.EX P1, PT, R8.reuse, RZ, PT, P1 ;  /* 0x000000ff0800720c */ /* 0x040fe40003f24110 */
[----:B------:R-:W-:-:S13]  /*3500*/  ISETP.GT.U32.AND.EX P6, PT, R8, RZ, PT, P6 ;  /* 0x000000ff0800720c */ /* 0x000fda0003fc4160 */
[----:B---3--:R-:W-:Y:S01]  /*3510*/  @P6 LOP3.LUT R29, R29, 0x80000000, RZ, 0x3c, !PT ;  /* 0x800000001d1d6812 */ /* 0x008fe200078e3cff */
[----:B------:R-:W0:Y:S04]  /*3520*/  @P2 LDS R43, [R53] ;  /* 0x00000000352b2984 */ /* 0x000e280000000800 */
[----:B------:R-:W1:Y:S04]  /*3530*/  LDS R13, [R53+0x400] ;  /* 0x00040000350d7984 */ /* 0x000e680000000800 */
[----:B------:R-:W2:Y:S04]  /*3540*/  LDS R15, [R53+0x800] ;  /* 0x00080000350f7984 */ /* 0x000ea80000000800 */
[----:B------:R-:W3:Y:S04]  /*3550*/  LDS R17, [R53+0xc00] ;  /* 0x000c000035117984 */ /* 0x000ee80000000800 */
[----:B------:R-:W4:Y:S04]  /*3560*/  LDS R19, [R53+0x1000] ;  /* 0x0010000035137984 */ /* 0x000f280000000800 */
[----:B------:R-:W-:Y:S04]  /*3570*/  @P2 STG.E desc[UR8][R2.64], R23 ;  /* 0x0000001702002986 */ /* 0x000fe8000c101908 */
[----:B------:R-:W4:Y:S04]  /*3580*/  LDS R21, [R53+0x1400] ;  /* 0x0014000035157984 */ /* 0x000f280000000800 */
[----:B------:R-:W4:Y:S04]  /*3590*/  LDS R7, [R53+0x1800] ;  /* 0x0018000035077984 */ /* 0x000f280000000800 */
[----:B------:R-:W4:Y:S04]  /*35a0*/  LDS R23, [R53+0x1c00] ;  /* 0x001c000035177984 */ /* 0x000f280000000800 */
[----:B0-----:R0:W-:Y:S01]  /*35b0*/  @P2 STG.E desc[UR8][R4.64], R43 ;  /* 0x0000002b04002986 */ /* 0x0011e2000c101908 */
[----:B------:R-:W-:Y:S01]  /*35c0*/  ISETP.LT.U32.AND P2, PT, R6, UR6, PT ;  /* 0x0000000606007c0c */ /* 0x000fe2000bf41070 */
[----:B------:R-:W-:-:S02]  /*35d0*/  IMAD.U32 R6, RZ, RZ, UR7 ;  /* 0x00000007ff067e24 */ /* 0x000fc4000f8e00ff */
[----:B------:R2:W-:Y:S01]  /*35e0*/  @P4 STG.E desc[UR8][R2.64+0x400], R25 ;  /* 0x0004001902004986 */ /* 0x0005e2000c101908 */
[----:B------:R-:W-:Y:S02]  /*35f0*/  ISETP.GT.U32.AND.EX P2, PT, R8, RZ, PT, P2 ;  /* 0x000000ff0800720c */ /* 0x000fe40003f44120 */
[----:B------:R-:W-:Y:S01]  /*3600*/  ISETP.GT.U32.AND.EX P0, PT, R6, RZ, PT, P0 ;  /* 0x000000ff0600720c */ /* 0x000fe20003f04100 */
[----:B-1----:R-:W-:Y:S01]  /*3610*/  @P4 STG.E desc[UR8][R4.64+0x400], R13 ;  /* 0x0004000d04004986 */ /* 0x002fe2000c101908 */
[----:B------:R-:W-:Y:S02]  /*3620*/  LOP3.LUT R6, R0, 0x800, RZ, 0xfc, !PT ;  /* 0x0000080000067812 */ /* 0x000fe400078efcff */
[----:B0-----:R-:W-:Y:S01]  /*3630*/  @P5 LOP3.LUT R43, R9, 0x80000000, RZ, 0x3c, !PT ;  /* 0x80000000092b5812 */ /* 0x001fe200078e3cff */
[----:B------:R-:W-:Y:S01]  /*3640*/  @P3 STG.E desc[UR8][R2.64+0x800], R27 ;  /* 0x0008001b02003986 */ /* 0x000fe2000c101908 */
[----:B------:R-:W-:Y:S01]  /*3650*/  ISETP.LT.U32.AND P4, PT, R6, UR6, PT ;  /* 0x0000000606007c0c */ /* 0x000fe2000bf81070 */
[----:B------:R-:W-:-:S02]  /*3660*/  VIADD R6, R0, 0x900 ;  /* 0x0000090000067836 */ /* 0x000fc40000000000 */
[----:B------:R-:W0:Y:S04]  /*3670*/  LDS R9, [R53+0x2000] ;  /* 0x0020000035097984 */ /* 0x000e280000000800 */
[----:B--2---:R-:W-:Y:S01]  /*3680*/  @P0 LOP3.LUT R25, R10, 0x80000000, RZ, 0x3c, !PT ;  /* 0x800000000a190812 */ /* 0x004fe200078e3cff */
[----:B------:R-:W-:Y:S01]  /*3690*/  @P3 STG.E desc[UR8][R4.64+0x800], R15 ;  /* 0x0008000f04003986 */ /* 0x000fe2000c101908 */
[----:B------:R-:W-:Y:S01]  /*36a0*/  ISETP.LT.U32.AND P3, PT, R6, UR6, PT ;  /* 0x0000000606007c0c */ /* 0x000fe2000bf61070 */
[----:B------:R-:W-:Y:S02]  /*36b0*/  VIADD R6, R0, 0xa00 ;  /* 0x00000a0000067836 */ /* 0x000fe40000000000 */
[----:B------:R-:W-:Y:S01]  /*36c0*/  @P5 STG.E desc[UR8][R2.64+0xc00], R43 ;  /* 0x000c002b02005986 */ /* 0x000fe2000c101908 */
[----:B------:R-:W-:Y:S01]  /*36d0*/  ISETP.GT.U32.AND.EX P3, PT, R8, RZ, PT, P3 ;  /* 0x000000ff0800720c */ /* 0x000fe20003f64130 */
[----:B------:R-:W-:-:S02]  /*36e0*/  IMAD.U32 R10, RZ, RZ, UR7 ;  /* 0x00000007ff0a7e24 */ /* 0x000fc4000f8e00ff */
[----:B---3--:R1:W-:Y:S01]  /*36f0*/  @P5 STG.E desc[UR8][R4.64+0xc00], R17 ;  /* 0x000c001104005986 */ /* 0x0083e2000c101908 */
[----:B------:R-:W-:Y:S01]  /*3700*/  ISETP.LT.U32.AND P5, PT, R6, UR6, PT ;  /* 0x0000000606007c0c */ /* 0x000fe2000bfa1070 */
[----:B------:R-:W-:Y:S02]  /*3710*/  VIADD R6, R0, 0xb00 ;  /* 0x00000b0000067836 */ /* 0x000fe40000000000 */
[----:B------:R-:W2:Y:S01]  /*3720*/  LDS R13, [R53+0x2400] ;  /* 0x00240000350d7984 */ /* 0x000ea20000000800 */
[----:B------:R-:W-:-:S03]  /*3730*/  ISETP.GT.U32.AND.EX P5, PT, R8, RZ, PT, P5 ;  /* 0x000000ff0800720c */ /* 0x000fc60003fa4150 */
[----:B------:R-:W-:Y:S04]  /*3740*/  @P0 STG.E desc[UR8][R2.64+0x1000], R25 ;  /* 0x0010001902000986 */ /* 0x000fe8000c101908 */
[----:B----4-:R3:W-:Y:S01]  /*3750*/  @P0 STG.E desc[UR8][R4.64+0x1000], R19 ;  /* 0x0010001304000986 */ /* 0x0107e2000c101908 */
[----:B-1----:R-:W-:Y:S02]  /*3760*/  @P1 LOP3.LUT R17, R11, 0x80000000, RZ, 0x3c, !PT ;  /* 0x800000000b111812 */ /* 0x002fe400078e3cff */
[----:B------:R-:W-:Y:S01]  /*3770*/  ISETP.LT.U32.AND P0, PT, R6, UR6, PT ;  /* 0x0000000606007c0c */ /* 0x000fe2000bf01070 */
[----:B------:R-:W1:Y:S01]  /*3780*/  LDS R11, [R53+0x2800] ;  /* 0x00280000350b7984 */ /* 0x000e620000000800 */
[----:B------:R-:W-:Y:S01]  /*3790*/  IMAD.U32 R6, RZ, RZ, UR7 ;  /* 0x00000007ff067e24 */ /* 0x000fe2000f8e00ff */
[----:B------:R-:W-:-:S02]  /*37a0*/  @P5 LOP3.LUT R33, R33, 0x80000000, RZ, 0x3c, !PT ;  /* 0x8000000021215812 */ /* 0x000fc400078e3cff */
[----:B------:R-:W4:Y:S01]  /*37b0*/  LDS R15, [R53+0x2c00] ;  /* 0x002c0000350f7984 */ /* 0x000f220000000800 */
[----:B------:R-:W-:Y:S02]  /*37c0*/  ISETP.GT.U32.AND.EX P0, PT, R8, RZ, PT, P0 ;  /* 0x000000ff0800720c */ /* 0x000fe40003f04100 */
[----:B------:R-:W-:Y:S01]  /*37d0*/  ISETP.GT.U32.AND.EX P4, PT, R6, RZ, PT, P4 ;  /* 0x000000ff0600720c */ /* 0x000fe20003f84140 */
[----:B------:R-:W-:Y:S01]  /*37e0*/  @P1 STG.E desc[UR8][R2.64+0x1400], R17 ;  /* 0x0014001102001986 */ /* 0x000fe2000c101908 */
[----:B------:R-:W-:Y:S02]  /*37f0*/  LOP3.LUT R6, R0, 0xc00, RZ, 0xfc, !PT ;  /* 0x00000c0000067812 */ /* 0x000fe400078efcff */
[----:B---3--:R-:W-:Y:S01]  /*3800*/  @P2 LOP3.LUT R19, R30, 0x80000000, RZ, 0x3c, !PT ;  /* 0x800000001e132812 */ /* 0x008fe200078e3cff */
[----:B------:R-:W-:Y:S01]  /*3810*/  @P1 STG.E desc[UR8][R4.64+0x1400], R21 ;  /* 0x0014001504001986 */ /* 0x000fe2000c101908 */
[----:B------:R-:W-:Y:S01]  /*3820*/  ISETP.LT.U32.AND P1, PT, R6, UR6, PT ;  /* 0x0000000606007c0c */ /* 0x000fe2000bf21070 */
[----:B------:R-:W-:Y:S01]  /*3830*/  VIADD R6, R0, 0xd00 ;  /* 0x00000d0000067836 */ /* 0x000fe20000000000 */
[----:B------:R-:W-:Y:S01]  /*3840*/  @P3 LOP3.LUT R25, R32, 0x80000000, RZ, 0x3c, !PT ;  /* 0x8000000020193812 */ /* 0x000fe200078e3cff */
[----:B------:R-:W-:Y:S01]  /*3850*/  @P6 STG.E desc[UR8][R2.64+0x1800], R29 ;  /* 0x0018001d02006986 */ /* 0x000fe2000c101908 */
[----:B------:R-:W-:-:S03]  /*3860*/  ISETP.GT.U32.AND.EX P1, PT, R8, RZ, PT, P1 ;  /* 0x000000ff0800720c */ /* 0x000fc60003f24110 */
[----:B------:R-:W-:Y:S01]  /*3870*/  @P6 STG.E desc[UR8][R4.64+0x1800], R7 ;  /* 0x0018000704006986 */ /* 0x000fe2000c101908 */
[----:B------:R-:W-:Y:S01]  /*3880*/  ISETP.LT.U32.AND P6, PT, R6, UR6, PT ;  /* 0x0000000606007c0c */ /* 0x000fe2000bfc1070 */
[----:B------:R-:W-:Y:S01]  /*3890*/  VIADD R6, R0, 0xe00 ;  /* 0x00000e0000067836 */ /* 0x000fe20000000000 */
[----:B------:R-:W-:Y:S01]  /*38a0*/  @P4 LOP3.LUT R31, R31, 0x80000000, RZ, 0x3c, !PT ;  /* 0x800000001f1f4812 */ /* 0x000fe200078e3cff */
[----:B------:R-:W3:Y:S01]  /*38b0*/  LDS R7, [R53+0x3000] ;  /* 0x0030000035077984 */ /* 0x000ee20000000800 */
[----:B------:R-:W-:-:S03]  /*38c0*/  ISETP.GT.U32.AND.EX P6, PT, R10, RZ, PT, P6 ;  /* 0x000000ff0a00720c */ /* 0x000fc60003fc4160 */
[----:B------:R-:W-:Y:S02]  /*38d0*/  @P2 STG.E desc[UR8][R2.64+0x1c00], R19 ;  /* 0x001c001302002986 */ /* 0x000fe4000c101908 */
[----:B------:R-:W-:Y:S02]  /*38e0*/  @P1 LOP3.LUT R35, R35, 0x80000000, RZ, 0x3c, !PT ;  /* 0x8000000023231812 */ /* 0x000fe400078e3cff */
[----:B------:R-:W3:Y:S04]  /*38f0*/  LDS R17, [R53+0x3400] ;  /* 0x0034000035117984 */ /* 0x000ee80000000800 */
[----:B------:R-:W-:Y:S01]  /*3900*/  @P2 STG.E desc[UR8][R4.64+0x1c00], R23 ;  /* 0x001c001704002986 */ /* 0x000fe2000c101908 */
[----:B------:R-:W-:Y:S01]  /*3910*/  ISETP.LT.U32.AND P2, PT, R6, UR6, PT ;  /* 0x0000000606007c0c */ /* 0x000fe2000bf41070 */
[----:B------:R-:W-:-:S02]  /*3920*/  VIADD R6, R0, 0xf00 ;  /* 0x00000f0000067836 */ /* 0x000fc40000000000 */
[----:B------:R-:W-:Y:S01]  /*3930*/  @P4 STG.E desc[UR8][R2.64+0x2000], R31 ;  /* 0x0020001f02004986 */ /* 0x000fe2000c101908 */
[----:B------:R-:W-:-:S03]  /*3940*/  ISETP.GT.U32.AND.EX P2, PT, R12, RZ, PT, P2 ;  /* 0x000000ff0c00720c */ /* 0x000fc60003f44120 */
[----:B------:R-:W3:Y:S04]  /*3950*/  LDS R19, [R53+0x3800] ;  /* 0x0038000035137984 */ /* 0x000ee80000000800 */
[----:B0-----:R-:W-:Y:S01]  /*3960*/  @P4 STG.E desc[UR8][R4.64+0x2000], R9 ;  /* 0x0020000904004986 */ /* 0x001fe2000c101908 */
[----:B------:R-:W-:Y:S02]  /*3970*/  ISETP.LT.U32.AND P4, PT, R6, UR6, PT ;  /* 0x0000000606007c0c */ /* 0x000fe4000bf81070 */
[----:B------:R-:W-:Y:S01]  /*3980*/  LOP3.LUT R6, R0, 0x1000, RZ, 0xfc, !PT ;  /* 0x0000100000067812 */ /* 0x000fe200078efcff */
[----:B------:R-:W0:Y:S02]  /*3990*/  LDS R9, [R53+0x3c00] ;  /* 0x003c000035097984 */ /* 0x000e240000000800 */
[----:B------:R-:W-:-:S02]  /*39a0*/  @P2 LOP3.LUT R37, R37, 0x80000000, RZ, 0x3c, !PT ;  /* 0x8000000025252812 */ /* 0x000fc400078e3cff */
[----:B------:R-:W0:Y:S04]  /*39b0*/  LDS R21, [R53+0x4000] ;  /* 0x0040000035157984 */ /* 0x000e280000000800 */
[----:B------:R-:W0:Y:S04]  /*39c0*/  LDS R23, [R53+0x4400] ;  /* 0x0044000035177984 */ /* 0x000e280000000800 */
[----:B------:R-:W-:Y:S04]  /*39d0*/  @P3 STG.E desc[UR8][R2.64+0x2400], R25 ;  /* 0x0024001902003986 */ /* 0x000fe8000c101908 */
[----:B--2---:R2:W-:Y:S01]  /*39e0*/  @P3 STG.E desc[UR8][R4.64+0x2400], R13 ;  /* 0x0024000d04003986 */ /* 0x0045e2000c101908 */
[----:B------:R-:W-:Y:S01]  /*39f0*/  ISETP.LT.U32.AND P3, PT, R6, UR6, PT ;  /* 0x0000000606007c0c */ /* 0x000fe2000bf61070 */
[----:B------:R-:W-:-:S02]  /*3a00*/  VIADD R6, R0, 0x1100 ;  /* 0x0000110000067836 */ /* 0x000fc40000000000 */
[----:B------:R-:W-:Y:S01]  /*3a10*/  @P5 STG.E desc[UR8][R2.64+0x2800], R33 ;  /* 0x0028002102005986 */ /* 0x000fe2000c101908 */
[----:B------:R-:W-:Y:S01]  /*3a20*/  VIADD R0, R0, 0x1200 ;  /* 0x0000120000007836 */ /* 0x000fe20000000000 */
[----:B------:R-:W-:Y:S02]  /*3a30*/  ISETP.GT.U32.AND.EX P3, PT, R8, RZ, PT, P3 ;  /* 0x000000ff0800720c */ /* 0x000fe40003f64130 */
[----:B-1----:R1:W-:Y:S01]  /*3a40*/  @P5 STG.E desc[UR8][R4.64+0x2800], R11 ;  /* 0x0028000b04005986 */ /* 0x0023e2000c101908 */
[----:B------:R-:W-:Y:S01]  /*3a50*/  ISETP.LT.U32.AND P5, PT, R6, UR6, PT ;  /* 0x0000000606007c0c */ /* 0x000fe2000bfa1070 */
[----:B------:R-:W-:Y:S01]  /*3a60*/  IMAD.U32 R6, RZ, RZ, UR7 ;  /* 0x00000007ff067e24 */ /* 0x000fe2000f8e00ff */
[----:B--2---:R-:W-:-:S04]  /*3a70*/  @P0 LOP3.LUT R13, R34, 0x80000000, RZ, 0x3c, !PT ;  /* 0x80000000220d0812 */ /* 0x004fc800078e3cff */
[----:B------:R-:W-:Y:S01]  /*3a80*/  ISETP.GT.U32.AND.EX P4, PT, R6, RZ, PT, P4 ;  /* 0x000000ff0600720c */ /* 0x000fe20003f84140 */
[----:B------:R2:W-:Y:S03]  /*3a90*/  @P0 STG.E desc[UR8][R2.64+0x2c00], R13 ;  /* 0x002c000d02000986 */ /* 0x0005e6000c101908 */
[----:B------:R-:W-:Y:S01]  /*3aa0*/  @P3 LOP3.LUT R39, R39, 0x80000000, RZ, 0x3c, !PT ;  /* 0x8000000027273812 */ /* 0x000fe200078e3cff */
[----:B----4-:R4:W-:Y:S01]  /*3ab0*/  @P0 STG.E desc[UR8][R4.64+0x2c00], R15 ;  /* 0x002c000f04000986 */ /* 0x0109e2000c101908 */
[----:B------:R-:W-:Y:S01]  /*3ac0*/  ISETP.LT.U32.AND P0, PT, R0, UR6, PT ;  /* 0x0000000600007c0c */ /* 0x000fe2000bf01070 */
[----:B------:R-:W-:Y:S01]  /*3ad0*/  IMAD.U32 R0, RZ, RZ, UR7 ;  /* 0x00000007ff007e24 */ /* 0x000fe2000f8e00ff */
[----:B-1----:R-:W-:Y:S01]  /*3ae0*/  @P6 LOP3.LUT R11, R36, 0x80000000, RZ, 0x3c, !PT ;  /* 0x80000000240b6812 */ /* 0x002fe200078e3cff */
[----:B------:R1:W-:Y:S01]  /*3af0*/  @P1 STG.E desc[UR8][R2.64+0x3000], R35 ;  /* 0x0030002302001986 */ /* 0x0003e2000c101908 */
[----:B------:R-:W-:-:S02]  /*3b00*/  ISETP.GT.U32.AND.EX P0, PT, R6, RZ, PT, P0 ;  /* 0x000000ff0600720c */ /* 0x000fc40003f04100 */
[----:B------:R-:W-:Y:S01]  /*3b10*/  ISETP.GT.U32.AND.EX P5, PT, R0, RZ, PT, P5 ;  /* 0x000000ff0000720c */ /* 0x000fe20003fa4150 */
[----:B---3--:R1:W-:Y:S01]  /*3b20*/  @P1 STG.E desc[UR8][R4.64+0x3000], R7 ;  /* 0x0030000704001986 */ /* 0x0083e2000c101908 */
[----:B--2---:R-:W-:-:S03]  /*3b30*/  @P4 LOP3.LUT R13, R38, 0x80000000, RZ, 0x3c, !PT ;  /* 0x80000000260d4812 */ /* 0x004fc600078e3cff */
[----:B------:R1:W-:Y:S04]  /*3b40*/  @P6 STG.E desc[UR8][R2.64+0x3400], R11 ;  /* 0x0034000b02006986 */ /* 0x0003e8000c101908 */
[----:B------:R1:W-:Y:S04]  /*3b50*/  @P6 STG.E desc[UR8][R4.64+0x3400], R17 ;  /* 0x0034001104006986 */ /* 0x0003e8000c101908 */
[----:B------:R1:W-:Y:S01]  /*3b60*/  @P2 STG.E desc[UR8][R2.64+0x3800], R37 ;  /* 0x0038002502002986 */ /* 0x0003e2000c101908 */
[----:B----4-:R-:W-:-:S03]  /*3b70*/  @P5 LOP3.LUT R15, R40, 0x80000000, RZ, 0x3c, !PT ;  /* 0x80000000280f5812 */ /* 0x010fc600078e3cff */
[----:B------:R1:W-:Y:S04]  /*3b80*/  @P2 STG.E desc[UR8][R4.64+0x3800], R19 ;  /* 0x0038001304002986 */ /* 0x0003e8000c101908 */
[----:B------:R1:W-:Y:S04]  /*3b90*/  @P4 STG.E desc[UR8][R2.64+0x3c00], R13 ;  /* 0x003c000d02004986 */ /* 0x0003e8000c101908 */
[----:B0-----:R1:W-:Y:S04]  /*3ba0*/  @P4 STG.E desc[UR8][R4.64+0x3c00], R9 ;  /* 0x003c000904004986 */ /* 0x0013e8000c101908 */
[----:B------:R1:W-:Y:S04]  /*3bb0*/  @P3 STG.E desc[UR8][R2.64+0x4000], R39 ;  /* 0x0040002702003986 */ /* 0x0003e8000c101908 */
[----:B------:R1:W-:Y:S04]  /*3bc0*/  @P3 STG.E desc[UR8][R4.64+0x4000], R21 ;  /* 0x0040001504003986 */ /* 0x0003e8000c101908 */
[----:B------:R1:W-:Y:S04]  /*3bd0*/  @P5 STG.E desc[UR8][R2.64+0x4400], R15 ;  /* 0x0044000f02005986 */ /* 0x0003e8000c101908 */
[----:B------:R1:W-:Y:S01]  /*3be0*/  @P5 STG.E desc[UR8][R4.64+0x4400], R23 ;  /* 0x0044001704005986 */ /* 0x0003e2000c101908 */
[----:B------:R-:W-:Y:S05]  /*3bf0*/  @!P0 EXIT ;  /* 0x000000000000894d */ /* 0x000fea0003800000 */
[----:B------:R-:W0:Y:S01]  /*3c00*/  LDS R53, [R53+0x4800] ;  /* 0x0048000035357984 */ /* 0x000e220000000800 */
[----:B------:R-:W-:-:S05]  /*3c10*/  LOP3.LUT R41, R41, 0x80000000, RZ, 0x3c, !PT ;  /* 0x8000000029297812 */ /* 0x000fca00078e3cff */
[----:B------:R-:W-:Y:S04]  /*3c20*/  STG.E desc[UR8][R2.64+0x4800], R41 ;  /* 0x0048002902007986 */ /* 0x000fe8000c101908 */
[----:B0-----:R-:W-:Y:S01]  /*3c30*/  STG.E desc[UR8][R4.64+0x4800], R53 ;  /* 0x0048003504007986 */ /* 0x001fe2000c101908 */
[----:B------:R-:W-:Y:S05]  /*3c40*/  EXIT ;  /* 0x000000000000794d */ /* 0x000fea0003800000 */
.L_x_223:
        /* <DEDUP_REMOVED lines=11> */
.L_x_809:


//--------------------- .text._ZN3cub18CUB_300001_SM_10006detail11EmptyKernelIvEEvv --------------------------
	.section	.text._ZN3cub18CUB_300001_SM_10006detail11EmptyKernelIvEEvv,"ax",@progbits
	.align	128
        .global         _ZN3cub18CUB_300001_SM_10006detail11EmptyKernelIvEEvv
        .type           _ZN3cub18CUB_300001_SM_10006detail11EmptyKernelIvEEvv,@function
        .size           _ZN3cub18CUB_300001_SM_10006detail11EmptyKernelIvEEvv,(.L_x_810 - _ZN3cub18CUB_300001_SM_10006detail11EmptyKernelIvEEvv)
        .other          _ZN3cub18CUB_300001_SM_10006detail11EmptyKernelIvEEvv,@"STO_CUDA_ENTRY STV_DEFAULT"
_ZN3cub18CUB_300001_SM_10006detail11EmptyKernelIvEEvv:
.text._ZN3cub18CUB_300001_SM_10006detail11EmptyKernelIvEEvv:
[----:B------:R-:W-:Y:S01]  /*0000*/  LDC R1, c[0x0][0x37c] ;  /* 0x0000df00ff017b82 */ /* 0x000fe20000000800 */
[----:B------:R-:W-:Y:S05]  /*0010*/  EXIT ;  /* 0x000000000000794d */ /* 0x000fea0003800000 */
.L_x_224:
        /* <DEDUP_REMOVED lines=14> */
.L_x_810:


//--------------------- .text._Z20moe_unpermute_kernelI13__nv_bfloat16S0_Lb1EEvPKT_PS1_PKiPKfiii --------------------------
	.section	.text._Z20moe_unpermute_kernelI13__nv_bfloat16S0_Lb1EEvPKT_PS1_PKiPKfiii,"ax",@progbits
	.align	128
        .global         _Z20moe_unpermute_kernelI13__nv_bfloat16S0_Lb1EEvPKT_PS1_PKiPKfiii
        .type           _Z20moe_unpermute_kernelI13__nv_bfloat16S0_Lb1EEvPKT_PS1_PKiPKfiii,@function
        .size           _Z20moe_unpermute_kernelI13__nv_bfloat16S0_Lb1EEvPKT_PS1_PKiPKfiii,(.L_x_811 - _Z20moe_unpermute_kernelI13__nv_bfloat16S0_Lb1EEvPKT_PS1_PKiPKfiii)
        .other          _Z20moe_unpermute_kernelI13__nv_bfloat16S0_Lb1EEvPKT_PS1_PKiPKfiii,@"STO_CUDA_ENTRY STV_DEFAULT"
_Z20moe_unpermute_kernelI13__nv_bfloat16S0_Lb1EEvPKT_PS1_PKiPKfiii:
.text._Z20moe_unpermute_kernelI13__nv_bfloat16S0_Lb1EEvPKT_PS1_PKiPKfiii:
[----:B------:R-:W-:Y:S01]  /*0000*/  LDC R1, c[0x0][0x37c] ;  /* 0x0000df00ff017b82 */ /* 0x000fe20000000800 */
[----:B------:R-:W0:Y:S01]  /*0010*/  S2R R7, SR_TID.X ;  /* 0x0000000000077919 */ /* 0x000e220000002100 */
[----:B------:R-:W0:Y:S01]  /*0020*/  LDCU UR4, c[0x0][0x3a4] ;  /* 0x00007480ff0477ac */ /* 0x000e220008000800 */
[----:B------:R-:W-:Y:S01]  /*0030*/  BSSY.RECONVERGENT B0, `(.L_x_225) ;  /* 0x0000018000007945 */ /* 0x000fe20003800200 */
[----:B------:R-:W1:Y:S01]  /*0040*/  S2R R10, SR_CTAID.X ;  /* 0x00000000000a7919 */ /* 0x000e620000002500 */
[----:B------:R-:W2:Y:S01]  /*0050*/  LDCU UR6, c[0x0][0x3a8] ;  /* 0x00007500ff0677ac */ /* 0x000ea20008000800 */
[----:B------:R-:W3:Y:S01]  /*0060*/  LDCU.64 UR8, c[0x0][0x358] ;  /* 0x00006b00ff0877ac */ /* 0x000ee20008000a00 */
[C---:B0-----:R-:W-:Y:S01]  /*0070*/  ISETP.GE.AND P0, PT, R7.reuse, UR4, PT ;  /* 0x0000000407007c0c */ /* 0x041fe2000bf06270 */
[----:B------:R-:W-:-:S05]  /*0080*/  IMAD.SHL.U32 R9, R7, 0x8, RZ ;  /* 0x0000000807097824 */ /* 0x000fca00078e00ff */
[----:B--2---:R-:W-:-:S07]  /*0090*/  ISETP.GE.AND P1, PT, R9, UR6, PT ;  /* 0x0000000609007c0c */ /* 0x004fce000bf26270 */
[----:B-1-3--:R-:W-:Y:S06]  /*00a0*/  @P0 BRA `(.L_x_226) ;  /* 0x0000000000400947 */ /* 0x00afec0003800000 */
[----:B------:R-:W0:Y:S01]  /*00b0*/  S2R R5, SR_CgaCtaId ;  /* 0x0000000000057919 */ /* 0x000e220000008800 */
[----:B------:R-:W1:Y:S01]  /*00c0*/  LDCU UR5, c[0x0][0x360] ;  /* 0x00006c00ff0577ac */ /* 0x000e620008000800 */
[----:B------:R-:W1:Y:S01]  /*00d0*/  LDC R4, c[0x0][0x364] ;  /* 0x0000d900ff047b82 */ /* 0x000e620000000800 */
[----:B------:R-:W-:-:S07]  /*00e0*/  MOV R0, 0x400 ;  /* 0x0000040000007802 */ /* 0x000fce0000000f00 */
[----:B------:R-:W2:Y:S01]  /*00f0*/  LDC.64 R2, c[0x0][0x398] ;  /* 0x0000e600ff027b82 */ /* 0x000ea20000000a00 */
[----:B0-----:R-:W-:Y:S01]  /*0100*/  LEA R6, R5, R0, 0x18 ;  /* 0x0000000005067211 */ /* 0x001fe200078ec0ff */
[----:B-1----:R-:W-:-:S07]  /*0110*/  IMAD R0, R4, UR5, RZ ;  /* 0x0000000504007c24 */ /* 0x002fce000f8e02ff */
.L_x_227:
[----:B0-----:R-:W-:-:S04]  /*0120*/  IMAD R5, R10, UR4, R7 ;  /* 0x000000040a057c24 */ /* 0x001fc8000f8e0207 */
[----:B--2---:R-:W-:-:S06]  /*0130*/  IMAD.WIDE R4, R5, 0x4, R2 ;  /* 0x0000000405047825 */ /* 0x004fcc00078e0202 */
[----:B------:R-:W2:Y:S01]  /*0140*/  LDG.E R4, desc[UR8][R4.64] ;  /* 0x0000000804047981 */ /* 0x000ea2000c1e1900 */
[----:B------:R-:W-:Y:S02]  /*0150*/  IMAD R8, R7, 0x2, R6 ;  /* 0x0000000207087824 */ /* 0x000fe400078e0206 */
[----:B------:R-:W-:-:S05]  /*0160*/  IMAD.IADD R7, R0, 0x1, R7 ;  /* 0x0000000100077824 */ /* 0x000fca00078e0207 */
[----:B------:R-:W-:Y:S02]  /*0170*/  ISETP.GE.AND P0, PT, R7, UR4, PT ;  /* 0x0000000407007c0c */ /* 0x000fe4000bf06270 */
[----:B--2---:R-:W-:-:S05]  /*0180*/  F2FP.BF16.F32.PACK_AB R5, RZ, R4 ;  /* 0x00000004ff05723e */ /* 0x004fca00000010ff */
[----:B------:R0:W-:Y:S06]  /*0190*/  STS.U16 [R8], R5 ;  /* 0x0000000508007388 */ /* 0x0001ec0000000400 */
[----:B------:R-:W-:Y:S05]  /*01a0*/  @!P0 BRA `(.L_x_227) ;  /* 0xfffffffc00dc8947 */ /* 0x000fea000383ffff */
.L_x_226:
[----:B------:R-:W-:Y:S05]  /*01b0*/  BSYNC.RECONVERGENT B0 ;  /* 0x0000000000007941 */ /* 0x000fea0003800200 */
.L_x_225:
[----:B------:R-:W-:Y:S06]  /*01c0*/  BAR.SYNC.DEFER_BLOCKING 0x0 ;  /* 0x0000000000007b1d */ /* 0x000fec0000010000 */
[----:B------:R-:W-:Y:S05]  /*01d0*/  @P1 EXIT ;  /* 0x000000000000194d */ /* 0x000fea0003800000 */
[----:B------:R-:W1:Y:S01]  /*01e0*/  LDC.64 R28, c[0x0][0x390] ;  /* 0x0000e400ff1c7b82 */ /* 0x000e620000000a00 */
[----:B------:R-:W-:Y:S01]  /*01f0*/  UISETP.GT.AND UP0, UPT, UR4, 0x1, UPT ;  /* 0x000000010400788c */ /* 0x000fe2000bf04270 */
[----:B------:R-:W-:Y:S01]  /*0200*/  IMAD.MOV.U32 R7, RZ, RZ, R9 ;  /* 0x000000ffff077224 */ /* 0x000fe200078e0009 */
[----:B------:R-:W2:Y:S01]  /*0210*/  LDCU UR7, c[0x0][0x3a8] ;  /* 0x00007500ff0777ac */ /* 0x000ea20008000800 */
[C---:B------:R-:W-:Y:S01]  /*0220*/  IMAD R6, R10.reuse, UR6, RZ ;  /* 0x000000060a067c24 */ /* 0x040fe2000f8e02ff */
[----:B------:R-:W3:Y:S03]  /*0230*/  LDCU.64 UR10, c[0x0][0x380] ;  /* 0x00007000ff0a77ac */ /* 0x000ee60008000a00 */
[----:B------:R-:W4:Y:S01]  /*0240*/  LDC R0, c[0x0][0x360] ;  /* 0x0000d800ff007b82 */ /* 0x000f220000000800 */
[----:B------:R-:W0:Y:S01]  /*0250*/  LDCU.64 UR12, c[0x0][0x388] ;  /* 0x00007100ff0c77ac */ /* 0x000e220008000a00 */
[----:B-1----:R-:W-:Y:S01]  /*0260*/  IMAD.WIDE.U32 R28, R10, 0x4, R28 ;  /* 0x000000040a1c7825 */ /* 0x002fe200078e001c */
[----:B0-23--:R-:W-:Y:S06]  /*0270*/  BRA.U UP0, `(.L_x_228) ;  /* 0x00000001008c7547 */ /* 0x00dfec000b800000 */
.L_x_230:
[----:B------:R-:W2:Y:S01]  /*0280*/  LDG.E R4, desc[UR8][R28.64] ;  /* 0x000000081c047981 */ /* 0x000ea2000c1e1900 */
[----:B------:R-:W-:-:S04]  /*0290*/  IADD3 R3, P1, PT, R6, R7, RZ ;  /* 0x0000000706037210 */ /* 0x000fc80007f3e0ff */
[----:B------:R-:W-:Y:S02]  /*02a0*/  LEA.HI.X.SX32 R8, R7, RZ, 0x1, P1 ;  /* 0x000000ff07087211 */ /* 0x000fe400008f0eff */
[----:B------:R-:W-:-:S04]  /*02b0*/  LEA R2, P1, R3, UR12, 0x1 ;  /* 0x0000000c03027c11 */ /* 0x000fc8000f8208ff */
[----:B------:R-:W-:Y:S02]  /*02c0*/  LEA.HI.X R3, R3, UR13, R8, 0x1, P1 ;  /* 0x0000000d03037c11 */ /* 0x000fe400088f0c08 */
[----:B--2---:R-:W-:-:S13]  /*02d0*/  ISETP.NE.AND P0, PT, R4, -0x1, PT ;  /* 0xffffffff0400780c */ /* 0x004fda0003f05270 */
[----:B------:R-:W-:Y:S02]  /*02e0*/  @!P0 PRMT R11, R11, 0x5410, RZ ;  /* 0x000054100b0b8816 */ /* 0x000fe400000000ff */
[----:B------:R-:W-:Y:S02]  /*02f0*/  @!P0 PRMT R10, R10, 0x5410, RZ ;  /* 0x000054100a0a8816 */ /* 0x000fe400000000ff */
[----:B------:R-:W-:Y:S02]  /*0300*/  @!P0 PRMT R9, R9, 0x5410, RZ ;  /* 0x0000541009098816 */ /* 0x000fe400000000ff */
[----:B------:R-:W-:Y:S02]  /*0310*/  @!P0 PRMT R8, R8, 0x5410, RZ ;  /* 0x0000541008088816 */ /* 0x000fe400000000ff */
[----:B------:R-:W-:Y:S02]  /*0320*/  @!P0 PRMT R11, RZ, 0x7610, R11 ;  /* 0x00007610ff0b8816 */ /* 0x000fe4000000000b */
[----:B------:R-:W-:-:S02]  /*0330*/  @!P0 PRMT R10, RZ, 0x7610, R10 ;  /* 0x00007610ff0a8816 */ /* 0x000fc4000000000a */
[----:B------:R-:W-:Y:S02]  /*0340*/  @!P0 PRMT R9, RZ, 0x7610, R9 ;  /* 0x00007610ff098816 */ /* 0x000fe40000000009 */
[----:B------:R-:W-:Y:S01]  /*0350*/  @!P0 PRMT R8, RZ, 0x7610, R8 ;  /* 0x00007610ff088816 */ /* 0x000fe20000000008 */
[----:B------:R-:W-:Y:S06]  /*0360*/  @!P0 BRA `(.L_x_229) ;  /* 0x00000000003c8947 */ /* 0x000fec0003800000 */
[----:B------:R-:W-:Y:S01]  /*0370*/  IMAD R4, R4, UR7, RZ ;  /* 0x0000000704047c24 */ /* 0x000fe2000f8e02ff */
[----:B------:R-:W-:-:S04]  /*0380*/  SHF.R.S32.HI R5, RZ, 0x1f, R7 ;  /* 0x0000001fff057819 */ /* 0x000fc80000011407 */
[----:B------:R-:W-:-:S04]  /*0390*/  IADD3 R9, P0, PT, R4, R7, RZ ;  /* 0x0000000704097210 */ /* 0x000fc80007f1e0ff */
[----:B------:R-:W-:Y:S02]  /*03a0*/  LEA.HI.X.SX32 R4, R4, R5, 0x1, P0 ;  /* 0x0000000504047211 */ /* 0x000fe400000f0eff */
[----:B------:R-:W-:-:S04]  /*03b0*/  LEA R8, P0, R9, UR10, 0x1 ;  /* 0x0000000a09087c11 */ /* 0x000fc8000f8008ff */
[----:B------:R-:W-:-:S06]  /*03c0*/  LEA.HI.X R9, R9, UR11, R4, 0x1, P0 ;  /* 0x0000000b09097c11 */ /* 0x000fcc00080f0c04 */
[----:B------:R-:W2:Y:S01]  /*03d0*/  LDG.E.LU.128 R8, desc[UR8][R8.64] ;  /* 0x0000000808087981 */ /* 0x000ea2000c3e1d00 */
[----:B------:R-:W0:Y:S01]  /*03e0*/  S2UR UR6, SR_CgaCtaId ;  /* 0x00000000000679c3 */ /* 0x000e220000008800 */
[----:B------:R-:W-:Y:S02]  /*03f0*/  UMOV UR5, 0x400 ;  /* 0x0000040000057882 */ /* 0x000fe40000000000 */
[----:B0-----:R-:W-:-:S09]  /*0400*/  ULEA UR5, UR6, UR5, 0x18 ;  /* 0x0000000506057291 */ /* 0x001fd2000f8ec0ff */
[----:B------:R-:W2:Y:S02]  /*0410*/  LDS.U16 R4, [UR5] ;  /* 0x00000005ff047984 */ /* 0x000ea40008000400 */
[-C--:B--2---:R-:W-:Y:S02]  /*0420*/  HMUL2.BF16_V2 R11, R11, R4.reuse.H0_H0 ;  /* 0x200000040b0b7232 */ /* 0x084fe40000200000 */
[-C--:B------:R-:W-:Y:S02]  /*0430*/  HMUL2.BF16_V2 R10, R10, R4.reuse.H0_H0 ;  /* 0x200000040a0a7232 */ /* 0x080fe40000200000 */
[-C--:B------:R-:W-:Y:S02]  /*0440*/  HMUL2.BF16_V2 R9, R9, R4.reuse.H0_H0 ;  /* 0x2000000409097232 */ /* 0x080fe40000200000 */
[----:B------:R-:W-:-:S07]  /*0450*/  HMUL2.BF16_V2 R8, R8, R4.H0_H0 ;  /* 0x2000000408087232 */ /* 0x000fce0000200000 */
.L_x_229:
[----:B------:R0:W-:Y:S01]  /*0460*/  STG.E.128 desc[UR8][R2.64], R8 ;  /* 0x0000000802007986 */ /* 0x0001e2000c101d08 */
[----:B----4-:R-:W-:-:S05]  /*0470*/  IMAD R7, R0, 0x8, R7 ;  /* 0x0000000800077824 */ /* 0x010fca00078e0207 */
[----:B------:R-:W-:-:S13]  /*0480*/  ISETP.GE.AND P0, PT, R7, UR7, PT ;  /* 0x0000000707007c0c */ /* 0x000fda000bf06270 */
[----:B0-----:R-:W-:Y:S05]  /*0490*/  @!P0 BRA `(.L_x_230) ;  /* 0xfffffffc00788947 */ /* 0x001fea000383ffff */
[----:B------:R-:W-:Y:S05]  /*04a0*/  EXIT ;  /* 0x000000000000794d */ /* 0x000fea0003800000 */
.L_x_228:
[----:B------:R-:W-:-:S04]  /*04b0*/  UIADD3 UR4, UPT, UPT, UR4, -0x1, URZ ;  /* 0xffffffff04047890 */ /* 0x000fc8000fffe0ff */
[----:B------:R-:W-:-:S12]  /*04c0*/  ULOP3.LUT UR4, UR4, 0x3, URZ, 0xc0, !UPT ;  /* 0x0000000304047892 */ /* 0x000fd8000f8ec0ff */
.L_x_237:
[----:B------:R-:W2:Y:S02]  /*04d0*/  LDG.E R2, desc[UR8][R28.64] ;  /* 0x000000081c027981 */ /* 0x000ea4000c1e1900 */
[----:B--2---:R-:W-:-:S13]  /*04e0*/  ISETP.NE.AND P0, PT, R2, -0x1, PT ;  /* 0xffffffff0200780c */ /* 0x004fda0003f05270 */
[----:B0-----:R-:W-:Y:S05]  /*04f0*/  @!P0 BRA `(.L_x_231) ;  /* 0x0000000000488947 */ /* 0x001fea0003800000 */
[----:B------:R-:W0:Y:S01]  /*0500*/  LDCU UR5, c[0x0][0x3a8] ;  /* 0x00007500ff0577ac */ /* 0x000e220008000800 */
[----:B------:R-:W-:Y:S01]  /*0510*/  SHF.R.S32.HI R3, RZ, 0x1f, R7 ;  /* 0x0000001fff037819 */ /* 0x000fe20000011407 */
[----:B------:R-:W1:Y:S01]  /*0520*/  LDCU.64 UR6, c[0x0][0x380] ;  /* 0x00007000ff0677ac */ /* 0x000e620008000a00 */
[----:B0-----:R-:W-:-:S05]  /*0530*/  IMAD R2, R2, UR5, RZ ;  /* 0x0000000502027c24 */ /* 0x001fca000f8e02ff */
[----:B------:R-:W-:-:S04]  /*0540*/  IADD3 R4, P0, PT, R2, R7, RZ ;  /* 0x0000000702047210 */ /* 0x000fc80007f1e0ff */
[----:B------:R-:W-:Y:S02]  /*0550*/  LEA.HI.X.SX32 R3, R2, R3, 0x1, P0 ;  /* 0x0000000302037211 */ /* 0x000fe400000f0eff */
[----:B-1----:R-:W-:-:S04]  /*0560*/  LEA R8, P0, R4, UR6, 0x1 ;  /* 0x0000000604087c11 */ /* 0x002fc8000f8008ff */
        /* <DEDUP_REMOVED lines=9> */
[----:B------:R-:W-:Y:S01]  /*0600*/  HMUL2.BF16_V2 R4, R8, R4.H0_H0 ;  /* 0x2000000408047232 */ /* 0x000fe20000200000 */
[----:B------:R-:W-:Y:S06]  /*0610*/  BRA `(.L_x_232) ;  /* 0x0000000000107947 */ /* 0x000fec0003800000 */
.L_x_231:
[----:B------:R-:W-:Y:S02]  /*0620*/  PRMT R3, RZ, 0x5410, RZ ;  /* 0x00005410ff037816 */ /* 0x000fe400000000ff */
[----:B------:R-:W-:Y:S02]  /*0630*/  PRMT R2, RZ, 0x5410, RZ ;  /* 0x00005410ff027816 */ /* 0x000fe400000000ff */
[----:B------:R-:W-:Y:S02]  /*0640*/  PRMT R5, RZ, 0x5410, RZ ;  /* 0x00005410ff057816 */ /* 0x000fe400000000ff */
[----:B------:R-:W-:-:S07]  /*0650*/  PRMT R4, RZ, 0x5410, RZ ;  /* 0x00005410ff047816 */ /* 0x000fce00000000ff */
.L_x_232:
[----:B------:R-:W0:Y:S01]  /*0660*/  LDCU UR5, c[0x0][0x3a4] ;  /* 0x00007480ff0577ac */ /* 0x000e220008000800 */
[----:B------:R-:W-:Y:S01]  /*0670*/  SHF.R.S32.HI R16, RZ, 0x1f, R7 ;  /* 0x0000001fff107819 */ /* 0x000fe20000011407 */
[----:B------:R-:W-:Y:S01]  /*0680*/  IMAD.MOV.U32 R14, RZ, RZ, 0x1 ;  /* 0x00000001ff0e7424 */ /* 0x000fe200078e00ff */
[----:B0-----:R-:W-:-:S04]  /*0690*/  UIADD3 UR6, UPT, UPT, UR5, -0x2, URZ ;  /* 0xfffffffe05067890 */ /* 0x001fc8000fffe0ff */
[----:B------:R-:W-:-:S09]  /*06a0*/  UISETP.GE.U32.AND UP0, UPT, UR6, 0x3, UPT ;  /* 0x000000030600788c */ /* 0x000fd2000bf06070 */
[----:B------:R-:W-:Y:S05]  /*06b0*/  BRA.U !UP0, `(.L_x_233) ;  /* 0x0000000908107547 */ /* 0x000fea000b800000 */
[----:B------:R-:W0:Y:S01]  /*06c0*/  S2UR UR7, SR_CgaCtaId ;  /* 0x00000000000779c3 */ /* 0x000e220000008800 */
[----:B------:R-:W1:Y:S01]  /*06d0*/  LDCU UR10, c[0x0][0x3a0] ;  /* 0x00007400ff0a77ac */ /* 0x000e620008000800 */
[----:B------:R-:W-:Y:S01]  /*06e0*/  IMAD.MOV.U32 R17, RZ, RZ, RZ ;  /* 0x000000ffff117224 */ /* 0x000fe200078e00ff */
[----:B------:R-:W-:-:S03]  /*06f0*/  UIADD3 UR6, UPT, UPT, UR5, -0x1, URZ ;  /* 0xffffffff05067890 */ /* 0x000fc6000fffe0ff */
[----:B------:R-:W-:Y:S01]  /*0700*/  UMOV UR5, 0x400 ;  /* 0x0000040000057882 */ /* 0x000fe20000000000 */
[----:B------:R-:W-:-:S04]  /*0710*/  ULOP3.LUT UR6, UR6, 0xfffffffc, URZ, 0xc0, !UPT ;  /* 0xfffffffc06067892 */ /* 0x000fc8000f8ec0ff */
[----:B------:R-:W-:Y:S01]  /*0720*/  UIADD3 UR6, UPT, UPT, URZ, -UR6, URZ ;  /* 0x80000006ff067290 */ /* 0x000fe2000fffe0ff */
[----:B-1----:R-:W-:-:S05]  /*0730*/  IMAD.U32 R27, RZ, RZ, UR10 ;  /* 0x0000000aff1b7e24 */ /* 0x002fca000f8e00ff */
[----:B------:R-:W-:Y:S01]  /*0740*/  IMAD.U32 R25, RZ, RZ, UR6 ;  /* 0x00000006ff197e24 */ /* 0x000fe2000f8e00ff */
[----:B0-----:R-:W-:-:S04]  /*0750*/  ULEA UR5, UR7, UR5, 0x18 ;  /* 0x0000000507057291 */ /* 0x001fc8000f8ec0ff */
[----:B------:R-:W-:-:S06]  /*0760*/  UIADD3 UR5, UPT, UPT, UR5, 0x4, URZ ;  /* 0x0000000405057890 */ /* 0x000fcc000fffe0ff */
[----:B------:R-:W-:-:S07]  /*0770*/  IMAD.U32 R26, RZ, RZ, UR5 ;  /* 0x00000005ff1a7e24 */ /* 0x000fce000f8e00ff */
.L_x_234:
[----:B------:R-:W-:Y:S01]  /*0780*/  IMAD.WIDE R10, R27, 0x4, R28 ;  /* 0x000000041b0a7825 */ /* 0x000fe200078e021c */
[----:B------:R-:W0:Y:S04]  /*0790*/  LDC R18, c[0x0][0x3a0] ;  /* 0x0000e800ff127b82 */ /* 0x000e280000000800 */
[----:B------:R-:W2:Y:S01]  /*07a0*/  LDG.E R12, desc[UR8][R10.64] ;  /* 0x000000080a0c7981 */ /* 0x000ea2000c1e1900 */
[----:B0-----:R-:W-:Y:S01]  /*07b0*/  IMAD.WIDE R30, R18, 0x4, R10 ;  /* 0x00000004121e7825 */ /* 0x001fe200078e020a */
[----:B--2---:R-:W-:-:S13]  /*07c0*/  ISETP.NE.AND P0, PT, R12, -0x1, PT ;  /* 0xffffffff0c00780c */ /* 0x004fda0003f05270 */
[----:B------:R-:W0:Y:S01]  /*07d0*/  @P0 LDC R13, c[0x0][0x3a8] ;  /* 0x0000ea00ff0d0b82 */ /* 0x000e220000000800 */
[----:B------:R-:W1:Y:S07]  /*07e0*/  @P0 LDS.U16 R22, [R26+-0x2] ;  /* 0xfffffe001a160984 */ /* 0x000e6e0000000400 */
[----:B------:R-:W2:Y:S01]  /*07f0*/  @P0 LDC.64 R8, c[0x0][0x380] ;  /* 0x0000e000ff080b82 */ /* 0x000ea20000000a00 */
[----:B0-----:R-:W-:-:S05]  /*0800*/  @P0 IMAD R12, R12, R13, RZ ;  /* 0x0000000d0c0c0224 */ /* 0x001fca00078e02ff */
[----:B------:R-:W-:-:S04]  /*0810*/  @P0 IADD3 R13, P1, PT, R12, R7, RZ ;  /* 0x000000070c0d0210 */ /* 0x000fc80007f3e0ff */
[----:B------:R-:W-:Y:S02]  /*0820*/  @P0 LEA.HI.X.SX32 R12, R12, R16, 0x1, P1 ;  /* 0x000000100c0c0211 */ /* 0x000fe400008f0eff */
[----:B--2---:R-:W-:-:S04]  /*0830*/  @P0 LEA R8, P1, R13, R8, 0x1 ;  /* 0x000000080d080211 */ /* 0x004fc800078208ff */
[----:B------:R-:W-:-:S06]  /*0840*/  @P0 LEA.HI.X R9, R13, R9, R12, 0x1, P1 ;  /* 0x000000090d090211 */ /* 0x000fcc00008f0c0c */
[----:B------:R-:W1:Y:S04]  /*0850*/  @P0 LDG.E.LU.128 R8, desc[UR8][R8.64] ;  /* 0x0000000808080981 */ /* 0x000e68000c3e1d00 */
[----:B------:R0:W2:Y:S02]  /*0860*/  LDG.E R23, desc[UR8][R30.64] ;  /* 0x000000081e177981 */ /* 0x0000a4000c1e1900 */
[----:B0-----:R-:W-:-:S04]  /*0870*/  IMAD.WIDE R30, R18, 0x4, R30 ;  /* 0x00000004121e7825 */ /* 0x001fc800078e021e */
[CCC-:B-1----:R-:W-:Y:S02]  /*0880*/  @P0 HFMA2.BF16_V2 R12, R8.reuse.H0_H0, R22.reuse.H0_H0, R4.reuse.H0_H0 ;  /* 0x20000016080c0231 */ /* 0x1c2fe40000240804 */
[-C--:B------:R-:W-:Y:S01]  /*0890*/  @P0 HFMA2.BF16_V2 R14, R8.H1_H1, R22.reuse.H0_H0, R4.H1_H1 ;  /* 0x20000016080e0231 */ /* 0x080fe20000260c04 */
[----:B--2---:R-:W-:Y:S01]  /*08a0*/  ISETP.NE.AND P1, PT, R23, -0x1, PT ;  /* 0xffffffff1700780c */ /* 0x004fe20003f25270 */
[CCC-:B------:R-:W-:Y:S02]  /*08b0*/  @P0 HFMA2.BF16_V2 R13, R9.reuse.H0_H0, R22.reuse.H0_H0, R5.reuse.H0_H0 ;  /* 0x20000016090d0231 */ /* 0x1c0fe40000240805 */
[-C--:B------:R-:W-:Y:S02]  /*08c0*/  @P0 HFMA2.BF16_V2 R15, R9.H1_H1, R22.reuse.H0_H0, R5.H1_H1 ;  /* 0x20000016090f0231 */ /* 0x080fe40000260c05 */
[-C--:B------:R-:W-:Y:S02]  /*08d0*/  @P0 HFMA2.BF16_V2 R21, R10.H1_H1, R22.reuse.H0_H0, R2.H1_H1 ;  /* 0x200000160a150231 */ /* 0x080fe40000260c02 */
[----:B------:R-:W-:-:S06]  /*08e0*/  @P0 HFMA2.BF16_V2 R20, R11.H0_H0, R22.H0_H0, R3.H0_H0 ;  /* 0x200000160b140231 */ /* 0x000fcc0000240803 */
[----:B------:R-:W0:Y:S01]  /*08f0*/  @P1 LDC R19, c[0x0][0x3a8] ;  /* 0x0000ea00ff131b82 */ /* 0x000e220000000800 */
[----:B------:R-:W1:Y:S07]  /*0900*/  @P1 LDS.U16 R24, [R26] ;  /* 0x000000001a181984 */ /* 0x000e6e0000000400 */
[----:B------:R-:W2:Y:S01]  /*0910*/  @P1 LDC.64 R8, c[0x0][0x380] ;  /* 0x0000e000ff081b82 */ /* 0x000ea20000000a00 */
[----:B0-----:R-:W-:Y:S02]  /*0920*/  @P1 IMAD R23, R23, R19, RZ ;  /* 0x0000001317171224 */ /* 0x001fe400078e02ff */
[----:B------:R-:W-:-:S02]  /*0930*/  @P0 HFMA2.BF16_V2 R19, R10.H0_H0, R22.H0_H0, R2.H0_H0 ;  /* 0x200000160a130231 */ /* 0x000fc40000240802 */
[----:B------:R-:W-:Y:S01]  /*0940*/  @P0 HFMA2.BF16_V2 R22, R11.H1_H1, R22.H0_H0, R3.H1_H1 ;  /* 0x200000160b160231 */ /* 0x000fe20000260c03 */
[----:B------:R-:W-:-:S04]  /*0950*/  @P1 IADD3 R10, P2, PT, R23, R7, RZ ;  /* 0x00000007170a1210 */ /* 0x000fc80007f5e0ff */
[----:B------:R-:W-:Y:S02]  /*0960*/  @P1 LEA.HI.X.SX32 R23, R23, R16, 0x1, P2 ;  /* 0x0000001017171211 */ /* 0x000fe400010f0eff */
[----:B--2---:R-:W-:-:S04]  /*0970*/  @P1 LEA R8, P2, R10, R8, 0x1 ;  /* 0x000000080a081211 */ /* 0x004fc800078408ff */
[----:B------:R-:W-:-:S06]  /*0980*/  @P1 LEA.HI.X R9, R10, R9, R23, 0x1, P2 ;  /* 0x000000090a091211 */ /* 0x000fcc00010f0c17 */
[----:B------:R-:W1:Y:S04]  /*0990*/  @P1 LDG.E.LU.128 R8, desc[UR8][R8.64] ;  /* 0x0000000808081981 */ /* 0x000e68000c3e1d00 */
[----:B------:R0:W2:Y:S01]  /*09a0*/  LDG.E R23, desc[UR8][R30.64] ;  /* 0x000000081e177981 */ /* 0x0000a2000c1e1900 */
[----:B------:R-:W-:Y:S02]  /*09b0*/  @P0 PRMT R4, R12, 0x7610, R4 ;  /* 0x000076100c040816 */ /* 0x000fe40000000004 */
[----:B------:R-:W-:Y:S02]  /*09c0*/  @P0 PRMT R5, R13, 0x7610, R5 ;  /* 0x000076100d050816 */ /* 0x000fe40000000005 */
[----:B------:R-:W-:Y:S02]  /*09d0*/  @P0 PRMT R4, R4, 0x5410, R14 ;  /* 0x0000541004040816 */ /* 0x000fe4000000000e */
[----:B------:R-:W-:-:S02]  /*09e0*/  @P0 PRMT R5, R5, 0x5410, R15 ;  /* 0x0000541005050816 */ /* 0x000fc4000000000f */
[----:B------:R-:W-:Y:S01]  /*09f0*/  @P0 PRMT R2, R19, 0x7610, R2 ;  /* 0x0000761013020816 */ /* 0x000fe20000000002 */
[----:B0-----:R-:W-:Y:S01]  /*0a00*/  IMAD.WIDE R30, R18, 0x4, R30 ;  /* 0x00000004121e7825 */ /* 0x001fe200078e021e */
[----:B------:R-:W-:Y:S02]  /*0a10*/  @P0 PRMT R3, R20, 0x7610, R3 ;  /* 0x0000761014030816 */ /* 0x000fe40000000003 */
[----:B------:R-:W-:Y:S02]  /*0a20*/  @P0 PRMT R2, R2, 0x5410, R21 ;  /* 0x0000541002020816 */ /* 0x000fe40000000015 */
[----:B------:R-:W-:Y:S01]  /*0a30*/  @P0 PRMT R3, R3, 0x5410, R22 ;  /* 0x0000541003030816 */ /* 0x000fe20000000016 */
[CCC-:B-1----:R-:W-:Y:S02]  /*0a40*/  @P1 HFMA2.BF16_V2 R14, R8.reuse.H0_H0, R24.reuse.H0_H0, R4.reuse.H0_H0 ;  /* 0x20000018080e1231 */ /* 0x1c2fe40000240804 */
[-C--:B------:R-:W-:Y:S01]  /*0a50*/  @P1 HFMA2.BF16_V2 R15, R8.H1_H1, R24.reuse.H0_H0, R4.H1_H1 ;  /* 0x20000018080f1231 */ /* 0x080fe20000260c04 */
[----:B--2---:R-:W-:Y:S01]  /*0a60*/  ISETP.NE.AND P2, PT, R23, -0x1, PT ;  /* 0xffffffff1700780c */ /* 0x004fe20003f45270 */
[----:B------:R-:W-:-:S02]  /*0a70*/  @P1 HFMA2.BF16_V2 R19, R9.H0_H0, R24.H0_H0, R5.H0_H0 ;  /* 0x2000001809131231 */ /* 0x000fc40000240805 */
[-C--:B------:R-:W-:Y:S02]  /*0a80*/  @P1 HFMA2.BF16_V2 R20, R9.H1_H1, R24.reuse.H0_H0, R5.H1_H1 ;  /* 0x2000001809141231 */ /* 0x080fe40000260c05 */
[-C--:B------:R-:W-:Y:S02]  /*0a90*/  @P1 HFMA2.BF16_V2 R21, R10.H0_H0, R24.reuse.H0_H0, R2.H0_H0 ;  /* 0x200000180a151231 */ /* 0x080fe40000240802 */
[----:B------:R-:W-:-:S06]  /*0aa0*/  @P1 HFMA2.BF16_V2 R22, R11.H0_H0, R24.H0_H0, R3.H0_H0 ;  /* 0x200000180b161231 */ /* 0x000fcc0000240803 */
[----:B------:R-:W0:Y:S08]  /*0ab0*/  @P2 LDC R12, c[0x0][0x3a8] ;  /* 0x0000ea00ff0c2b82 */ /* 0x000e300000000800 */
[----:B------:R-:W1:Y:S01]  /*0ac0*/  @P2 LDC.64 R8, c[0x0][0x380] ;  /* 0x0000e000ff082b82 */ /* 0x000e620000000a00 */
[----:B0-----:R-:W-:Y:S02]  /*0ad0*/  @P2 IMAD R12, R23, R12, RZ ;  /* 0x0000000c170c2224 */ /* 0x001fe400078e02ff */
[----:B------:R-:W-:-:S02]  /*0ae0*/  @P1 HFMA2.BF16_V2 R23, R10.H1_H1, R24.H0_H0, R2.H1_H1 ;  /* 0x200000180a171231 */ /* 0x000fc40000260c02 */
[----:B------:R-:W-:Y:S01]  /*0af0*/  @P1 HFMA2.BF16_V2 R24, R11.H1_H1, R24.H0_H0, R3.H1_H1 ;  /* 0x200000180b181231 */ /* 0x000fe20000260c03 */
[----:B------:R-:W-:-:S04]  /*0b00*/  @P2 IADD3 R10, P0, PT, R12, R7, RZ ;  /* 0x000000070c0a2210 */ /* 0x000fc80007f1e0ff */
[----:B------:R-:W-:Y:S02]  /*0b10*/  @P2 LEA.HI.X.SX32 R12, R12, R16, 0x1, P0 ;  /* 0x000000100c0c2211 */ /* 0x000fe400000f0eff */
[----:B-1----:R-:W-:-:S04]  /*0b20*/  @P2 LEA R8, P0, R10, R8, 0x1 ;  /* 0x000000080a082211 */ /* 0x002fc800078008ff */
[----:B------:R-:W-:-:S06]  /*0b30*/  @P2 LEA.HI.X R9, R10, R9, R12, 0x1, P0 ;  /* 0x000000090a092211 */ /* 0x000fcc00000f0c0c */
[----:B------:R-:W2:Y:S04]  /*0b40*/  @P2 LDG.E.LU.128 R8, desc[UR8][R8.64] ;  /* 0x0000000808082981 */ /* 0x000ea8000c3e1d00 */
[----:B------:R-:W3:Y:S01]  /*0b50*/  LDG.E R30, desc[UR8][R30.64] ;  /* 0x000000081e1e7981 */ /* 0x000ee2000c1e1900 */
[----:B------:R-:W-:-:S04]  /*0b60*/  @P1 PRMT R4, R14, 0x7610, R4 ;  /* 0x000076100e041816 */ /* 0x000fc80000000004 */
[----:B------:R-:W-:Y:S02]  /*0b70*/  @P1 PRMT R4, R4, 0x5410, R15 ;  /* 0x0000541004041816 */ /* 0x000fe4000000000f */
[----:B---3--:R-:W-:-:S13]  /*0b80*/  ISETP.NE.AND P0, PT, R30, -0x1, PT ;  /* 0xffffffff1e00780c */ /* 0x008fda0003f05270 */
[----:B------:R-:W0:Y:S02]  /*0b90*/  @P0 LDC R13, c[0x0][0x3a8] ;  /* 0x0000ea00ff0d0b82 */ /* 0x000e240000000800 */
[----:B0-----:R-:W-:-:S06]  /*0ba0*/  @P0 IMAD R30, R30, R13, RZ ;  /* 0x0000000d1e1e0224 */ /* 0x001fcc00078e02ff */
[----:B------:R-:W0:Y:S01]  /*0bb0*/  @P0 LDC.64 R12, c[0x0][0x380] ;  /* 0x0000e000ff0c0b82 */ /* 0x000e220000000a00 */
[----:B------:R-:W-:-:S04]  /*0bc0*/  @P0 IADD3 R14, P3, PT, R30, R7, RZ ;  /* 0x000000071e0e0210 */ /* 0x000fc80007f7e0ff */
[----:B------:R-:W-:Y:S02]  /*0bd0*/  @P0 LEA.HI.X.SX32 R30, R30, R16, 0x1, P3 ;  /* 0x000000101e1e0211 */ /* 0x000fe400018f0eff */
[----:B0-----:R-:W-:-:S04]  /*0be0*/  @P0 LEA R12, P3, R14, R12, 0x1 ;  /* 0x0000000c0e0c0211 */ /* 0x001fc800078608ff */
[----:B------:R-:W-:-:S06]  /*0bf0*/  @P0 LEA.HI.X R13, R14, R13, R30, 0x1, P3 ;  /* 0x0000000d0e0d0211 */ /* 0x000fcc00018f0c1e */
[----:B------:R-:W3:Y:S01]  /*0c00*/  @P0 LDG.E.LU.128 R12, desc[UR8][R12.64] ;  /* 0x000000080c0c0981 */ /* 0x000ee2000c3e1d00 */
[----:B------:R-:W-:Y:S01]  /*0c10*/  @P1 PRMT R5, R19, 0x7610, R5 ;  /* 0x0000761013051816 */ /* 0x000fe20000000005 */
[----:B------:R-:W-:Y:S01]  /*0c20*/  VIADD R25, R25, 0x4 ;  /* 0x0000000419197836 */ /* 0x000fe20000000000 */
[----:B------:R-:W-:Y:S01]  /*0c30*/  @P1 PRMT R2, R21, 0x7610, R2 ;  /* 0x0000761015021816 */ /* 0x000fe20000000002 */
[----:B------:R-:W2:Y:S01]  /*0c40*/  @P2 LDS.U16 R19, [R26+0x2] ;  /* 0x000002001a132984 */ /* 0x000ea20000000400 */
[----:B------:R-:W-:Y:S01]  /*0c50*/  @P1 PRMT R5, R5, 0x5410, R20 ;  /* 0x0000541005051816 */ /* 0x000fe20000000014 */
[----:B------:R-:W-:Y:S01]  /*0c60*/  IMAD R27, R18, 0x4, R27 ;  /* 0x00000004121b7824 */ /* 0x000fe200078e021b */
[----:B------:R-:W-:Y:S01]  /*0c70*/  @P1 PRMT R3, R22, 0x7610, R3 ;  /* 0x0000761016031816 */ /* 0x000fe20000000003 */
[----:B------:R0:W3:Y:S01]  /*0c80*/  @P0 LDS.U16 R20, [R26+0x4] ;  /* 0x000004001a140984 */ /* 0x0000e20000000400 */
[----:B------:R-:W-:Y:S01]  /*0c90*/  @P1 PRMT R2, R2, 0x5410, R23 ;  /* 0x0000541002021816 */ /* 0x000fe20000000017 */
[----:B------:R-:W-:Y:S01]  /*0ca0*/  VIADD R17, R17, 0x4 ;  /* 0x0000000411117836 */ /* 0x000fe20000000000 */
[----:B------:R-:W-:-:S02]  /*0cb0*/  @P1 PRMT R3, R3, 0x5410, R24 ;  /* 0x0000541003031816 */ /* 0x000fc40000000018 */
[----:B------:R-:W-:Y:S01]  /*0cc0*/  ISETP.NE.AND P1, PT, R25, RZ, PT ;  /* 0x000000ff1900720c */ /* 0x000fe20003f25270 */
[----:B0-----:R-:W-:Y:S02]  /*0cd0*/  VIADD R26, R26, 0x8 ;  /* 0x000000081a1a7836 */ /* 0x001fe40000000000 */
[CCC-:B--2---:R-:W-:Y:S02]  /*0ce0*/  @P2 HFMA2.BF16_V2 R21, R8.reuse.H0_H0, R19.reuse.H0_H0, R4.reuse.H0_H0 ;  /* 0x2000001308152231 */ /* 0x1c4fe40000240804 */
[-C--:B------:R-:W-:Y:S02]  /*0cf0*/  @P2 HFMA2.BF16_V2 R22, R8.H1_H1, R19.reuse.H0_H0, R4.H1_H1 ;  /* 0x2000001308162231 */ /* 0x080fe40000260c04 */
[CCC-:B------:R-:W-:Y:S01]  /*0d00*/  @P2 HFMA2.BF16_V2 R8, R9.reuse.H0_H0, R19.reuse.H0_H0, R5.reuse.H0_H0 ;  /* 0x2000001309082231 */ /* 0x1c0fe20000240805 */
[----:B------:R-:W-:Y:S01]  /*0d10*/  @P2 PRMT R4, R21, 0x7610, R4 ;  /* 0x0000761015042816 */ /* 0x000fe20000000004 */
[-C--:B------:R-:W-:Y:S02]  /*0d20*/  @P2 HFMA2.BF16_V2 R23, R9.H1_H1, R19.reuse.H0_H0, R5.H1_H1 ;  /* 0x2000001309172231 */ /* 0x080fe40000260c05 */
[CCC-:B------:R-:W-:Y:S01]  /*0d30*/  @P2 HFMA2.BF16_V2 R9, R10.reuse.H0_H0, R19.reuse.H0_H0, R2.reuse.H0_H0 ;  /* 0x200000130a092231 */ /* 0x1c0fe20000240802 */
[----:B------:R-:W-:Y:S01]  /*0d40*/  @P2 PRMT R5, R8, 0x7610, R5 ;  /* 0x0000761008052816 */ /* 0x000fe20000000005 */
[-C--:B------:R-:W-:Y:S01]  /*0d50*/  @P2 HFMA2.BF16_V2 R24, R10.H1_H1, R19.reuse.H0_H0, R2.H1_H1 ;  /* 0x200000130a182231 */ /* 0x080fe20000260c02 */
[----:B------:R-:W-:Y:S01]  /*0d60*/  @P2 PRMT R4, R4, 0x5410, R22 ;  /* 0x0000541004042816 */ /* 0x000fe20000000016 */
[CCC-:B------:R-:W-:Y:S01]  /*0d70*/  @P2 HFMA2.BF16_V2 R10, R11.reuse.H0_H0, R19.reuse.H0_H0, R3.reuse.H0_H0 ;  /* 0x200000130b0a2231 */ /* 0x1c0fe20000240803 */
[----:B------:R-:W-:Y:S01]  /*0d80*/  @P2 PRMT R2, R9, 0x7610, R2 ;  /* 0x0000761009022816 */ /* 0x000fe20000000002 */
[----:B------:R-:W-:Y:S01]  /*0d90*/  @P2 HFMA2.BF16_V2 R11, R11.H1_H1, R19.H0_H0, R3.H1_H1 ;  /* 0x200000130b0b2231 */ /* 0x000fe20000260c03 */
[----:B------:R-:W-:-:S02]  /*0da0*/  @P2 PRMT R5, R5, 0x5410, R23 ;  /* 0x0000541005052816 */ /* 0x000fc40000000017 */
[----:B------:R-:W-:Y:S02]  /*0db0*/  @P2 PRMT R3, R10, 0x7610, R3 ;  /* 0x000076100a032816 */ /* 0x000fe40000000003 */
[----:B------:R-:W-:Y:S02]  /*0dc0*/  @P2 PRMT R2, R2, 0x5410, R24 ;  /* 0x0000541002022816 */ /* 0x000fe40000000018 */
[----:B------:R-:W-:Y:S01]  /*0dd0*/  @P2 PRMT R3, R3, 0x5410, R11 ;  /* 0x0000541003032816 */ /* 0x000fe2000000000b */
[-C--:B---3--:R-:W-:Y:S02]  /*0de0*/  @P0 HFMA2.BF16_V2 R8, R12.H0_H0, R20.reuse.H0_H0, R4.H0_H0 ;  /* 0x200000140c080231 */ /* 0x088fe40000240804 */
[-C--:B------:R-:W-:Y:S02]  /*0df0*/  @P0 HFMA2.BF16_V2 R9, R13.H0_H0, R20.reuse.H0_H0, R5.H0_H0 ;  /* 0x200000140d090231 */ /* 0x080fe40000240805 */
[-C--:B------:R-:W-:Y:S02]  /*0e00*/  @P0 HFMA2.BF16_V2 R10, R14.H0_H0, R20.reuse.H0_H0, R2.H0_H0 ;  /* 0x200000140e0a0231 */ /* 0x080fe40000240802 */
[----:B------:R-:W-:-:S02]  /*0e10*/  @P0 HFMA2.BF16_V2 R11, R15.H0_H0, R20.H0_H0, R3.H0_H0 ;  /* 0x200000140f0b0231 */ /* 0x000fc40000240803 */
[-C--:B------:R-:W-:Y:S01]  /*0e20*/  @P0 HFMA2.BF16_V2 R12, R12.H1_H1, R20.reuse.H0_H0, R4.H1_H1 ;  /* 0x200000140c0c0231 */ /* 0x080fe20000260c04 */
[----:B------:R-:W-:Y:S01]  /*0e30*/  @P0 PRMT R4, R8, 0x7610, R4 ;  /* 0x0000761008040816 */ /* 0x000fe20000000004 */
[-C--:B------:R-:W-:Y:S01]  /*0e40*/  @P0 HFMA2.BF16_V2 R13, R13.H1_H1, R20.reuse.H0_H0, R5.H1_H1 ;  /* 0x200000140d0d0231 */ /* 0x080fe20000260c05 */
[----:B------:R-:W-:Y:S01]  /*0e50*/  @P0 PRMT R5, R9, 0x7610, R5 ;  /* 0x0000761009050816 */ /* 0x000fe20000000005 */
[-C--:B------:R-:W-:Y:S01]  /*0e60*/  @P0 HFMA2.BF16_V2 R14, R14.H1_H1, R20.reuse.H0_H0, R2.H1_H1 ;  /* 0x200000140e0e0231 */ /* 0x080fe20000260c02 */
[----:B------:R-:W-:Y:S01]  /*0e70*/  @P0 PRMT R2, R10, 0x7610, R2 ;  /* 0x000076100a020816 */ /* 0x000fe20000000002 */
[----:B------:R-:W-:Y:S01]  /*0e80*/  @P0 HFMA2.BF16_V2 R15, R15.H1_H1, R20.H0_H0, R3.H1_H1 ;  /* 0x200000140f0f0231 */ /* 0x000fe20000260c03 */
[----:B------:R-:W-:Y:S02]  /*0e90*/  @P0 PRMT R3, R11, 0x7610, R3 ;  /* 0x000076100b030816 */ /* 0x000fe40000000003 */
[----:B------:R-:W-:Y:S02]  /*0ea0*/  @P0 PRMT R4, R4, 0x5410, R12 ;  /* 0x0000541004040816 */ /* 0x000fe4000000000c */
[----:B------:R-:W-:-:S02]  /*0eb0*/  @P0 PRMT R5, R5, 0x5410, R13 ;  /* 0x0000541005050816 */ /* 0x000fc4000000000d */
[----:B------:R-:W-:Y:S02]  /*0ec0*/  @P0 PRMT R2, R2, 0x5410, R14 ;  /* 0x0000541002020816 */ /* 0x000fe4000000000e */
[----:B------:R-:W-:Y:S01]  /*0ed0*/  @P0 PRMT R3, R3, 0x5410, R15 ;  /* 0x0000541003030816 */ /* 0x000fe2000000000f */
[----:B------:R-:W-:Y:S06]  /*0ee0*/  @P1 BRA `(.L_x_234) ;  /* 0xfffffff800241947 */ /* 0x000fec000383ffff */
[----:B------:R-:W-:-:S07]  /*0ef0*/  VIADD R14, R17, 0x1 ;  /* 0x00000001110e7836 */ /* 0x000fce0000000000 */
.L_x_233:
[----:B------:R-:W-:-:S09]  /*0f00*/  UISETP.NE.AND UP0, UPT, UR4, URZ, UPT ;  /* 0x000000ff0400728c */ /* 0x000fd2000bf05270 */
[----:B------:R-:W-:Y:S05]  /*0f10*/  BRA.U !UP0, `(.L_x_235) ;  /* 0x0000000508207547 */ /* 0x000fea000b800000 */
[----:B------:R-:W0:Y:S02]  /*0f20*/  LDC R15, c[0x0][0x3a0] ;  /* 0x0000e800ff0f7b82 */ /* 0x000e240000000800 */
[----:B0-----:R-:W-:-:S04]  /*0f30*/  IMAD R13, R14, R15, RZ ;  /* 0x0000000f0e0d7224 */ /* 0x001fc800078e02ff */
[----:B------:R-:W-:-:S05]  /*0f40*/  IMAD.WIDE R12, R13, 0x4, R28 ;  /* 0x000000040d0c7825 */ /* 0x000fca00078e021c */
[----:B------:R-:W2:Y:S01]  /*0f50*/  LDG.E R10, desc[UR8][R12.64] ;  /* 0x000000080c0a7981 */ /* 0x000ea2000c1e1900 */
[----:B------:R-:W0:Y:S01]  /*0f60*/  S2UR UR6, SR_CgaCtaId ;  /* 0x00000000000679c3 */ /* 0x000e220000008800 */
[----:B--2---:R-:W-:-:S13]  /*0f70*/  ISETP.NE.AND P0, PT, R10, -0x1, PT ;  /* 0xffffffff0a00780c */ /* 0x004fda0003f05270 */
[----:B------:R-:W1:Y:S08]  /*0f80*/  @P0 LDC R11, c[0x0][0x3a8] ;  /* 0x0000ea00ff0b0b82 */ /* 0x000e700000000800 */
[----:B------:R-:W2:Y:S01]  /*0f90*/  @P0 LDC.64 R8, c[0x0][0x380] ;  /* 0x0000e000ff080b82 */ /* 0x000ea20000000a00 */
[----:B-1----:R-:W-:-:S05]  /*0fa0*/  @P0 IMAD R10, R10, R11, RZ ;  /* 0x0000000b0a0a0224 */ /* 0x002fca00078e02ff */
[----:B------:R-:W-:-:S04]  /*0fb0*/  @P0 IADD3 R11, P1, PT, R10, R7, RZ ;  /* 0x000000070a0b0210 */ /* 0x000fc80007f3e0ff */
[----:B------:R-:W-:Y:S02]  /*0fc0*/  @P0 LEA.HI.X.SX32 R10, R10, R16, 0x1, P1 ;  /* 0x000000100a0a0211 */ /* 0x000fe400008f0eff */
[----:B--2---:R-:W-:-:S04]  /*0fd0*/  @P0 LEA R8, P1, R11, R8, 0x1 ;  /* 0x000000080b080211 */ /* 0x004fc800078208ff */
[----:B------:R-:W-:-:S06]  /*0fe0*/  @P0 LEA.HI.X R9, R11, R9, R10, 0x1, P1 ;  /* 0x000000090b090211 */ /* 0x000fcc00008f0c0a */
[----:B------:R-:W2:Y:S01]  /*0ff0*/  @P0 LDG.E.LU.128 R8, desc[UR8][R8.64] ;  /* 0x0000000808080981 */ /* 0x000ea2000c3e1d00 */
[----:B------:R-:W-:Y:S01]  /*1000*/  UMOV UR5, 0x400 ;  /* 0x0000040000057882 */ /* 0x000fe20000000000 */
[----:B------:R-:W-:Y:S02]  /*1010*/  UISETP.NE.AND UP0, UPT, UR4, 0x1, UPT ;  /* 0x000000010400788c */ /* 0x000fe4000bf05270 */
[----:B0-----:R-:W-:-:S06]  /*1020*/  ULEA UR5, UR6, UR5, 0x18 ;  /* 0x0000000506057291 */ /* 0x001fcc000f8ec0ff */
[----:B------:R-:W-:-:S05]  /*1030*/  LEA R14, R14, UR5, 0x1 ;  /* 0x000000050e0e7c11 */ /* 0x000fca000f8e08ff */
[----:B------:R-:W2:Y:S02]  /*1040*/  @P0 LDS.U16 R17, [R14] ;  /* 0x000000000e110984 */ /* 0x000ea40000000400 */
[CCC-:B--2---:R-:W-:Y:S02]  /*1050*/  @P0 HFMA2.BF16_V2 R18, R8.reuse.H0_H0, R17.reuse.H0_H0, R4.reuse.H0_H0 ;  /* 0x2000001108120231 */ /* 0x1c4fe40000240804 */
[-C--:B------:R-:W-:Y:S02]  /*1060*/  @P0 HFMA2.BF16_V2 R19, R8.H1_H1, R17.reuse.H0_H0, R4.H1_H1 ;  /* 0x2000001108130231 */ /* 0x080fe40000260c04 */
[-C--:B------:R-:W-:Y:S01]  /*1070*/  @P0 HFMA2.BF16_V2 R20, R9.H0_H0, R17.reuse.H0_H0, R5.H0_H0 ;  /* 0x2000001109140231 */ /* 0x080fe20000240805 */
[----:B------:R-:W-:Y:S01]  /*1080*/  @P0 PRMT R4, R18, 0x7610, R4 ;  /* 0x0000761012040816 */ /* 0x000fe20000000004 */
[CCC-:B------:R-:W-:Y:S02]  /*1090*/  @P0 HFMA2.BF16_V2 R21, R10.reuse.H0_H0, R17.reuse.H0_H0, R2.reuse.H0_H0 ;  /* 0x200000110a150231 */ /* 0x1c0fe40000240802 */
[-C--:B------:R-:W-:Y:S01]  /*10a0*/  @P0 HFMA2.BF16_V2 R8, R11.H0_H0, R17.reuse.H0_H0, R3.H0_H0 ;  /* 0x200000110b080231 */ /* 0x080fe20000240803 */
[----:B------:R-:W-:Y:S01]  /*10b0*/  @P0 PRMT R4, R4, 0x5410, R19 ;  /* 0x0000541004040816 */ /* 0x000fe20000000013 */
[-C--:B------:R-:W-:Y:S01]  /*10c0*/  @P0 HFMA2.BF16_V2 R9, R9.H1_H1, R17.reuse.H0_H0, R5.H1_H1 ;  /* 0x2000001109090231 */ /* 0x080fe20000260c05 */
[----:B------:R-:W-:Y:S01]  /*10d0*/  @P0 PRMT R5, R20, 0x7610, R5 ;  /* 0x0000761014050816 */ /* 0x000fe20000000005 */
[-C--:B------:R-:W-:Y:S01]  /*10e0*/  @P0 HFMA2.BF16_V2 R10, R10.H1_H1, R17.reuse.H0_H0, R2.H1_H1 ;  /* 0x200000110a0a0231 */ /* 0x080fe20000260c02 */
[----:B------:R-:W-:Y:S01]  /*10f0*/  @P0 PRMT R2, R21, 0x7610, R2 ;  /* 0x0000761015020816 */ /* 0x000fe20000000002 */
[----:B------:R-:W-:Y:S01]  /*1100*/  @P0 HFMA2.BF16_V2 R11, R11.H1_H1, R17.H0_H0, R3.H1_H1 ;  /* 0x200000110b0b0231 */ /* 0x000fe20000260c03 */
[----:B------:R-:W-:-:S02]  /*1110*/  @P0 PRMT R3, R8, 0x7610, R3 ;  /* 0x0000761008030816 */ /* 0x000fc40000000003 */
[----:B------:R-:W-:Y:S02]  /*1120*/  @P0 PRMT R5, R5, 0x5410, R9 ;  /* 0x0000541005050816 */ /* 0x000fe40000000009 */
[----:B------:R-:W-:Y:S02]  /*1130*/  @P0 PRMT R2, R2, 0x5410, R10 ;  /* 0x0000541002020816 */ /* 0x000fe4000000000a */
[----:B------:R-:W-:Y:S01]  /*1140*/  @P0 PRMT R3, R3, 0x5410, R11 ;  /* 0x0000541003030816 */ /* 0x000fe2000000000b */
[----:B------:R-:W-:Y:S06]  /*1150*/  BRA.U !UP0, `(.L_x_235) ;  /* 0x0000000108907547 */ /* 0x000fec000b800000 */
[----:B------:R-:W-:-:S05]  /*1160*/  IMAD.WIDE R12, R15, 0x4, R12 ;  /* 0x000000040f0c7825 */ /* 0x000fca00078e020c */
[----:B------:R-:W2:Y:S01]  /*1170*/  LDG.E R8, desc[UR8][R12.64] ;  /* 0x000000080c087981 */ /* 0x000ea2000c1e1900 */
[----:B------:R-:W-:Y:S01]  /*1180*/  UISETP.NE.AND UP0, UPT, UR4, 0x2, UPT ;  /* 0x000000020400788c */ /* 0x000fe2000bf05270 */
[----:B--2---:R-:W-:-:S13]  /*1190*/  ISETP.NE.AND P0, PT, R8, -0x1, PT ;  /* 0xffffffff0800780c */ /* 0x004fda0003f05270 */
[----:B------:R-:W-:Y:S05]  /*11a0*/  @!P0 BRA `(.L_x_236) ;  /* 0x0000000000348947 */ /* 0x000fea0003800000 */
[----:B------:R-:W0:Y:S01]  /*11b0*/  LDCU UR5, c[0x0][0x3a8] ;  /* 0x00007500ff0577ac */ /* 0x000e220008000800 */
[----:B------:R-:W1:Y:S01]  /*11c0*/  LDS.U16 R17, [R14+0x2] ;  /* 0x000002000e117984 */ /* 0x000e620000000400 */
[----:B------:R-:W2:Y:S01]  /*11d0*/  LDCU.64 UR6, c[0x0][0x380] ;  /* 0x00007000ff0677ac */ /* 0x000ea20008000a00 */
[----:B0-----:R-:W-:-:S05]  /*11e0*/  IMAD R8, R8, UR5, RZ ;  /* 0x0000000508087c24 */ /* 0x001fca000f8e02ff */
[----:B------:R-:W-:-:S04]  /*11f0*/  IADD3 R9, P0, PT, R8, R7, RZ ;  /* 0x0000000708097210 */ /* 0x000fc80007f1e0ff */
[----:B------:R-:W-:Y:S02]  /*1200*/  LEA.HI.X.SX32 R10, R8, R16, 0x1, P0 ;  /* 0x00000010080a7211 */ /* 0x000fe400000f0eff */
[----:B--2---:R-:W-:-:S04]  /*1210*/  LEA R8, P0, R9, UR6, 0x1 ;  /* 0x0000000609087c11 */ /* 0x004fc8000f8008ff */
[----:B------:R-:W-:-:S06]  /*1220*/  LEA.HI.X R9, R9, UR7, R10, 0x1, P0 ;  /* 0x0000000709097c11 */ /* 0x000fcc00080f0c0a */
[----:B------:R-:W1:Y:S02]  /*1230*/  LDG.E.LU.128 R8, desc[UR8][R8.64] ;  /* 0x0000000808087981 */ /* 0x000e64000c3e1d00 */
[-C--:B-1----:R-:W-:Y:S02]  /*1240*/  HFMA2.BF16_V2 R3, R11, R17.reuse.H0_H0, R3 ;  /* 0x200000110b037231 */ /* 0x082fe40000200003 */
[-C--:B------:R-:W-:Y:S02]  /*1250*/  HFMA2.BF16_V2 R2, R10, R17.reuse.H0_H0, R2 ;  /* 0x200000110a027231 */ /* 0x080fe40000200002 */
[-C--:B------:R-:W-:Y:S02]  /*1260*/  HFMA2.BF16_V2 R5, R9, R17.reuse.H0_H0, R5 ;  /* 0x2000001109057231 */ /* 0x080fe40000200005 */
[----:B------:R-:W-:-:S07]  /*1270*/  HFMA2.BF16_V2 R4, R8, R17.H0_H0, R4 ;  /* 0x2000001108047231 */ /* 0x000fce0000200004 */
.L_x_236:
[----:B------:R-:W-:Y:S05]  /*1280*/  BRA.U !UP0, `(.L_x_235) ;  /* 0x0000000108447547 */ /* 0x000fea000b800000 */
[----:B------:R-:W-:-:S06]  /*1290*/  IMAD.WIDE R12, R15, 0x4, R12 ;  /* 0x000000040f0c7825 */ /* 0x000fcc00078e020c */
[----:B------:R-:W2:Y:S02]  /*12a0*/  LDG.E R12, desc[UR8][R12.64] ;  /* 0x000000080c0c7981 */ /* 0x000ea4000c1e1900 */
        /* <DEDUP_REMOVED lines=15> */
.L_x_235:
[----:B------:R-:W0:Y:S01]  /*13a0*/  LDCU.64 UR6, c[0x0][0x388] ;  /* 0x00007100ff0677ac */ /* 0x000e220008000a00 */
[----:B------:R-:W-:Y:S01]  /*13b0*/  IADD3 R8, P0, PT, R6, R7, RZ ;  /* 0x0000000706087210 */ /* 0x000fe20007f1e0ff */
[----:B------:R-:W-:Y:S01]  /*13c0*/  IMAD.MOV.U32 R11, RZ, RZ, R3 ;  /* 0x000000ffff0b7224 */ /* 0x000fe200078e0003 */
[----:B------:R-:W1:Y:S01]  /*13d0*/  LDCU UR5, c[0x0][0x3a8] ;  /* 0x00007500ff0577ac */ /* 0x000e620008000800 */
[----:B------:R-:W-:Y:S02]  /*13e0*/  IMAD.MOV.U32 R10, RZ, RZ, R2 ;  /* 0x000000ffff0a7224 */ /* 0x000fe400078e0002 */
[----:B------:R-:W-:Y:S02]  /*13f0*/  IMAD.X R9, RZ, RZ, R16, P0 ;  /* 0x000000ffff097224 */ /* 0x000fe400000e0610 */
[----:B----4-:R-:W-:Y:S01]  /*1400*/  IMAD R7, R0, 0x8, R7 ;  /* 0x0000000800077824 */ /* 0x010fe200078e0207 */
[----:B0-----:R-:W-:-:S04]  /*1410*/  LEA R12, P0, R8, UR6, 0x1 ;  /* 0x00000006080c7c11 */ /* 0x001fc8000f8008ff */
[----:B------:R-:W-:Y:S01]  /*1420*/  LEA.HI.X R13, R8, UR7, R9, 0x1, P0 ;  /* 0x00000007080d7c11 */ /* 0x000fe200080f0c09 */
[----:B------:R-:W-:Y:S01]  /*1430*/  IMAD.MOV.U32 R9, RZ, RZ, R5 ;  /* 0x000000ffff097224 */ /* 0x000fe200078e0005 */
[----:B-1----:R-:W-:Y:S01]  /*1440*/  ISETP.GE.AND P0, PT, R7, UR5, PT ;  /* 0x0000000507007c0c */ /* 0x002fe2000bf06270 */
[----:B------:R-:W-:-:S05]  /*1450*/  IMAD.MOV.U32 R8, RZ, RZ, R4 ;  /* 0x000000ffff087224 */ /* 0x000fca00078e0004 */
[----:B------:R0:W-:Y:S07]  /*1460*/  STG.E.128 desc[UR8][R12.64], R8 ;  /* 0x000000080c007986 */ /* 0x0001ee000c101d08 */
[----:B------:R-:W-:Y:S05]  /*1470*/  @!P0 BRA `(.L_x_237) ;  /* 0xfffffff000148947 */ /* 0x000fea000383ffff */
[----:B------:R-:W-:Y:S05]  /*1480*/  EXIT ;  /* 0x000000000000794d */ /* 0x000fea0003800000 */
.L_x_238:
        /* <DEDUP_REMOVED lines=15> */
.L_x_811:


//--------------------- .text._Z20moe_unpermute_kernelI13__nv_bfloat16S0_Lb0EEvPKT_PS1_PKiPKfiii --------------------------
	.section	.text._Z20moe_unpermute_kernelI13__nv_bfloat16S0_Lb0EEvPKT_PS1_PKiPKfiii,"ax",@progbits
	.align	128
        .global         _Z20moe_unpermute_kernelI13__nv_bfloat16S0_Lb0EEvPKT_PS1_PKiPKfiii
        .type           _Z20moe_unpermute_kernelI13__nv_bfloat16S0_Lb0EEvPKT_PS1_PKiPKfiii,@function
        .size           _Z20moe_unpermute_kernelI13__nv_bfloat16S0_Lb0EEvPKT_PS1_PKiPKfiii,(.L_x_812 - _Z20moe_unpermute_kernelI13__nv_bfloat16S0_Lb0EEvPKT_PS1_PKiPKfiii)
        .other          _Z20moe_unpermute_kernelI13__nv_bfloat16S0_Lb0EEvPKT_PS1_PKiPKfiii,@"STO_CUDA_ENTRY STV_DEFAULT"
_Z20moe_unpermute_kernelI13__nv_bfloat16S0_Lb0EEvPKT_PS1_PKiPKfiii:
.text._Z20moe_unpermute_kernelI13__nv_bfloat16S0_Lb0EEvPKT_PS1_PKiPKfiii:
[----:B------:R-:W-:Y:S01]  /*0000*/  LDC R1, c[0x0][0x37c] ;  /* 0x0000df00ff017b82 */ /* 0x000fe20000000800 */
[----:B------:R-:W0:Y:S01]  /*0010*/  S2R R23, SR_TID.X ;  /* 0x0000000000177919 */ /* 0x000e220000002100 */
[----:B------:R-:W1:Y:S01]  /*0020*/  LDCU UR5, c[0x0][0x3a8] ;  /* 0x00007500ff0577ac */ /* 0x000e620008000800 */
[----:B0-----:R-:W-:-:S05]  /*0030*/  IMAD.SHL.U32 R23, R23, 0x8, RZ ;  /* 0x0000000817177824 */ /* 0x001fca00078e00ff */
[----:B-1----:R-:W-:-:S13]  /*0040*/  ISETP.GE.AND P0, PT, R23, UR5, PT ;  /* 0x0000000517007c0c */ /* 0x002fda000bf06270 */
[----:B------:R-:W-:Y:S05]  /*0050*/  @P0 EXIT ;  /* 0x000000000000094d */ /* 0x000fea0003800000 */
[----:B------:R-:W0:Y:S01]  /*0060*/  S2R R3, SR_CTAID.X ;  /* 0x0000000000037919 */ /* 0x000e220000002500 */
[----:B------:R-:W1:Y:S01]  /*0070*/  LDCU UR4, c[0x0][0x3a4] ;  /* 0x00007480ff0477ac */ /* 0x000e620008000800 */
[----:B------:R-:W0:Y:S01]  /*0080*/  LDC.64 R30, c[0x0][0x390] ;  /* 0x0000e400ff1e7b82 */ /* 0x000e220000000a00 */
[----:B------:R-:W2:Y:S01]  /*0090*/  LDCU.64 UR8, c[0x0][0x358] ;  /* 0x00006b00ff0877ac */ /* 0x000ea20008000a00 */
[----:B------:R-:W3:Y:S06]  /*00a0*/  LDCU.64 UR6, c[0x0][0x388] ;  /* 0x00007100ff0677ac */ /* 0x000eec0008000a00 */
[----:B------:R-:W4:Y:S01]  /*00b0*/  LDC R21, c[0x0][0x360] ;  /* 0x0000d800ff157b82 */ /* 0x000f220000000800 */
[----:B-1----:R-:W-:Y:S01]  /*00c0*/  UISETP.GT.AND UP0, UPT, UR4, 0x1, UPT ;  /* 0x000000010400788c */ /* 0x002fe2000bf04270 */
[----:B0-----:R-:W-:-:S04]  /*00d0*/  IMAD.WIDE.U32 R30, R3, 0x4, R30 ;  /* 0x00000004031e7825 */ /* 0x001fc800078e001e */
[----:B------:R-:W-:-:S04]  /*00e0*/  IMAD R22, R3, UR5, RZ ;  /* 0x0000000503167c24 */ /* 0x000fc8000f8e02ff */
[----:B--23--:R-:W-:Y:S05]  /*00f0*/  BRA.U UP0, `(.L_x_239) ;  /* 0x0000000100a07547 */ /* 0x00cfea000b800000 */
.L_x_240:
[----:B------:R-:W2:Y:S02]  /*0100*/  LDG.E R0, desc[UR8][R30.64] ;  /* 0x000000081e007981 */ /* 0x000ea4000c1e1900 */
[----:B--2---:R-:W-:-:S13]  /*0110*/  ISETP.NE.AND P0, PT, R0, -0x1, PT ;  /* 0xffffffff0000780c */ /* 0x004fda0003f05270 */
[----:B0-----:R-:W0:Y:S08]  /*0120*/  @P0 LDC R3, c[0x0][0x3a8] ;  /* 0x0000ea00ff030b82 */ /* 0x001e300000000800 */
[----:B------:R-:W1:Y:S01]  /*0130*/  @P0 LDC.64 R4, c[0x0][0x380] ;  /* 0x0000e000ff040b82 */ /* 0x000e620000000a00 */
[----:B0-----:R-:W-:Y:S01]  /*0140*/  @P0 IMAD R0, R0, R3, RZ ;  /* 0x0000000300000224 */ /* 0x001fe200078e02ff */
[----:B------:R-:W-:-:S04]  /*0150*/  @P0 SHF.R.S32.HI R3, RZ, 0x1f, R23 ;  /* 0x0000001fff030819 */ /* 0x000fc80000011417 */
[----:B------:R-:W-:-:S04]  /*0160*/  @P0 IADD3 R2, P1, PT, R0, R23, RZ ;  /* 0x0000001700020210 */ /* 0x000fc80007f3e0ff */
[----:B------:R-:W-:Y:S02]  /*0170*/  @P0 LEA.HI.X.SX32 R3, R0, R3, 0x1, P1 ;  /* 0x0000000300030211 */ /* 0x000fe400008f0eff */
[----:B-1----:R-:W-:-:S04]  /*0180*/  @P0 LEA R4, P1, R2, R4, 0x1 ;  /* 0x0000000402040211 */ /* 0x002fc800078208ff */
[----:B------:R-:W-:-:S06]  /*0190*/  @P0 LEA.HI.X R5, R2, R5, R3, 0x1, P1 ;  /* 0x0000000502050211 */ /* 0x000fcc00008f0c03 */
[----:B------:R-:W2:Y:S01]  /*01a0*/  @P0 LDG.E.LU.128 R4, desc[UR8][R4.64] ;  /* 0x0000000804040981 */ /* 0x000ea2000c3e1d00 */
[----:B------:R-:W-:Y:S02]  /*01b0*/  IADD3 R0, P1, PT, R22, R23, RZ ;  /* 0x0000001716007210 */ /* 0x000fe40007f3e0ff */
[----:B------:R-:W-:Y:S02]  /*01c0*/  @!P0 PRMT R9, R9, 0x5410, RZ ;  /* 0x0000541009098816 */ /* 0x000fe400000000ff */
[----:B------:R-:W-:Y:S01]  /*01d0*/  LEA.HI.X.SX32 R3, R23, RZ, 0x1, P1 ;  /* 0x000000ff17037211 */ /* 0x000fe200008f0eff */
[----:B----4-:R-:W-:Y:S01]  /*01e0*/  IMAD R23, R21, 0x8, R23 ;  /* 0x0000000815177824 */ /* 0x010fe200078e0217 */
[----:B------:R-:W-:Y:S02]  /*01f0*/  LEA R2, P1, R0, UR6, 0x1 ;  /* 0x0000000600027c11 */ /* 0x000fe4000f8208ff */
[----:B------:R-:W-:Y:S02]  /*0200*/  @!P0 PRMT R8, R8, 0x5410, RZ ;  /* 0x0000541008088816 */ /* 0x000fe400000000ff */
[----:B------:R-:W-:-:S02]  /*0210*/  LEA.HI.X R3, R0, UR7, R3, 0x1, P1 ;  /* 0x0000000700037c11 */ /* 0x000fc400088f0c03 */
[----:B------:R-:W-:Y:S02]  /*0220*/  @!P0 PRMT R0, R0, 0x5410, RZ ;  /* 0x0000541000008816 */ /* 0x000fe400000000ff */
[----:B------:R-:W-:Y:S02]  /*0230*/  @!P0 PRMT R9, RZ, 0x7610, R9 ;  /* 0x00007610ff098816 */ /* 0x000fe40000000009 */
[----:B------:R-:W-:Y:S02]  /*0240*/  @!P0 PRMT R8, RZ, 0x7610, R8 ;  /* 0x00007610ff088816 */ /* 0x000fe40000000008 */
[----:B------:R-:W-:Y:S02]  /*0250*/  @!P0 PRMT R0, RZ, 0x7610, R0 ;  /* 0x00007610ff008816 */ /* 0x000fe40000000000 */
[----:B------:R-:W-:Y:S02]  /*0260*/  @!P0 PRMT R11, RZ, 0x7610, R11 ;  /* 0x00007610ff0b8816 */ /* 0x000fe4000000000b */
[----:B------:R-:W-:-:S02]  /*0270*/  @!P0 PRMT R10, RZ, 0x7610, R10 ;  /* 0x00007610ff0a8816 */ /* 0x000fc4000000000a */
[----:B--2---:R-:W-:Y:S02]  /*0280*/  @P0 PRMT R9, R9, 0x7610, R4 ;  /* 0x0000761009090816 */ /* 0x004fe40000000004 */
[----:B------:R-:W-:Y:S02]  /*0290*/  @P0 PRMT R8, R8, 0x5410, R6 ;  /* 0x0000541008080816 */ /* 0x000fe40000000006 */
[----:B------:R-:W-:Y:S02]  /*02a0*/  @P0 PRMT R0, R0, 0x5410, R7 ;  /* 0x0000541000000816 */ /* 0x000fe40000000007 */
[----:B------:R-:W-:Y:S02]  /*02b0*/  @P0 PRMT R11, R4, 0x7610, R11 ;  /* 0x00007610040b0816 */ /* 0x000fe4000000000b */
[C---:B------:R-:W-:Y:S02]  /*02c0*/  @P0 PRMT R10, R5.reuse, 0x7610, R10 ;  /* 0x00007610050a0816 */ /* 0x040fe4000000000a */
[----:B------:R-:W-:-:S02]  /*02d0*/  @P0 PRMT R9, R5, 0x7632, R9 ;  /* 0x0000763205090816 */ /* 0x000fc40000000009 */
[----:B------:R-:W-:Y:S02]  /*02e0*/  @P0 PRMT R8, R6, 0x7632, R8 ;  /* 0x0000763206080816 */ /* 0x000fe40000000008 */
[----:B------:R-:W-:Y:S02]  /*02f0*/  @P0 PRMT R0, R7, 0x7632, R0 ;  /* 0x0000763207000816 */ /* 0x000fe40000000000 */
[--C-:B------:R-:W-:Y:S02]  /*0300*/  PRMT R5, R10, 0x5410, R9.reuse ;  /* 0x000054100a057816 */ /* 0x100fe40000000009 */
[----:B------:R-:W-:Y:S02]  /*0310*/  PRMT R4, R11, 0x7610, R9 ;  /* 0x000076100b047816 */ /* 0x000fe40000000009 */
[----:B------:R-:W-:Y:S02]  /*0320*/  PRMT R6, R8, 0x5432, R8 ;  /* 0x0000543208067816 */ /* 0x000fe40000000008 */
[----:B------:R-:W-:-:S02]  /*0330*/  PRMT R7, R0, 0x5432, R0 ;  /* 0x0000543200077816 */ /* 0x000fc40000000000 */
[----:B------:R-:W-:-:S03]  /*0340*/  ISETP.GE.AND P0, PT, R23, UR5, PT ;  /* 0x0000000517007c0c */ /* 0x000fc6000bf06270 */
[----:B------:R0:W-:Y:S10]  /*0350*/  STG.E.128 desc[UR8][R2.64], R4 ;  /* 0x0000000402007986 */ /* 0x0001f4000c101d08 */
[----:B------:R-:W-:Y:S05]  /*0360*/  @!P0 BRA `(.L_x_240) ;  /* 0xfffffffc00648947 */ /* 0x000fea000383ffff */
[----:B------:R-:W-:Y:S05]  /*0370*/  EXIT ;  /* 0x000000000000794d */ /* 0x000fea0003800000 */
.L_x_239:
[----:B------:R-:W-:-:S04]  /*0380*/  UIADD3 UR4, UPT, UPT, UR4, -0x1, URZ ;  /* 0xffffffff04047890 */ /* 0x000fc8000fffe0ff */
[----:B------:R-:W-:Y:S02]  /*0390*/  ULOP3.LUT UR5, UR4, 0xfffffffc, URZ, 0xc0, !UPT ;  /* 0xfffffffc04057892 */ /* 0x000fe4000f8ec0ff */
[----:B------:R-:W-:Y:S02]  /*03a0*/  ULOP3.LUT UR4, UR4, 0x3, URZ, 0xc0, !UPT ;  /* 0x0000000304047892 */ /* 0x000fe4000f8ec0ff */
[----:B------:R-:W-:-:S12]  /*03b0*/  UIADD3 UR6, UPT, UPT, URZ, -UR5, URZ ;  /* 0x80000005ff067290 */ /* 0x000fd8000fffe0ff */
.L_x_246:
[----:B------:R-:W2:Y:S01]  /*03c0*/  LDG.E R0, desc[UR8][R30.64] ;  /* 0x000000081e007981 */ /* 0x000ea2000c1e1900 */
[----:B------:R-:W-:Y:S01]  /*03d0*/  SHF.R.S32.HI R24, RZ, 0x1f, R23 ;  /* 0x0000001fff187819 */ /* 0x000fe20000011417 */
[----:B0-----:R-:W0:Y:S01]  /*03e0*/  LDCU UR5, c[0x0][0x3a4] ;  /* 0x00007480ff0577ac */ /* 0x001e220008000800 */
        /* <DEDUP_REMOVED lines=9> */
[----:B0-----:R-:W-:Y:S01]  /*0480*/  UIADD3 UR5, UPT, UPT, UR5, -0x2, URZ ;  /* 0xfffffffe05057890 */ /* 0x001fe2000fffe0ff */
[----:B------:R-:W-:-:S03]  /*0490*/  IMAD.MOV.U32 R26, RZ, RZ, 0x1 ;  /* 0x00000001ff1a7424 */ /* 0x000fc600078e00ff */
[----:B------:R-:W-:Y:S01]  /*04a0*/  UISETP.GE.U32.AND UP0, UPT, UR5, 0x3, UPT ;  /* 0x000000030500788c */ /* 0x000fe2000bf06070 */
[C---:B--2---:R-:W-:Y:S02]  /*04b0*/  @P0 PRMT R0, R4.reuse, 0x7610, R0 ;  /* 0x0000761004000816 */ /* 0x044fe40000000000 */
[----:B------:R-:W-:Y:S02]  /*04c0*/  @P0 PRMT R2, R4, 0x7632, R2 ;  /* 0x0000763204020816 */ /* 0x000fe40000000002 */
[C---:B------:R-:W-:Y:S02]  /*04d0*/  @P0 PRMT R16, R5.reuse, 0x7610, R16 ;  /* 0x0000761005100816 */ /* 0x040fe40000000010 */
[----:B------:R-:W-:Y:S02]  /*04e0*/  @P0 PRMT R3, R5, 0x7632, R3 ;  /* 0x0000763205030816 */ /* 0x000fe40000000003 */
[C---:B------:R-:W-:Y:S02]  /*04f0*/  @P0 PRMT R18, R6.reuse, 0x7610, R18 ;  /* 0x0000761006120816 */ /* 0x040fe40000000012 */
[----:B------:R-:W-:-:S02]  /*0500*/  @P0 PRMT R17, R6, 0x7632, R17 ;  /* 0x0000763206110816 */ /* 0x000fc40000000011 */
[C---:B------:R-:W-:Y:S02]  /*0510*/  @P0 PRMT R20, R7.reuse, 0x7610, R20 ;  /* 0x0000761007140816 */ /* 0x040fe40000000014 */
[----:B------:R-:W-:Y:S02]  /*0520*/  @P0 PRMT R19, R7, 0x7632, R19 ;  /* 0x0000763207130816 */ /* 0x000fe40000000013 */
[----:B------:R-:W-:Y:S02]  /*0530*/  @!P0 PRMT R2, RZ, 0x7610, R2 ;  /* 0x00007610ff028816 */ /* 0x000fe40000000002 */
[----:B------:R-:W-:Y:S02]  /*0540*/  @!P0 PRMT R3, RZ, 0x7610, R3 ;  /* 0x00007610ff038816 */ /* 0x000fe40000000003 */
[----:B------:R-:W-:Y:S02]  /*0550*/  @!P0 PRMT R16, RZ, 0x7610, R16 ;  /* 0x00007610ff108816 */ /* 0x000fe40000000010 */
[----:B------:R-:W-:-:S02]  /*0560*/  @!P0 PRMT R17, RZ, 0x7610, R17 ;  /* 0x00007610ff118816 */ /* 0x000fc40000000011 */
[----:B------:R-:W-:Y:S02]  /*0570*/  @!P0 PRMT R18, RZ, 0x7610, R18 ;  /* 0x00007610ff128816 */ /* 0x000fe40000000012 */
[----:B------:R-:W-:Y:S02]  /*0580*/  @!P0 PRMT R19, RZ, 0x7610, R19 ;  /* 0x00007610ff138816 */ /* 0x000fe40000000013 */
[----:B------:R-:W-:Y:S02]  /*0590*/  @!P0 PRMT R20, RZ, 0x7610, R20 ;  /* 0x00007610ff148816 */ /* 0x000fe40000000014 */
[----:B------:R-:W-:Y:S01]  /*05a0*/  @!P0 PRMT R0, RZ, 0x7610, R0 ;  /* 0x00007610ff008816 */ /* 0x000fe20000000000 */
[----:B------:R-:W-:Y:S06]  /*05b0*/  BRA.U !UP0, `(.L_x_241) ;  /* 0x00000005085c7547 */ /* 0x000fec000b800000 */
[----:B------:R-:W0:Y:S01]  /*05c0*/  LDCU UR5, c[0x0][0x3a0] ;  /* 0x00007400ff0577ac */ /* 0x000e220008000800 */
[----:B------:R-:W-:Y:S02]  /*05d0*/  IMAD.MOV.U32 R26, RZ, RZ, RZ ;  /* 0x000000ffff1a7224 */ /* 0x000fe400078e00ff */
[----:B------:R-:W-:Y:S02]  /*05e0*/  IMAD.U32 R27, RZ, RZ, UR6 ;  /* 0x00000006ff1b7e24 */ /* 0x000fe4000f8e00ff */
[----:B0-----:R-:W-:-:S07]  /*05f0*/  IMAD.U32 R28, RZ, RZ, UR5 ;  /* 0x00000005ff1c7e24 */ /* 0x001fce000f8e00ff */
.L_x_242:
[----:B------:R-:W-:Y:S01]  /*0600*/  IMAD.WIDE R6, R28, 0x4, R30 ;  /* 0x000000041c067825 */ /* 0x000fe200078e021e */
[----:B------:R-:W0:Y:S04]  /*0610*/  LDC R25, c[0x0][0x3a0] ;  /* 0x0000e800ff197b82 */ /* 0x000e280000000800 */
[----:B------:R-:W2:Y:S01]  /*0620*/  LDG.E R8, desc[UR8][R6.64] ;  /* 0x0000000806087981 */ /* 0x000ea2000c1e1900 */
[----:B0-----:R-:W-:Y:S01]  /*0630*/  IMAD.WIDE R34, R25, 0x4, R6 ;  /* 0x0000000419227825 */ /* 0x001fe200078e0206 */
[----:B--2---:R-:W-:-:S13]  /*0640*/  ISETP.NE.AND P0, PT, R8, -0x1, PT ;  /* 0xffffffff0800780c */ /* 0x004fda0003f05270 */
[----:B------:R-:W0:Y:S08]  /*0650*/  @P0 LDC R9, c[0x0][0x3a8] ;  /* 0x0000ea00ff090b82 */ /* 0x000e300000000800 */
[----:B------:R-:W1:Y:S01]  /*0660*/  @P0 LDC.64 R4, c[0x0][0x380] ;  /* 0x0000e000ff040b82 */ /* 0x000e620000000a00 */
[----:B0-----:R-:W-:-:S05]  /*0670*/  @P0 IMAD R8, R8, R9, RZ ;  /* 0x0000000908080224 */ /* 0x001fca00078e02ff */
[----:B------:R-:W-:-:S04]  /*0680*/  @P0 IADD3 R9, P1, PT, R8, R23, RZ ;  /* 0x0000001708090210 */ /* 0x000fc80007f3e0ff */
[----:B------:R-:W-:Y:S02]  /*0690*/  @P0 LEA.HI.X.SX32 R8, R8, R24, 0x1, P1 ;  /* 0x0000001808080211 */ /* 0x000fe400008f0eff */
[----:B-1----:R-:W-:-:S04]  /*06a0*/  @P0 LEA R12, P1, R9, R4, 0x1 ;  /* 0x00000004090c0211 */ /* 0x002fc800078208ff */
[----:B------:R-:W-:-:S06]  /*06b0*/  @P0 LEA.HI.X R13, R9, R5, R8, 0x1, P1 ;  /* 0x00000005090d0211 */ /* 0x000fcc00008f0c08 */
[----:B------:R-:W2:Y:S04]  /*06c0*/  @P0 LDG.E.LU.128 R12, desc[UR8][R12.64] ;  /* 0x000000080c0c0981 */ /* 0x000ea8000c3e1d00 */
[----:B------:R-:W3:Y:S01]  /*06d0*/  LDG.E R7, desc[UR8][R34.64] ;  /* 0x0000000822077981 */ /* 0x000ee2000c1e1900 */
[----:B------:R-:W-:Y:S01]  /*06e0*/  IMAD.WIDE R32, R25, 0x4, R34 ;  /* 0x0000000419207825 */ /* 0x000fe200078e0222 */
[----:B---3--:R-:W-:-:S13]  /*06f0*/  ISETP.NE.AND P1, PT, R7, -0x1, PT ;  /* 0xffffffff0700780c */ /* 0x008fda0003f25270 */
[----:B------:R-:W0:Y:S08]  /*0700*/  @P1 LDC R6, c[0x0][0x3a8] ;  /* 0x0000ea00ff061b82 */ /* 0x000e300000000800 */
[----:B------:R-:W1:Y:S01]  /*0710*/  @P1 LDC.64 R4, c[0x0][0x380] ;  /* 0x0000e000ff041b82 */ /* 0x000e620000000a00 */
[----:B0-----:R-:W-:-:S05]  /*0720*/  @P1 IMAD R7, R7, R6, RZ ;  /* 0x0000000607071224 */ /* 0x001fca00078e02ff */
[----:B------:R-:W-:-:S04]  /*0730*/  @P1 IADD3 R6, P2, PT, R7, R23, RZ ;  /* 0x0000001707061210 */ /* 0x000fc80007f5e0ff */
[----:B------:R-:W-:Y:S02]  /*0740*/  @P1 LEA.HI.X.SX32 R7, R7, R24, 0x1, P2 ;  /* 0x0000001807071211 */ /* 0x000fe400010f0eff */
[----:B-1----:R-:W-:-:S04]  /*0750*/  @P1 LEA R8, P2, R6, R4, 0x1 ;  /* 0x0000000406081211 */ /* 0x002fc800078408ff */
[----:B------:R-:W-:-:S06]  /*0760*/  @P1 LEA.HI.X R9, R6, R5, R7, 0x1, P2 ;  /* 0x0000000506091211 */ /* 0x000fcc00010f0c07 */
[----:B------:R-:W3:Y:S04]  /*0770*/  @P1 LDG.E.LU.128 R8, desc[UR8][R8.64] ;  /* 0x0000000808081981 */ /* 0x000ee8000c3e1d00 */
[----:B------:R0:W5:Y:S01]  /*0780*/  LDG.E R4, desc[UR8][R32.64] ;  /* 0x0000000820047981 */ /* 0x000162000c1e1900 */
[--C-:B--2---:R-:W-:Y:S02]  /*0790*/  @P0 HADD2.BF16_V2 R18, R18.H0_H0, R14.reuse.H0_H0 ;  /* 0x2000000e12120230 */ /* 0x104fe40000200800 */
[----:B------:R-:W-:Y:S02]  /*07a0*/  @P0 HADD2.BF16_V2 R17, R17.H0_H0, R14.H1_H1 ;  /* 0x3000000e11110230 */ /* 0x000fe40000200800 */
[--C-:B------:R-:W-:Y:S02]  /*07b0*/  @P0 HADD2.BF16_V2 R16, R16.H0_H0, R13.reuse.H0_H0 ;  /* 0x2000000d10100230 */ /* 0x100fe40000200800 */
[----:B------:R-:W-:-:S02]  /*07c0*/  @P0 HADD2.BF16_V2 R3, R3.H0_H0, R13.H1_H1 ;  /* 0x3000000d03030230 */ /* 0x000fc40000200800 */
[----:B0-----:R-:W-:Y:S01]  /*07d0*/  IMAD.WIDE R32, R25, 0x4, R32 ;  /* 0x0000000419207825 */ /* 0x001fe200078e0220 */
[----:B-----5:R-:W-:-:S13]  /*07e0*/  ISETP.NE.AND P2, PT, R4, -0x1, PT ;  /* 0xffffffff0400780c */ /* 0x020fda0003f45270 */
[----:B------:R-:W0:Y:S02]  /*07f0*/  @P2 LDC R5, c[0x0][0x3a8] ;  /* 0x0000ea00ff052b82 */ /* 0x000e240000000800 */
[----:B0-----:R-:W-:-:S06]  /*0800*/  @P2 IMAD R6, R4, R5, RZ ;  /* 0x0000000504062224 */ /* 0x001fcc00078e02ff */
[----:B------:R-:W0:Y:S01]  /*0810*/  @P2 LDC.64 R4, c[0x0][0x380] ;  /* 0x0000e000ff042b82 */ /* 0x000e220000000a00 */
[----:B------:R-:W-:-:S04]  /*0820*/  @P2 IADD3 R7, P3, PT, R6, R23, RZ ;  /* 0x0000001706072210 */ /* 0x000fc80007f7e0ff */
[----:B------:R-:W-:Y:S02]  /*0830*/  @P2 LEA.HI.X.SX32 R6, R6, R24, 0x1, P3 ;  /* 0x0000001806062211 */ /* 0x000fe400018f0eff */
[----:B0-----:R-:W-:-:S04]  /*0840*/  @P2 LEA R4, P3, R7, R4, 0x1 ;  /* 0x0000000407042211 */ /* 0x001fc800078608ff */
[----:B------:R-:W-:-:S06]  /*0850*/  @P2 LEA.HI.X R5, R7, R5, R6, 0x1, P3 ;  /* 0x0000000507052211 */ /* 0x000fcc00018f0c06 */
[----:B------:R-:W2:Y:S04]  /*0860*/  @P2 LDG.E.LU.128 R4, desc[UR8][R4.64] ;  /* 0x0000000804042981 */ /* 0x000ea8000c3e1d00 */
[----:B------:R-:W5:Y:S01]  /*0870*/  LDG.E R14, desc[UR8][R32.64] ;  /* 0x00000008200e7981 */ /* 0x000f62000c1e1900 */
[--C-:B------:R-:W-:Y:S02]  /*0880*/  @P0 HADD2.BF16_V2 R0, R0.H0_H0, R12.reuse.H0_H0 ;  /* 0x2000000c00000230 */ /* 0x100fe40000200800 */
[----:B------:R-:W-:Y:S02]  /*0890*/  @P0 HADD2.BF16_V2 R2, R2.H0_H0, R12.H1_H1 ;  /* 0x3000000c02020230 */ /* 0x000fe40000200800 */
[--C-:B------:R-:W-:Y:S02]  /*08a0*/  @P0 HADD2.BF16_V2 R20, R20.H0_H0, R15.reuse.H0_H0 ;  /* 0x2000000f14140230 */ /* 0x100fe40000200800 */
[----:B------:R-:W-:Y:S01]  /*08b0*/  @P0 HADD2.BF16_V2 R19, R19.H0_H0, R15.H1_H1 ;  /* 0x3000000f13130230 */ /* 0x000fe20000200800 */
        /* <DEDUP_REMOVED lines=8> */
[----:B------:R-:W5:Y:S01]  /*0940*/  @P3 LDG.E.LU.128 R12, desc[UR8][R12.64] ;  /* 0x000000080c0c3981 */ /* 0x000f62000c3e1d00 */
[----:B------:R-:W-:Y:S02]  /*0950*/  VIADD R27, R27, 0x4 ;  /* 0x000000041b1b7836 */ /* 0x000fe40000000000 */
[--C-:B---3--:R-:W-:Y:S02]  /*0960*/  @P1 HADD2.BF16_V2 R16, R16.H0_H0, R9.reuse.H0_H0 ;  /* 0x2000000910101230 */ /* 0x108fe40000200800 */
[----:B------:R-:W-:Y:S02]  /*0970*/  IMAD R28, R25, 0x4, R28 ;  /* 0x00000004191c7824 */ /* 0x000fe400078e021c */
[----:B------:R-:W-:Y:S02]  /*0980*/  @P1 HADD2.BF16_V2 R3, R3.H0_H0, R9.H1_H1 ;  /* 0x3000000903031230 */ /* 0x000fe40000200800 */
[----:B------:R-:W-:Y:S01]  /*0990*/  VIADD R26, R26, 0x4 ;  /* 0x000000041a1a7836 */ /* 0x000fe20000000000 */
[----:B------:R-:W-:Y:S01]  /*09a0*/  ISETP.NE.AND P0, PT, R27, RZ, PT ;  /* 0x000000ff1b00720c */ /* 0x000fe20003f05270 */
[----:B------:R-:W-:-:S02]  /*09b0*/  @P1 HADD2.BF16_V2 R18, R18.H0_H0, R10.H0_H0 ;  /* 0x2000000a12121230 */ /* 0x000fc40000200800 */
[----:B------:R-:W-:Y:S02]  /*09c0*/  @P1 HADD2.BF16_V2 R17, R17.H0_H0, R10.H1_H1 ;  /* 0x3000000a11111230 */ /* 0x000fe40000200800 */
[--C-:B------:R-:W-:Y:S02]  /*09d0*/  @P1 HADD2.BF16_V2 R0, R0.H0_H0, R8.reuse.H0_H0 ;  /* 0x2000000800001230 */ /* 0x100fe40000200800 */
[----:B------:R-:W-:Y:S02]  /*09e0*/  @P1 HADD2.BF16_V2 R2, R2.H0_H0, R8.H1_H1 ;  /* 0x3000000802021230 */ /* 0x000fe40000200800 */
[--C-:B------:R-:W-:Y:S02]  /*09f0*/  @P1 HADD2.BF16_V2 R20, R20.H0_H0, R11.reuse.H0_H0 ;  /* 0x2000000b14141230 */ /* 0x100fe40000200800 */
[----:B------:R-:W-:Y:S02]  /*0a00*/  @P1 HADD2.BF16_V2 R19, R19.H0_H0, R11.H1_H1 ;  /* 0x3000000b13131230 */ /* 0x000fe40000200800 */
[----:B--2---:R-:W-:-:S02]  /*0a10*/  @P2 HADD2.BF16_V2 R16, R16.H0_H0, R5.H0_H0 ;  /* 0x2000000510102230 */ /* 0x004fc40000200800 */
[----:B------:R-:W-:Y:S02]  /*0a20*/  @P2 HADD2.BF16_V2 R3, R3.H0_H0, R5.H1_H1 ;  /* 0x3000000503032230 */ /* 0x000fe40000200800 */
[--C-:B------:R-:W-:Y:S02]  /*0a30*/  @P2 HADD2.BF16_V2 R18, R18.H0_H0, R6.reuse.H0_H0 ;  /* 0x2000000612122230 */ /* 0x100fe40000200800 */
[----:B------:R-:W-:Y:S02]  /*0a40*/  @P2 HADD2.BF16_V2 R17, R17.H0_H0, R6.H1_H1 ;  /* 0x3000000611112230 */ /* 0x000fe40000200800 */
[--C-:B------:R-:W-:Y:S02]  /*0a50*/  @P2 HADD2.BF16_V2 R0, R0.H0_H0, R4.reuse.H0_H0 ;  /* 0x2000000400002230 */ /* 0x100fe40000200800 */
[----:B------:R-:W-:Y:S02]  /*0a60*/  @P2 HADD2.BF16_V2 R2, R2.H0_H0, R4.H1_H1 ;  /* 0x3000000402022230 */ /* 0x000fe40000200800 */
[----:B------:R-:W-:-:S02]  /*0a70*/  @P2 HADD2.BF16_V2 R20, R20.H0_H0, R7.H0_H0 ;  /* 0x2000000714142230 */ /* 0x000fc40000200800 */
[----:B------:R-:W-:Y:S02]  /*0a80*/  @P2 HADD2.BF16_V2 R19, R19.H0_H0, R7.H1_H1 ;  /* 0x3000000713132230 */ /* 0x000fe40000200800 */
[--C-:B-----5:R-:W-:Y:S02]  /*0a90*/  @P3 HADD2.BF16_V2 R16, R16.H0_H0, R13.reuse.H0_H0 ;  /* 0x2000000d10103230 */ /* 0x120fe40000200800 */
[----:B------:R-:W-:Y:S02]  /*0aa0*/  @P3 HADD2.BF16_V2 R3, R3.H0_H0, R13.H1_H1 ;  /* 0x3000000d03033230 */ /* 0x000fe40000200800 */
[--C-:B------:R-:W-:Y:S02]  /*0ab0*/  @P3 HADD2.BF16_V2 R18, R18.H0_H0, R14.reuse.H0_H0 ;  /* 0x2000000e12123230 */ /* 0x100fe40000200800 */
[----:B------:R-:W-:Y:S02]  /*0ac0*/  @P3 HADD2.BF16_V2 R17, R17.H0_H0, R14.H1_H1 ;  /* 0x3000000e11113230 */ /* 0x000fe40000200800 */
[----:B------:R-:W-:-:S02]  /*0ad0*/  @P3 HADD2.BF16_V2 R0, R0.H0_H0, R12.H0_H0 ;  /* 0x2000000c00003230 */ /* 0x000fc40000200800 */
[----:B------:R-:W-:Y:S02]  /*0ae0*/  @P3 HADD2.BF16_V2 R2, R2.H0_H0, R12.H1_H1 ;  /* 0x3000000c02023230 */ /* 0x000fe40000200800 */
[--C-:B------:R-:W-:Y:S02]  /*0af0*/  @P3 HADD2.BF16_V2 R20, R20.H0_H0, R15.reuse.H0_H0 ;  /* 0x2000000f14143230 */ /* 0x100fe40000200800 */
[----:B------:R-:W-:Y:S01]  /*0b00*/  @P3 HADD2.BF16_V2 R19, R19.H0_H0, R15.H1_H1 ;  /* 0x3000000f13133230 */ /* 0x000fe20000200800 */
[----:B------:R-:W-:Y:S06]  /*0b10*/  @P0 BRA `(.L_x_242) ;  /* 0xfffffff800b80947 */ /* 0x000fec000383ffff */
[----:B------:R-:W-:-:S07]  /*0b20*/  VIADD R26, R26, 0x1 ;  /* 0x000000011a1a7836 */ /* 0x000fce0000000000 */
.L_x_241:
[----:B------:R-:W-:-:S09]  /*0b30*/  UISETP.NE.AND UP0, UPT, UR4, URZ, UPT ;  /* 0x000000ff0400728c */ /* 0x000fd2000bf05270 */
[----:B------:R-:W-:Y:S05]  /*0b40*/  BRA.U !UP0, `(.L_x_243) ;  /* 0x0000000508387547 */ /* 0x000fea000b800000 */
[----:B------:R-:W0:Y:S02]  /*0b50*/  LDC R11, c[0x0][0x3a0] ;  /* 0x0000e800ff0b7b82 */ /* 0x000e240000000800 */
[----:B0-----:R-:W-:-:S04]  /*0b60*/  IMAD R9, R26, R11, RZ ;  /* 0x0000000b1a097224 */ /* 0x001fc800078e02ff */
[----:B------:R-:W-:-:S05]  /*0b70*/  IMAD.WIDE R8, R9, 0x4, R30 ;  /* 0x0000000409087825 */ /* 0x000fca00078e021e */
[----:B------:R-:W2:Y:S01]  /*0b80*/  LDG.E R4, desc[UR8][R8.64] ;  /* 0x0000000808047981 */ /* 0x000ea2000c1e1900 */
[----:B------:R-:W-:Y:S01]  /*0b90*/  UISETP.NE.AND UP0, UPT, UR4, 0x1, UPT ;  /* 0x000000010400788c */ /* 0x000fe2000bf05270 */
[----:B--2---:R-:W-:-:S13]  /*0ba0*/  ISETP.NE.AND P0, PT, R4, -0x1, PT ;  /* 0xffffffff0400780c */ /* 0x004fda0003f05270 */
[----:B------:R-:W-:Y:S05]  /*0bb0*/  @!P0 BRA `(.L_x_244) ;  /* 0x0000000000508947 */ /* 0x000fea0003800000 */
[----:B------:R-:W0:Y:S01]  /*0bc0*/  LDCU UR5, c[0x0][0x3a8] ;  /* 0x00007500ff0577ac */ /* 0x000e220008000800 */
[----:B------:R-:W1:Y:S01]  /*0bd0*/  LDCU.64 UR10, c[0x0][0x380] ;  /* 0x00007000ff0a77ac */ /* 0x000e620008000a00 */
[----:B0-----:R-:W-:-:S05]  /*0be0*/  IMAD R4, R4, UR5, RZ ;  /* 0x0000000504047c24 */ /* 0x001fca000f8e02ff */
[----:B------:R-:W-:-:S04]  /*0bf0*/  IADD3 R5, P0, PT, R4, R23, RZ ;  /* 0x0000001704057210 */ /* 0x000fc80007f1e0ff */
[----:B------:R-:W-:Y:S02]  /*0c00*/  LEA.HI.X.SX32 R6, R4, R24, 0x1, P0 ;  /* 0x0000001804067211 */ /* 0x000fe400000f0eff */
[----:B-1----:R-:W-:-:S04]  /*0c10*/  LEA R4, P0, R5, UR10, 0x1 ;  /* 0x0000000a05047c11 */ /* 0x002fc8000f8008ff */
[----:B------:R-:W-:-:S06]  /*0c20*/  LEA.HI.X R5, R5, UR11, R6, 0x1, P0 ;  /* 0x0000000b05057c11 */ /* 0x000fcc00080f0c06 */
[----:B------:R-:W2:Y:S01]  /*0c30*/  LDG.E.LU.128 R4, desc[UR8][R4.64] ;  /* 0x0000000804047981 */ /* 0x000ea2000c3e1d00 */
[----:B------:R-:W-:Y:S02]  /*0c40*/  PRMT R20, R20, 0x5410, R19 ;  /* 0x0000541014147816 */ /* 0x000fe40000000013 */
[----:B------:R-:W-:Y:S02]  /*0c50*/  PRMT R16, R16, 0x5410, R3 ;  /* 0x0000541010107816 */ /* 0x000fe40000000003 */
[----:B------:R-:W-:Y:S02]  /*0c60*/  PRMT R18, R18, 0x5410, R17 ;  /* 0x0000541012127816 */ /* 0x000fe40000000011 */
[----:B------:R-:W-:Y:S01]  /*0c70*/  PRMT R0, R0, 0x5410, R2 ;  /* 0x0000541000007816 */ /* 0x000fe20000000002 */
[----:B--2---:R-:W-:Y:S02]  /*0c80*/  HFMA2.BF16_V2 R20, R20, 1, 1, R7 ;  /* 0x3f803f8014147831 */ /* 0x004fe40000200007 */
[----:B------:R-:W-:-:S02]  /*0c90*/  HADD2.BF16_V2 R18, R18, R6 ;  /* 0x0000000612127230 */ /* 0x000fc40000200000 */
[----:B------:R-:W-:Y:S02]  /*0ca0*/  HFMA2.BF16_V2 R16, R16, 1, 1, R5 ;  /* 0x3f803f8010107831 */ /* 0x000fe40000200005 */
[----:B------:R-:W-:Y:S01]  /*0cb0*/  HADD2.BF16_V2 R0, R0, R4 ;  /* 0x0000000400007230 */ /* 0x000fe20000200000 */
[----:B------:R-:W-:-:S04]  /*0cc0*/  PRMT R17, R18, 0x7632, R17 ;  /* 0x0000763212117816 */ /* 0x000fc80000000011 */
[----:B------:R-:W-:Y:S02]  /*0cd0*/  PRMT R2, R0, 0x7632, R2 ;  /* 0x0000763200027816 */ /* 0x000fe40000000002 */
[----:B------:R-:W-:Y:S02]  /*0ce0*/  PRMT R19, R20, 0x7632, R19 ;  /* 0x0000763214137816 */ /* 0x000fe40000000013 */
[----:B------:R-:W-:-:S07]  /*0cf0*/  PRMT R3, R16, 0x7632, R3 ;  /* 0x0000763210037816 */ /* 0x000fce0000000003 */
.L_x_244:
[----:B------:R-:W-:Y:S05]  /*0d00*/  BRA.U !UP0, `(.L_x_243) ;  /* 0x0000000108c87547 */ /* 0x000fea000b800000 */
        /* <DEDUP_REMOVED lines=25> */
.L_x_245:
[----:B------:R-:W-:Y:S05]  /*0ea0*/  BRA.U !UP0, `(.L_x_243) ;  /* 0x0000000108607547 */ /* 0x000fea000b800000 */
[----:B------:R-:W-:-:S06]  /*0eb0*/  IMAD.WIDE R8, R11, 0x4, R8 ;  /* 0x000000040b087825 */ /* 0x000fcc00078e0208 */
[----:B------:R-:W2:Y:S02]  /*0ec0*/  LDG.E R8, desc[UR8][R8.64] ;  /* 0x0000000808087981 */ /* 0x000ea4000c1e1900 */
        /* <DEDUP_REMOVED lines=22> */
.L_x_243:
[----:B------:R-:W0:Y:S01]  /*1030*/  LDCU.64 UR10, c[0x0][0x388] ;  /* 0x00007100ff0a77ac */ /* 0x000e220008000a00 */
[----:B------:R-:W-:Y:S01]  /*1040*/  IADD3 R4, P0, PT, R22, R23, RZ ;  /* 0x0000001716047210 */ /* 0x000fe20007f1e0ff */
[----:B----4-:R-:W-:Y:S01]  /*1050*/  IMAD R23, R21, 0x8, R23 ;  /* 0x0000000815177824 */ /* 0x010fe200078e0217 */
[----:B------:R-:W-:Y:S01]  /*1060*/  PRMT R7, R20, 0x5410, R19 ;  /* 0x0000541014077816 */ /* 0x000fe20000000013 */
[----:B------:R-:W1:Y:S01]  /*1070*/  LDCU UR5, c[0x0][0x3a8] ;  /* 0x00007500ff0577ac */ /* 0x000e620008000800 */
[----:B------:R-:W-:Y:S01]  /*1080*/  PRMT R6, R18, 0x5410, R17 ;  /* 0x0000541012067816 */ /* 0x000fe20000000011 */
[----:B------:R-:W-:Y:S01]  /*1090*/  IMAD.X R5, RZ, RZ, R24, P0 ;  /* 0x000000ffff057224 */ /* 0x000fe200000e0618 */
[----:B0-----:R-:W-:-:S04]  /*10a0*/  LEA R8, P0, R4, UR10, 0x1 ;  /* 0x0000000a04087c11 */ /* 0x001fc8000f8008ff */
[----:B------:R-:W-:Y:S02]  /*10b0*/  LEA.HI.X R9, R4, UR11, R5, 0x1, P0 ;  /* 0x0000000b04097c11 */ /* 0x000fe400080f0c05 */
[----:B------:R-:W-:Y:S02]  /*10c0*/  PRMT R5, R16, 0x5410, R3 ;  /* 0x0000541010057816 */ /* 0x000fe40000000003 */
[----:B------:R-:W-:Y:S02]  /*10d0*/  PRMT R4, R0, 0x5410, R2 ;  /* 0x0000541000047816 */ /* 0x000fe40000000002 */
[----:B-1----:R-:W-:-:S03]  /*10e0*/  ISETP.GE.AND P0, PT, R23, UR5, PT ;  /* 0x0000000517007c0c */ /* 0x002fc6000bf06270 */
[----:B------:R0:W-:Y:S10]  /*10f0*/  STG.E.128 desc[UR8][R8.64], R4 ;  /* 0x0000000408007986 */ /* 0x0001f4000c101d08 */
[----:B------:R-:W-:Y:S05]  /*1100*/  @!P0 BRA `(.L_x_246) ;  /* 0xfffffff000ac8947 */ /* 0x000fea000383ffff */
[----:B------:R-:W-:Y:S05]  /*1110*/  EXIT ;  /* 0x000000000000794d */ /* 0x000fea0003800000 */
.L_x_247:
        /* <DEDUP_REMOVED lines=14> */
.L_x_812:


//--------------------- .text._Z20moe_unpermute_kernelI6__halfS0_Lb1EEvPKT_PS1_PKiPKfiii --------------------------
	.section	.text._Z20moe_unpermute_kernelI6__halfS0_Lb1EEvPKT_PS1_PKiPKfiii,"ax",@progbits
	.align	128
        .global         _Z20moe_unpermute_kernelI6__halfS0_Lb1EEvPKT_PS1_PKiPKfiii
        .type           _Z20moe_unpermute_kernelI6__halfS0_Lb1EEvPKT_PS1_PKiPKfiii,@function
        .size           _Z20moe_unpermute_kernelI6__halfS0_Lb1EEvPKT_PS1_PKiPKfiii,(.L_x_813 - _Z20moe_unpermute_kernelI6__halfS0_Lb1EEvPKT_PS1_PKiPKfiii)
        .other          _Z20moe_unpermute_kernelI6__halfS0_Lb1EEvPKT_PS1_PKiPKfiii,@"STO_CUDA_ENTRY STV_DEFAULT"
_Z20moe_unpermute_kernelI6__halfS0_Lb1EEvPKT_PS1_PKiPKfiii:
.text._Z20moe_unpermute_kernelI6__halfS0_Lb1EEvPKT_PS1_PKiPKfiii:
        /* <DEDUP_REMOVED lines=18> */
.L_x_250:
[----:B0-----:R-:W-:-:S04]  /*0120*/  IMAD R5, R10, UR4, R7 ;  /* 0x000000040a057c24 */ /* 0x001fc8000f8e0207 */
[----:B--2---:R-:W-:-:S06]  /*0130*/  IMAD.WIDE R4, R5, 0x4, R2 ;  /* 0x0000000405047825 */ /* 0x004fcc00078e0202 */
[----:B------:R-:W2:Y:S01]  /*0140*/  LDG.E R4, desc[UR8][R4.64] ;  /* 0x0000000804047981 */ /* 0x000ea2000c1e1900 */
[----:B------:R-:W-:Y:S02]  /*0150*/  IMAD R8, R7, 0x2, R6 ;  /* 0x0000000207087824 */ /* 0x000fe400078e0206 */
[----:B------:R-:W-:-:S05]  /*0160*/  IMAD.IADD R7, R0, 0x1, R7 ;  /* 0x0000000100077824 */ /* 0x000fca00078e0207 */
[----:B------:R-:W-:Y:S02]  /*0170*/  ISETP.GE.AND P0, PT, R7, UR4, PT ;  /* 0x0000000407007c0c */ /* 0x000fe4000bf06270 */
[----:B--2---:R-:W-:-:S05]  /*0180*/  F2FP.F16.F32.PACK_AB R5, RZ, R4 ;  /* 0x00000004ff05723e */ /* 0x004fca00000000ff */
[----:B------:R0:W-:Y:S06]  /*0190*/  STS.U16 [R8], R5 ;  /* 0x0000000508007388 */ /* 0x0001ec0000000400 */
[----:B------:R-:W-:Y:S05]  /*01a0*/  @!P0 BRA `(.L_x_250) ;  /* 0xfffffffc00dc8947 */ /* 0x000fea000383ffff */
.L_x_249:
[----:B------:R-:W-:Y:S05]  /*01b0*/  BSYNC.RECONVERGENT B0 ;  /* 0x0000000000007941 */ /* 0x000fea0003800200 */
.L_x_248:
        /* <DEDUP_REMOVED lines=12> */
.L_x_253:
        /* <DEDUP_REMOVED lines=26> */
[-C--:B--2---:R-:W-:Y:S02]  /*0420*/  HMUL2 R11, R11, R4.reuse.H0_H0 ;  /* 0x200000040b0b7232 */ /* 0x084fe40000000000 */
[-C--:B------:R-:W-:Y:S02]  /*0430*/  HMUL2 R10, R10, R4.reuse.H0_H0 ;  /* 0x200000040a0a7232 */ /* 0x080fe40000000000 */
[-C--:B------:R-:W-:Y:S02]  /*0440*/  HMUL2 R9, R9, R4.reuse.H0_H0 ;  /* 0x2000000409097232 */ /* 0x080fe40000000000 */
[----:B------:R-:W-:-:S07]  /*0450*/  HMUL2 R8, R8, R4.H0_H0 ;  /* 0x2000000408087232 */ /* 0x000fce0000000000 */
.L_x_252:
[----:B------:R0:W-:Y:S01]  /*0460*/  STG.E.128 desc[UR8][R2.64], R8 ;  /* 0x0000000802007986 */ /* 0x0001e2000c101d08 */
[----:B----4-:R-:W-:-:S05]  /*0470*/  IMAD R7, R0, 0x8, R7 ;  /* 0x0000000800077824 */ /* 0x010fca00078e0207 */
[----:B------:R-:W-:-:S13]  /*0480*/  ISETP.GE.AND P0, PT, R7, UR7, PT ;  /* 0x0000000707007c0c */ /* 0x000fda000bf06270 */
[----:B0-----:R-:W-:Y:S05]  /*0490*/  @!P0 BRA `(.L_x_253) ;  /* 0xfffffffc00788947 */ /* 0x001fea000383ffff */
[----:B------:R-:W-:Y:S05]  /*04a0*/  EXIT ;  /* 0x000000000000794d */ /* 0x000fea0003800000 */
.L_x_251:
[----:B------:R-:W-:-:S04]  /*04b0*/  UIADD3 UR4, UPT, UPT, UR4, -0x1, URZ ;  /* 0xffffffff04047890 */ /* 0x000fc8000fffe0ff */
[----:B------:R-:W-:-:S12]  /*04c0*/  ULOP3.LUT UR4, UR4, 0x3, URZ, 0xc0, !UPT ;  /* 0x0000000304047892 */ /* 0x000fd8000f8ec0ff */
.L_x_260:
        /* <DEDUP_REMOVED lines=19> */
[----:B------:R-:W-:Y:S01]  /*0600*/  HMUL2 R4, R8, R4.H0_H0 ;  /* 0x2000000408047232 */ /* 0x000fe20000000000 */
[----:B------:R-:W-:Y:S06]  /*0610*/  BRA `(.L_x_255) ;  /* 0x0000000000107947 */ /* 0x000fec0003800000 */
.L_x_254:
[----:B------:R-:W-:Y:S02]  /*0620*/  PRMT R3, RZ, 0x5410, RZ ;  /* 0x00005410ff037816 */ /* 0x000fe400000000ff */
[----:B------:R-:W-:Y:S02]  /*0630*/  PRMT R2, RZ, 0x5410, RZ ;  /* 0x00005410ff027816 */ /* 0x000fe400000000ff */
[----:B------:R-:W-:Y:S02]  /*0640*/  PRMT R5, RZ, 0x5410, RZ ;  /* 0x00005410ff057816 */ /* 0x000fe400000000ff */
[----:B------:R-:W-:-:S07]  /*0650*/  PRMT R4, RZ, 0x5410, RZ ;  /* 0x00005410ff047816 */ /* 0x000fce00000000ff */
.L_x_255:
        /* <DEDUP_REMOVED lines=18> */
.L_x_257:
        /* <DEDUP_REMOVED lines=16> */
[CCC-:B-1----:R-:W-:Y:S02]  /*0880*/  @P0 HFMA2 R12, R8.reuse.H0_H0, R22.reuse.H0_H0, R4.reuse.H0_H0 ;  /* 0x20000016080c0231 */ /* 0x1c2fe40000040804 */
[-C--:B------:R-:W-:Y:S01]  /*0890*/  @P0 HFMA2 R14, R8.H1_H1, R22.reuse.H0_H0, R4.H1_H1 ;  /* 0x20000016080e0231 */ /* 0x080fe20000060c04 */
[----:B--2---:R-:W-:Y:S01]  /*08a0*/  ISETP.NE.AND P1, PT, R23, -0x1, PT ;  /* 0xffffffff1700780c */ /* 0x004fe20003f25270 */
[CCC-:B------:R-:W-:Y:S02]  /*08b0*/  @P0 HFMA2 R13, R9.reuse.H0_H0, R22.reuse.H0_H0, R5.reuse.H0_H0 ;  /* 0x20000016090d0231 */ /* 0x1c0fe40000040805 */
[-C--:B------:R-:W-:Y:S02]  /*08c0*/  @P0 HFMA2 R15, R9.H1_H1, R22.reuse.H0_H0, R5.H1_H1 ;  /* 0x20000016090f0231 */ /* 0x080fe40000060c05 */
[-C--:B------:R-:W-:Y:S02]  /*08d0*/  @P0 HFMA2 R21, R10.H1_H1, R22.reuse.H0_H0, R2.H1_H1 ;  /* 0x200000160a150231 */ /* 0x080fe40000060c02 */
[----:B------:R-:W-:-:S06]  /*08e0*/  @P0 HFMA2 R20, R11.H0_H0, R22.H0_H0, R3.H0_H0 ;  /* 0x200000160b140231 */ /* 0x000fcc0000040803 */
[----:B------:R-:W0:Y:S01]  /*08f0*/  @P1 LDC R19, c[0x0][0x3a8] ;  /* 0x0000ea00ff131b82 */ /* 0x000e220000000800 */
[----:B------:R-:W1:Y:S07]  /*0900*/  @P1 LDS.U16 R24, [R26] ;  /* 0x000000001a181984 */ /* 0x000e6e0000000400 */
[----:B------:R-:W2:Y:S01]  /*0910*/  @P1 LDC.64 R8, c[0x0][0x380] ;  /* 0x0000e000ff081b82 */ /* 0x000ea20000000a00 */
[----:B0-----:R-:W-:Y:S02]  /*0920*/  @P1 IMAD R23, R23, R19, RZ ;  /* 0x0000001317171224 */ /* 0x001fe400078e02ff */
[----:B------:R-:W-:-:S02]  /*0930*/  @P0 HFMA2 R19, R10.H0_H0, R22.H0_H0, R2.H0_H0 ;  /* 0x200000160a130231 */ /* 0x000fc40000040802 */
[----:B------:R-:W-:Y:S01]  /*0940*/  @P0 HFMA2 R22, R11.H1_H1, R22.H0_H0, R3.H1_H1 ;  /* 0x200000160b160231 */ /* 0x000fe20000060c03 */
        /* <DEDUP_REMOVED lines=15> */
[CCC-:B-1----:R-:W-:Y:S02]  /*0a40*/  @P1 HFMA2 R14, R8.reuse.H0_H0, R24.reuse.H0_H0, R4.reuse.H0_H0 ;  /* 0x20000018080e1231 */ /* 0x1c2fe40000040804 */
[-C--:B------:R-:W-:Y:S01]  /*0a50*/  @P1 HFMA2 R15, R8.H1_H1, R24.reuse.H0_H0, R4.H1_H1 ;  /* 0x20000018080f1231 */ /* 0x080fe20000060c04 */
[----:B--2---:R-:W-:Y:S01]  /*0a60*/  ISETP.NE.AND P2, PT, R23, -0x1, PT ;  /* 0xffffffff1700780c */ /* 0x004fe20003f45270 */
[----:B------:R-:W-:-:S02]  /*0a70*/  @P1 HFMA2 R19, R9.H0_H0, R24.H0_H0, R5.H0_H0 ;  /* 0x2000001809131231 */ /* 0x000fc40000040805 */
[-C--:B------:R-:W-:Y:S02]  /*0a80*/  @P1 HFMA2 R20, R9.H1_H1, R24.reuse.H0_H0, R5.H1_H1 ;  /* 0x2000001809141231 */ /* 0x080fe40000060c05 */
[-C--:B------:R-:W-:Y:S02]  /*0a90*/  @P1 HFMA2 R21, R10.H0_H0, R24.reuse.H0_H0, R2.H0_H0 ;  /* 0x200000180a151231 */ /* 0x080fe40000040802 */
[----:B------:R-:W-:-:S06]  /*0aa0*/  @P1 HFMA2 R22, R11.H0_H0, R24.H0_H0, R3.H0_H0 ;  /* 0x200000180b161231 */ /* 0x000fcc0000040803 */
[----:B------:R-:W0:Y:S08]  /*0ab0*/  @P2 LDC R12, c[0x0][0x3a8] ;  /* 0x0000ea00ff0c2b82 */ /* 0x000e300000000800 */
[----:B------:R-:W1:Y:S01]  /*0ac0*/  @P2 LDC.64 R8, c[0x0][0x380] ;  /* 0x0000e000ff082b82 */ /* 0x000e620000000a00 */
[----:B0-----:R-:W-:Y:S02]  /*0ad0*/  @P2 IMAD R12, R23, R12, RZ ;  /* 0x0000000c170c2224 */ /* 0x001fe400078e02ff */
[----:B------:R-:W-:-:S02]  /*0ae0*/  @P1 HFMA2 R23, R10.H1_H1, R24.H0_H0, R2.H1_H1 ;  /* 0x200000180a171231 */ /* 0x000fc40000060c02 */
[----:B------:R-:W-:Y:S01]  /*0af0*/  @P1 HFMA2 R24, R11.H1_H1, R24.H0_H0, R3.H1_H1 ;  /* 0x200000180b181231 */ /* 0x000fe20000060c03 */
        /* <DEDUP_REMOVED lines=30> */
[CCC-:B--2---:R-:W-:Y:S02]  /*0ce0*/  @P2 HFMA2 R21, R8.reuse.H0_H0, R19.reuse.H0_H0, R4.reuse.H0_H0 ;  /* 0x2000001308152231 */ /* 0x1c4fe40000040804 */
[-C--:B------:R-:W-:Y:S02]  /*0cf0*/  @P2 HFMA2 R22, R8.H1_H1, R19.reuse.H0_H0, R4.H1_H1 ;  /* 0x2000001308162231 */ /* 0x080fe40000060c04 */
[CCC-:B------:R-:W-:Y:S01]  /*0d00*/  @P2 HFMA2 R8, R9.reuse.H0_H0, R19.reuse.H0_H0, R5.reuse.H0_H0 ;  /* 0x2000001309082231 */ /* 0x1c0fe20000040805 */
[----:B------:R-:W-:Y:S01]  /*0d10*/  @P2 PRMT R4, R21, 0x7610, R4 ;  /* 0x0000761015042816 */ /* 0x000fe20000000004 */
[-C--:B------:R-:W-:Y:S02]  /*0d20*/  @P2 HFMA2 R23, R9.H1_H1, R19.reuse.H0_H0, R5.H1_H1 ;  /* 0x2000001309172231 */ /* 0x080fe40000060c05 */
[CCC-:B------:R-:W-:Y:S01]  /*0d30*/  @P2 HFMA2 R9, R10.reuse.H0_H0, R19.reuse.H0_H0, R2.reuse.H0_H0 ;  /* 0x200000130a092231 */ /* 0x1c0fe20000040802 */
[----:B------:R-:W-:Y:S01]  /*0d40*/  @P2 PRMT R5, R8, 0x7610, R5 ;  /* 0x0000761008052816 */ /* 0x000fe20000000005 */
[-C--:B------:R-:W-:Y:S01]  /*0d50*/  @P2 HFMA2 R24, R10.H1_H1, R19.reuse.H0_H0, R2.H1_H1 ;  /* 0x200000130a182231 */ /* 0x080fe20000060c02 */
[----:B------:R-:W-:Y:S01]  /*0d60*/  @P2 PRMT R4, R4, 0x5410, R22 ;  /* 0x0000541004042816 */ /* 0x000fe20000000016 */
[CCC-:B------:R-:W-:Y:S01]  /*0d70*/  @P2 HFMA2 R10, R11.reuse.H0_H0, R19.reuse.H0_H0, R3.reuse.H0_H0 ;  /* 0x200000130b0a2231 */ /* 0x1c0fe20000040803 */
[----:B------:R-:W-:Y:S01]  /*0d80*/  @P2 PRMT R2, R9, 0x7610, R2 ;  /* 0x0000761009022816 */ /* 0x000fe20000000002 */
[----:B------:R-:W-:Y:S01]  /*0d90*/  @P2 HFMA2 R11, R11.H1_H1, R19.H0_H0, R3.H1_H1 ;  /* 0x200000130b0b2231 */ /* 0x000fe20000060c03 */
[----:B------:R-:W-:-:S02]  /*0da0*/  @P2 PRMT R5, R5, 0x5410, R23 ;  /* 0x0000541005052816 */ /* 0x000fc40000000017 */
[----:B------:R-:W-:Y:S02]  /*0db0*/  @P2 PRMT R3, R10, 0x7610, R3 ;  /* 0x000076100a032816 */ /* 0x000fe40000000003 */
[----:B------:R-:W-:Y:S02]  /*0dc0*/  @P2 PRMT R2, R2, 0x5410, R24 ;  /* 0x0000541002022816 */ /* 0x000fe40000000018 */
[----:B------:R-:W-:Y:S01]  /*0dd0*/  @P2 PRMT R3, R3, 0x5410, R11 ;  /* 0x0000541003032816 */ /* 0x000fe2000000000b */
[-C--:B---3--:R-:W-:Y:S02]  /*0de0*/  @P0 HFMA2 R8, R12.H0_H0, R20.reuse.H0_H0, R4.H0_H0 ;  /* 0x200000140c080231 */ /* 0x088fe40000040804 */
[-C--:B------:R-:W-:Y:S02]  /*0df0*/  @P0 HFMA2 R9, R13.H0_H0, R20.reuse.H0_H0, R5.H0_H0 ;  /* 0x200000140d090231 */ /* 0x080fe40000040805 */
[-C--:B------:R-:W-:Y:S02]  /*0e00*/  @P0 HFMA2 R10, R14.H0_H0, R20.reuse.H0_H0, R2.H0_H0 ;  /* 0x200000140e0a0231 */ /* 0x080fe40000040802 */
[----:B------:R-:W-:-:S02]  /*0e10*/  @P0 HFMA2 R11, R15.H0_H0, R20.H0_H0, R3.H0_H0 ;  /* 0x200000140f0b0231 */ /* 0x000fc40000040803 */
[-C--:B------:R-:W-:Y:S01]  /*0e20*/  @P0 HFMA2 R12, R12.H1_H1, R20.reuse.H0_H0, R4.H1_H1 ;  /* 0x200000140c0c0231 */ /* 0x080fe20000060c04 */
[----:B------:R-:W-:Y:S01]  /*0e30*/  @P0 PRMT R4, R8, 0x7610, R4 ;  /* 0x0000761008040816 */ /* 0x000fe20000000004 */
[-C--:B------:R-:W-:Y:S01]  /*0e40*/  @P0 HFMA2 R13, R13.H1_H1, R20.reuse.H0_H0, R5.H1_H1 ;  /* 0x200000140d0d0231 */ /* 0x080fe20000060c05 */
[----:B------:R-:W-:Y:S01]  /*0e50*/  @P0 PRMT R5, R9, 0x7610, R5 ;  /* 0x0000761009050816 */ /* 0x000fe20000000005 */
[-C--:B------:R-:W-:Y:S01]  /*0e60*/  @P0 HFMA2 R14, R14.H1_H1, R20.reuse.H0_H0, R2.H1_H1 ;  /* 0x200000140e0e0231 */ /* 0x080fe20000060c02 */
[----:B------:R-:W-:Y:S01]  /*0e70*/  @P0 PRMT R2, R10, 0x7610, R2 ;  /* 0x000076100a020816 */ /* 0x000fe20000000002 */
[----:B------:R-:W-:Y:S01]  /*0e80*/  @P0 HFMA2 R15, R15.H1_H1, R20.H0_H0, R3.H1_H1 ;  /* 0x200000140f0f0231 */ /* 0x000fe20000060c03 */
[----:B------:R-:W-:Y:S02]  /*0e90*/  @P0 PRMT R3, R11, 0x7610, R3 ;  /* 0x000076100b030816 */ /* 0x000fe40000000003 */
[----:B------:R-:W-:Y:S02]  /*0ea0*/  @P0 PRMT R4, R4, 0x5410, R12 ;  /* 0x0000541004040816 */ /* 0x000fe4000000000c */
[----:B------:R-:W-:-:S02]  /*0eb0*/  @P0 PRMT R5, R5, 0x5410, R13 ;  /* 0x0000541005050816 */ /* 0x000fc4000000000d */
[----:B------:R-:W-:Y:S02]  /*0ec0*/  @P0 PRMT R2, R2, 0x5410, R14 ;  /* 0x0000541002020816 */ /* 0x000fe4000000000e */
[----:B------:R-:W-:Y:S01]  /*0ed0*/  @P0 PRMT R3, R3, 0x5410, R15 ;  /* 0x0000541003030816 */ /* 0x000fe2000000000f */
[----:B------:R-:W-:Y:S06]  /*0ee0*/  @P1 BRA `(.L_x_257) ;  /* 0xfffffff800241947 */ /* 0x000fec000383ffff */
[----:B------:R-:W-:-:S07]  /*0ef0*/  VIADD R14, R17, 0x1 ;  /* 0x00000001110e7836 */ /* 0x000fce0000000000 */
.L_x_256:
        /* <DEDUP_REMOVED lines=21> */
[CCC-:B--2---:R-:W-:Y:S02]  /*1050*/  @P0 HFMA2 R18, R8.reuse.H0_H0, R17.reuse.H0_H0, R4.reuse.H0_H0 ;  /* 0x2000001108120231 */ /* 0x1c4fe40000040804 */
[-C--:B------:R-:W-:Y:S02]  /*1060*/  @P0 HFMA2 R19, R8.H1_H1, R17.reuse.H0_H0, R4.H1_H1 ;  /* 0x2000001108130231 */ /* 0x080fe40000060c04 */
[-C--:B------:R-:W-:Y:S01]  /*1070*/  @P0 HFMA2 R20, R9.H0_H0, R17.reuse.H0_H0, R5.H0_H0 ;  /* 0x2000001109140231 */ /* 0x080fe20000040805 */
[----:B------:R-:W-:Y:S01]  /*1080*/  @P0 PRMT R4, R18, 0x7610, R4 ;  /* 0x0000761012040816 */ /* 0x000fe20000000004 */
[CCC-:B------:R-:W-:Y:S02]  /*1090*/  @P0 HFMA2 R21, R10.reuse.H0_H0, R17.reuse.H0_H0, R2.reuse.H0_H0 ;  /* 0x200000110a150231 */ /* 0x1c0fe40000040802 */
[-C--:B------:R-:W-:Y:S01]  /*10a0*/  @P0 HFMA2 R8, R11.H0_H0, R17.reuse.H0_H0, R3.H0_H0 ;  /* 0x200000110b080231 */ /* 0x080fe20000040803 */
[----:B------:R-:W-:Y:S01]  /*10b0*/  @P0 PRMT R4, R4, 0x5410, R19 ;  /* 0x0000541004040816 */ /* 0x000fe20000000013 */
[-C--:B------:R-:W-:Y:S01]  /*10c0*/  @P0 HFMA2 R9, R9.H1_H1, R17.reuse.H0_H0, R5.H1_H1 ;  /* 0x2000001109090231 */ /* 0x080fe20000060c05 */
[----:B------:R-:W-:Y:S01]  /*10d0*/  @P0 PRMT R5, R20, 0x7610, R5 ;  /* 0x0000761014050816 */ /* 0x000fe20000000005 */
[-C--:B------:R-:W-:Y:S01]  /*10e0*/  @P0 HFMA2 R10, R10.H1_H1, R17.reuse.H0_H0, R2.H1_H1 ;  /* 0x200000110a0a0231 */ /* 0x080fe20000060c02 */
[----:B------:R-:W-:Y:S01]  /*10f0*/  @P0 PRMT R2, R21, 0x7610, R2 ;  /* 0x0000761015020816 */ /* 0x000fe20000000002 */
[----:B------:R-:W-:Y:S01]  /*1100*/  @P0 HFMA2 R11, R11.H1_H1, R17.H0_H0, R3.H1_H1 ;  /* 0x200000110b0b0231 */ /* 0x000fe20000060c03 */
        /* <DEDUP_REMOVED lines=19> */
[-C--:B-1----:R-:W-:Y:S02]  /*1240*/  HFMA2 R3, R11, R17.reuse.H0_H0, R3 ;  /* 0x200000110b037231 */ /* 0x082fe40000000003 */
[-C--:B------:R-:W-:Y:S02]  /*1250*/  HFMA2 R2, R10, R17.reuse.H0_H0, R2 ;  /* 0x200000110a027231 */ /* 0x080fe40000000002 */
[-C--:B------:R-:W-:Y:S02]  /*1260*/  HFMA2 R5, R9, R17.reuse.H0_H0, R5 ;  /* 0x2000001109057231 */ /* 0x080fe40000000005 */
[----:B------:R-:W-:-:S07]  /*1270*/  HFMA2 R4, R8, R17.H0_H0, R4 ;  /* 0x2000001108047231 */ /* 0x000fce0000000004 */
.L_x_259:
        /* <DEDUP_REMOVED lines=18> */
.L_x_258:
        /* <DEDUP_REMOVED lines=15> */
.L_x_261:
        /* <DEDUP_REMOVED lines=15> */
.L_x_813:


//--------------------- .text._Z20moe_unpermute_kernelI6__halfS0_Lb0EEvPKT_PS1_PKiPKfiii --------------------------
	.section	.text._Z20moe_unpermute_kernelI6__halfS0_Lb0EEvPKT_PS1_PKiPKfiii,"ax",@progbits
	.align	128
        .global         _Z20moe_unpermute_kernelI6__halfS0_Lb0EEvPKT_PS1_PKiPKfiii
        .type           _Z20moe_unpermute_kernelI6__halfS0_Lb0EEvPKT_PS1_PKiPKfiii,@function
        .size           _Z20moe_unpermute_kernelI6__halfS0_Lb0EEvPKT_PS1_PKiPKfiii,(.L_x_814 - _Z20moe_unpermute_kernelI6__halfS0_Lb0EEvPKT_PS1_PKiPKfiii)
        .other          _Z20moe_unpermute_kernelI6__halfS0_Lb0EEvPKT_PS1_PKiPKfiii,@"STO_CUDA_ENTRY STV_DEFAULT"
_Z20moe_unpermute_kernelI6__halfS0_Lb0EEvPKT_PS1_PKiPKfiii:
.text._Z20moe_unpermute_kernelI6__halfS0_Lb0EEvPKT_PS1_PKiPKfiii:
        /* <DEDUP_REMOVED lines=16> */
.L_x_263:
        /* <DEDUP_REMOVED lines=40> */
.L_x_262:
[----:B------:R-:W-:-:S04]  /*0380*/  UIADD3 UR4, UPT, UPT, UR4, -0x1, URZ ;  /* 0xffffffff04047890 */ /* 0x000fc8000fffe0ff */
[----:B------:R-:W-:Y:S02]  /*0390*/  ULOP3.LUT UR5, UR4, 0xfffffffc, URZ, 0xc0, !UPT ;  /* 0xfffffffc04057892 */ /* 0x000fe4000f8ec0ff */
[----:B------:R-:W-:Y:S02]  /*03a0*/  ULOP3.LUT UR4, UR4, 0x3, URZ, 0xc0, !UPT ;  /* 0x0000000304047892 */ /* 0x000fe4000f8ec0ff */
[----:B------:R-:W-:-:S12]  /*03b0*/  UIADD3 UR6, UPT, UPT, URZ, -UR5, URZ ;  /* 0x80000005ff067290 */ /* 0x000fd8000fffe0ff */
.L_x_269:
        /* <DEDUP_REMOVED lines=36> */
.L_x_265:
        /* <DEDUP_REMOVED lines=25> */
[--C-:B--2---:R-:W-:Y:S02]  /*0790*/  @P0 HADD2 R18, R18.H0_H0, R14.reuse.H0_H0 ;  /* 0x2000000e12120230 */ /* 0x104fe40000000800 */
[----:B------:R-:W-:Y:S02]  /*07a0*/  @P0 HADD2 R17, R17.H0_H0, R14.H1_H1 ;  /* 0x3000000e11110230 */ /* 0x000fe40000000800 */
[--C-:B------:R-:W-:Y:S02]  /*07b0*/  @P0 HADD2 R16, R16.H0_H0, R13.reuse.H0_H0 ;  /* 0x2000000d10100230 */ /* 0x100fe40000000800 */
[----:B------:R-:W-:-:S02]  /*07c0*/  @P0 HADD2 R3, R3.H0_H0, R13.H1_H1 ;  /* 0x3000000d03030230 */ /* 0x000fc40000000800 */
        /* <DEDUP_REMOVED lines=11> */
[--C-:B------:R-:W-:Y:S02]  /*0880*/  @P0 HADD2 R0, R0.H0_H0, R12.reuse.H0_H0 ;  /* 0x2000000c00000230 */ /* 0x100fe40000000800 */
[----:B------:R-:W-:Y:S02]  /*0890*/  @P0 HADD2 R2, R2.H0_H0, R12.H1_H1 ;  /* 0x3000000c02020230 */ /* 0x000fe40000000800 */
[--C-:B------:R-:W-:Y:S02]  /*08a0*/  @P0 HADD2 R20, R20.H0_H0, R15.reuse.H0_H0 ;  /* 0x2000000f14140230 */ /* 0x100fe40000000800 */
[----:B------:R-:W-:Y:S01]  /*08b0*/  @P0 HADD2 R19, R19.H0_H0, R15.H1_H1 ;  /* 0x3000000f13130230 */ /* 0x000fe20000000800 */
        /* <DEDUP_REMOVED lines=10> */
[--C-:B---3--:R-:W-:Y:S02]  /*0960*/  @P1 HADD2 R16, R16.H0_H0, R9.reuse.H0_H0 ;  /* 0x2000000910101230 */ /* 0x108fe40000000800 */
[----:B------:R-:W-:Y:S02]  /*0970*/  IMAD R28, R25, 0x4, R28 ;  /* 0x00000004191c7824 */ /* 0x000fe400078e021c */
[----:B------:R-:W-:Y:S02]  /*0980*/  @P1 HADD2 R3, R3.H0_H0, R9.H1_H1 ;  /* 0x3000000903031230 */ /* 0x000fe40000000800 */
[----:B------:R-:W-:Y:S01]  /*0990*/  VIADD R26, R26, 0x4 ;  /* 0x000000041a1a7836 */ /* 0x000fe20000000000 */
[----:B------:R-:W-:Y:S01]  /*09a0*/  ISETP.NE.AND P0, PT, R27, RZ, PT ;  /* 0x000000ff1b00720c */ /* 0x000fe20003f05270 */
[----:B------:R-:W-:-:S02]  /*09b0*/  @P1 HADD2 R18, R18.H0_H0, R10.H0_H0 ;  /* 0x2000000a12121230 */ /* 0x000fc40000000800 */
[----:B------:R-:W-:Y:S02]  /*09c0*/  @P1 HADD2 R17, R17.H0_H0, R10.H1_H1 ;  /* 0x3000000a11111230 */ /* 0x000fe40000000800 */
[--C-:B------:R-:W-:Y:S02]  /*09d0*/  @P1 HADD2 R0, R0.H0_H0, R8.reuse.H0_H0 ;  /* 0x2000000800001230 */ /* 0x100fe40000000800 */
[----:B------:R-:W-:Y:S02]  /*09e0*/  @P1 HADD2 R2, R2.H0_H0, R8.H1_H1 ;  /* 0x3000000802021230 */ /* 0x000fe40000000800 */
[--C-:B------:R-:W-:Y:S02]  /*09f0*/  @P1 HADD2 R20, R20.H0_H0, R11.reuse.H0_H0 ;  /* 0x2000000b14141230 */ /* 0x100fe40000000800 */
[----:B------:R-:W-:Y:S02]  /*0a00*/  @P1 HADD2 R19, R19.H0_H0, R11.H1_H1 ;  /* 0x3000000b13131230 */ /* 0x000fe40000000800 */
[----:B--2---:R-:W-:-:S02]  /*0a10*/  @P2 HADD2 R16, R16.H0_H0, R5.H0_H0 ;  /* 0x2000000510102230 */ /* 0x004fc40000000800 */
[----:B------:R-:W-:Y:S02]  /*0a20*/  @P2 HADD2 R3, R3.H0_H0, R5.H1_H1 ;  /* 0x3000000503032230 */ /* 0x000fe40000000800 */
[--C-:B------:R-:W-:Y:S02]  /*0a30*/  @P2 HADD2 R18, R18.H0_H0, R6.reuse.H0_H0 ;  /* 0x2000000612122230 */ /* 0x100fe40000000800 */
[----:B------:R-:W-:Y:S02]  /*0a40*/  @P2 HADD2 R17, R17.H0_H0, R6.H1_H1 ;  /* 0x3000000611112230 */ /* 0x000fe40000000800 */
[--C-:B------:R-:W-:Y:S02]  /*0a50*/  @P2 HADD2 R0, R0.H0_H0, R4.reuse.H0_H0 ;  /* 0x2000000400002230 */ /* 0x100fe40000000800 */
[----:B------:R-:W-:Y:S02]  /*0a60*/  @P2 HADD2 R2, R2.H0_H0, R4.H1_H1 ;  /* 0x3000000402022230 */ /* 0x000fe40000000800 */
[----:B------:R-:W-:-:S02]  /*0a70*/  @P2 HADD2 R20, R20.H0_H0, R7.H0_H0 ;  /* 0x2000000714142230 */ /* 0x000fc40000000800 */
[----:B------:R-:W-:Y:S02]  /*0a80*/  @P2 HADD2 R19, R19.H0_H0, R7.H1_H1 ;  /* 0x3000000713132230 */ /* 0x000fe40000000800 */
[--C-:B-----5:R-:W-:Y:S02]  /*0a90*/  @P3 HADD2 R16, R16.H0_H0, R13.reuse.H0_H0 ;  /* 0x2000000d10103230 */ /* 0x120fe40000000800 */
[----:B------:R-:W-:Y:S02]  /*0aa0*/  @P3 HADD2 R3, R3.H0_H0, R13.H1_H1 ;  /* 0x3000000d03033230 */ /* 0x000fe40000000800 */
[--C-:B------:R-:W-:Y:S02]  /*0ab0*/  @P3 HADD2 R18, R18.H0_H0, R14.reuse.H0_H0 ;  /* 0x2000000e12123230 */ /* 0x100fe40000000800 */
[----:B------:R-:W-:Y:S02]  /*0ac0*/  @P3 HADD2 R17, R17.H0_H0, R14.H1_H1 ;  /* 0x3000000e11113230 */ /* 0x000fe40000000800 */
[----:B------:R-:W-:-:S02]  /*0ad0*/  @P3 HADD2 R0, R0.H0_H0, R12.H0_H0 ;  /* 0x2000000c00003230 */ /* 0x000fc40000000800 */
[----:B------:R-:W-:Y:S02]  /*0ae0*/  @P3 HADD2 R2, R2.H0_H0, R12.H1_H1 ;  /* 0x3000000c02023230 */ /* 0x000fe40000000800 */
[--C-:B------:R-:W-:Y:S02]  /*0af0*/  @P3 HADD2 R20, R20.H0_H0, R15.reuse.H0_H0 ;  /* 0x2000000f14143230 */ /* 0x100fe40000000800 */
[----:B------:R-:W-:Y:S01]  /*0b00*/  @P3 HADD2 R19, R19.H0_H0, R15.H1_H1 ;  /* 0x3000000f13133230 */ /* 0x000fe20000000800 */
[----:B------:R-:W-:Y:S06]  /*0b10*/  @P0 BRA `(.L_x_265) ;  /* 0xfffffff800b80947 */ /* 0x000fec000383ffff */
[----:B------:R-:W-:-:S07]  /*0b20*/  VIADD R26, R26, 0x1 ;  /* 0x000000011a1a7836 */ /* 0x000fce0000000000 */
.L_x_264:
        /* <DEDUP_REMOVED lines=21> */
[----:B--2---:R-:W-:Y:S02]  /*0c80*/  HFMA2 R20, R20, 1, 1, R7 ;  /* 0x3c003c0014147831 */ /* 0x004fe40000000007 */
[----:B------:R-:W-:-:S02]  /*0c90*/  HADD2 R18, R18, R6 ;  /* 0x0000000612127230 */ /* 0x000fc40000000000 */
[----:B------:R-:W-:Y:S02]  /*0ca0*/  HFMA2 R16, R16, 1, 1, R5 ;  /* 0x3c003c0010107831 */ /* 0x000fe40000000005 */
[----:B------:R-:W-:Y:S01]  /*0cb0*/  HADD2 R0, R0, R4 ;  /* 0x0000000400007230 */ /* 0x000fe20000000000 */
[----:B------:R-:W-:-:S04]  /*0cc0*/  PRMT R17, R18, 0x7632, R17 ;  /* 0x0000763212117816 */ /* 0x000fc80000000011 */
[----:B------:R-:W-:Y:S02]  /*0cd0*/  PRMT R2, R0, 0x7632, R2 ;  /* 0x0000763200027816 */ /* 0x000fe40000000002 */
[----:B------:R-:W-:Y:S02]  /*0ce0*/  PRMT R19, R20, 0x7632, R19 ;  /* 0x0000763214137816 */ /* 0x000fe40000000013 */
[----:B------:R-:W-:-:S07]  /*0cf0*/  PRMT R3, R16, 0x7632, R3 ;  /* 0x0000763210037816 */ /* 0x000fce0000000003 */
.L_x_267:
        /* <DEDUP_REMOVED lines=26> */
.L_x_268:
        /* <DEDUP_REMOVED lines=25> */
.L_x_266:
        /* <DEDUP_REMOVED lines=15> */
.L_x_270:
        /* <DEDUP_REMOVED lines=14> */
.L_x_814:


//--------------------- .text._Z20moe_unpermute_kernelIffLb1EEvPKT_PS0_PKiPKfiii --------------------------
	.section	.text._Z20moe_unpermute_kernelIffLb1EEvPKT_PS0_PKiPKfiii,"ax",@progbits
	.align	128
        .global         _Z20moe_unpermute_kernelIffLb1EEvPKT_PS0_PKiPKfiii
        .type           _Z20moe_unpermute_kernelIffLb1EEvPKT_PS0_PKiPKfiii,@function
        .size           _Z20moe_unpermute_kernelIffLb1EEvPKT_PS0_PKiPKfiii,(.L_x_815 - _Z20moe_unpermute_kernelIffLb1EEvPKT_PS0_PKiPKfiii)
        .other          _Z20moe_unpermute_kernelIffLb1EEvPKT_PS0_PKiPKfiii,@"STO_CUDA_ENTRY STV_DEFAULT"
_Z20moe_unpermute_kernelIffLb1EEvPKT_PS0_PKiPKfiii:
.text._Z20moe_unpermute_kernelIffLb1EEvPKT_PS0_PKiPKfiii:
        /* <DEDUP_REMOVED lines=18> */
.L_x_273:
[----:B------:R-:W-:-:S04]  /*0120*/  IMAD R3, R24, UR4, R7 ;  /* 0x0000000418037c24 */ /* 0x000fc8000f8e0207 */
[----:B0-2---:R-:W-:-:S06]  /*0130*/  IMAD.WIDE R2, R3, 0x4, R4 ;  /* 0x0000000403027825 */ /* 0x005fcc00078e0204 */
[----:B------:R-:W2:Y:S01]  /*0140*/  LDG.E R2, desc[UR8][R2.64] ;  /* 0x0000000802027981 */ /* 0x000ea2000c1e1900 */
[----:B------:R-:W-:Y:S02]  /*0150*/  IMAD R9, R7, 0x4, R6 ;  /* 0x0000000407097824 */ /* 0x000fe400078e0206 */
[----:B------:R-:W-:-:S05]  /*0160*/  IMAD.IADD R7, R0, 0x1, R7 ;  /* 0x0000000100077824 */ /* 0x000fca00078e0207 */
[----:B------:R-:W-:Y:S01]  /*0170*/  ISETP.GE.AND P0, PT, R7, UR4, PT ;  /* 0x0000000407007c0c */ /* 0x000fe2000bf06270 */
[----:B--2---:R0:W-:-:S12]  /*0180*/  STS [R9], R2 ;  /* 0x0000000209007388 */ /* 0x0041d80000000800 */
[----:B------:R-:W-:Y:S05]  /*0190*/  @!P0 BRA `(.L_x_273) ;  /* 0xfffffffc00e08947 */ /* 0x000fea000383ffff */
.L_x_272:
[----:B------:R-:W-:Y:S05]  /*01a0*/  BSYNC.RECONVERGENT B0 ;  /* 0x0000000000007941 */ /* 0x000fea0003800200 */
.L_x_271:
[----:B------:R-:W-:Y:S06]  /*01b0*/  BAR.SYNC.DEFER_BLOCKING 0x0 ;  /* 0x0000000000007b1d */ /* 0x000fec0000010000 */
[----:B------:R-:W-:Y:S05]  /*01c0*/  @P1 EXIT ;  /* 0x000000000000194d */ /* 0x000fea0003800000 */
[----:B------:R-:W1:Y:S01]  /*01d0*/  LDC.64 R26, c[0x0][0x390] ;  /* 0x0000e400ff1a7b82 */ /* 0x000e620000000a00 */
[----:B------:R-:W-:-:S07]  /*01e0*/  UISETP.GT.AND UP0, UPT, UR4, 0x1, UPT ;  /* 0x000000010400788c */ /* 0x000fce000bf04270 */
[----:B------:R-:W2:Y:S08]  /*01f0*/  LDC R0, c[0x0][0x360] ;  /* 0x0000d800ff007b82 */ /* 0x000eb00000000800 */
[----:B0-----:R-:W0:Y:S01]  /*0200*/  LDC R2, c[0x0][0x3a8] ;  /* 0x0000ea00ff027b82 */ /* 0x001e220000000800 */
[----:B-1----:R-:W-:-:S04]  /*0210*/  IMAD.WIDE.U32 R26, R24, 0x4, R26 ;  /* 0x00000004181a7825 */ /* 0x002fc800078e001a */
[----:B------:R-:W-:Y:S01]  /*0220*/  IMAD R24, R24, UR6, RZ ;  /* 0x0000000618187c24 */ /* 0x000fe2000f8e02ff */
[----:B------:R-:W1:Y:S01]  /*0230*/  LDCU.64 UR6, c[0x0][0x388] ;  /* 0x00007100ff0677ac */ /* 0x000e620008000a00 */
[----:B------:R-:W-:Y:S05]  /*0240*/  BRA.U UP0, `(.L_x_274) ;  /* 0x0000000100747547 */ /* 0x000fea000b800000 */
.L_x_275:
[----:B---3--:R-:W3:Y:S02]  /*0250*/  LDG.E R3, desc[UR8][R26.64] ;  /* 0x000000081a037981 */ /* 0x008ee4000c1e1900 */
[----:B---3--:R-:W-:-:S13]  /*0260*/  ISETP.NE.AND P0, PT, R3, -0x1, PT ;  /* 0xffffffff0300780c */ /* 0x008fda0003f05270 */
[----:B------:R-:W3:Y:S01]  /*0270*/  @P0 LDC.64 R8, c[0x0][0x380] ;  /* 0x0000e000ff080b82 */ /* 0x000ee20000000a00 */
[----:B0-----:R-:W-:Y:S01]  /*0280*/  @P0 IMAD R4, R3, R2, RZ ;  /* 0x0000000203040224 */ /* 0x001fe200078e02ff */
[----:B------:R-:W-:-:S04]  /*0290*/  @P0 SHF.R.S32.HI R3, RZ, 0x1f, R25 ;  /* 0x0000001fff030819 */ /* 0x000fc80000011419 */
[----:B------:R-:W-:-:S04]  /*02a0*/  @P0 IADD3 R5, P1, PT, R4, R25, RZ ;  /* 0x0000001904050210 */ /* 0x000fc80007f3e0ff */
[----:B------:R-:W-:Y:S02]  /*02b0*/  @P0 LEA.HI.X.SX32 R6, R4, R3, 0x1, P1 ;  /* 0x0000000304060211 */ /* 0x000fe400008f0eff */
[----:B---3--:R-:W-:-:S04]  /*02c0*/  @P0 LEA R4, P1, R5, R8, 0x2 ;  /* 0x0000000805040211 */ /* 0x008fc800078210ff */
[----:B------:R-:W-:-:S06]  /*02d0*/  @P0 LEA.HI.X R5, R5, R9, R6, 0x2, P1 ;  /* 0x0000000905050211 */ /* 0x000fcc00008f1406 */
[----:B------:R-:W3:Y:S01]  /*02e0*/  @P0 LDG.E.LU.128 R4, desc[UR8][R4.64] ;  /* 0x0000000804040981 */ /* 0x000ee2000c3e1d00 */
[----:B------:R-:W-:Y:S02]  /*02f0*/  @P0 MOV R3, 0x400 ;  /* 0x0000040000030802 */ /* 0x000fe40000000f00 */
[----:B------:R-:W-:Y:S02]  /*0300*/  CS2R R10, SRZ ;  /* 0x00000000000a7805 */ /* 0x000fe4000001ff00 */
[----:B------:R-:W-:Y:S01]  /*0310*/  IADD3 R13, P1, PT, R24, R25, RZ ;  /* 0x00000019180d7210 */ /* 0x000fe20007f3e0ff */
[----:B------:R-:W0:Y:S03]  /*0320*/  @P0 S2R R8, SR_CgaCtaId ;  /* 0x0000000000080919 */ /* 0x000e260000008800 */
[----:B------:R-:W-:Y:S01]  /*0330*/  LEA.HI.X.SX32 R14, R25, RZ, 0x1, P1 ;  /* 0x000000ff190e7211 */ /* 0x000fe200008f0eff */
[----:B--2---:R-:W-:Y:S01]  /*0340*/  IMAD R25, R0, 0x4, R25 ;  /* 0x0000000400197824 */ /* 0x004fe200078e0219 */
[----:B-1----:R-:W-:-:S04]  /*0350*/  LEA R12, P1, R13, UR6, 0x2 ;  /* 0x000000060d0c7c11 */ /* 0x002fc8000f8210ff */
[----:B------:R-:W-:Y:S02]  /*0360*/  LEA.HI.X R13, R13, UR7, R14, 0x2, P1 ;  /* 0x000000070d0d7c11 */ /* 0x000fe400088f140e */
[----:B0-----:R-:W-:Y:S02]  /*0370*/  @P0 LEA R3, R8, R3, 0x18 ;  /* 0x0000000308030211 */ /* 0x001fe400078ec0ff */
[----:B------:R-:W-:-:S04]  /*0380*/  CS2R R8, SRZ ;  /* 0x0000000000087805 */ /* 0x000fc8000001ff00 */
[----:B------:R-:W3:Y:S02]  /*0390*/  @P0 LDS R3, [R3] ;  /* 0x0000000003030984 */ /* 0x000ee40000000800 */
[-C--:B---3--:R-:W-:Y:S01]  /*03a0*/  @P0 FMUL R10, R6, R3.reuse ;  /* 0x00000003060a0220 */ /* 0x088fe20000400000 */
[-C--:B------:R-:W-:Y:S01]  /*03b0*/  @P0 FMUL R9, R5, R3.reuse ;  /* 0x0000000305090220 */ /* 0x080fe20000400000 */
[-C--:B------:R-:W-:Y:S01]  /*03c0*/  @P0 FMUL R8, R4, R3.reuse ;  /* 0x0000000304080220 */ /* 0x080fe20000400000 */
[----:B------:R-:W-:Y:S01]  /*03d0*/  @P0 FMUL R11, R7, R3 ;  /* 0x00000003070b0220 */ /* 0x000fe20000400000 */
[----:B------:R-:W-:-:S04]  /*03e0*/  ISETP.GE.AND P0, PT, R25, R2, PT ;  /* 0x000000021900720c */ /* 0x000fc80003f06270 */
[----:B------:R3:W-:Y:S09]  /*03f0*/  STG.E.128 desc[UR8][R12.64], R8 ;  /* 0x000000080c007986 */ /* 0x0007f2000c101d08 */
[----:B------:R-:W-:Y:S05]  /*0400*/  @!P0 BRA `(.L_x_275) ;  /* 0xfffffffc00908947 */ /* 0x000fea000383ffff */
[----:B------:R-:W-:Y:S05]  /*0410*/  EXIT ;  /* 0x000000000000794d */ /* 0x000fea0003800000 */
.L_x_274:
[----:B------:R-:W-:-:S04]  /*0420*/  UIADD3 UR4, UPT, UPT, UR4, -0x1, URZ ;  /* 0xffffffff04047890 */ /* 0x000fc8000fffe0ff */
[----:B------:R-:W-:-:S12]  /*0430*/  ULOP3.LUT UR4, UR4, 0x3, URZ, 0xc0, !UPT ;  /* 0x0000000304047892 */ /* 0x000fd8000f8ec0ff */
.L_x_280:
[----:B0--3--:R-:W3:Y:S01]  /*0440*/  LDG.E R2, desc[UR8][R26.64] ;  /* 0x000000081a027981 */ /* 0x009ee2000c1e1900 */
[----:B------:R-:W1:Y:S01]  /*0450*/  LDCU UR5, c[0x0][0x3a4] ;  /* 0x00007480ff0577ac */ /* 0x000e620008000800 */
[----:B---3--:R-:W-:-:S13]  /*0460*/  ISETP.NE.AND P0, PT, R2, -0x1, PT ;  /* 0xffffffff0200780c */ /* 0x008fda0003f05270 */
[----:B------:R-:W0:Y:S08]  /*0470*/  @P0 LDC R3, c[0x0][0x3a8] ;  /* 0x0000ea00ff030b82 */ /* 0x000e300000000800 */
[----:B------:R-:W3:Y:S01]  /*0480*/  @P0 LDC.64 R8, c[0x0][0x380] ;  /* 0x0000e000ff080b82 */ /* 0x000ee20000000a00 */
[----:B0-----:R-:W-:Y:S01]  /*0490*/  @P0 IMAD R3, R2, R3, RZ ;  /* 0x0000000302030224 */ /* 0x001fe200078e02ff */
[----:B------:R-:W-:-:S04]  /*04a0*/  SHF.R.S32.HI R2, RZ, 0x1f, R25 ;  /* 0x0000001fff027819 */ /* 0x000fc80000011419 */
[----:B------:R-:W-:-:S04]  /*04b0*/  @P0 IADD3 R4, P1, PT, R3, R25, RZ ;  /* 0x0000001903040210 */ /* 0x000fc80007f3e0ff */
[----:B------:R-:W-:Y:S02]  /*04c0*/  @P0 LEA.HI.X.SX32 R3, R3, R2, 0x1, P1 ;  /* 0x0000000203030211 */ /* 0x000fe400008f0eff */
[----:B---3--:R-:W-:-:S04]  /*04d0*/  @P0 LEA R8, P1, R4, R8, 0x2 ;  /* 0x0000000804080211 */ /* 0x008fc800078210ff */
[----:B------:R-:W-:-:S06]  /*04e0*/  @P0 LEA.HI.X R9, R4, R9, R3, 0x2, P1 ;  /* 0x0000000904090211 */ /* 0x000fcc00008f1403 */
[----:B------:R-:W3:Y:S01]  /*04f0*/  @P0 LDG.E.LU.128 R8, desc[UR8][R8.64] ;  /* 0x0000000808080981 */ /* 0x000ee2000c3e1d00 */
[----:B------:R-:W-:Y:S01]  /*0500*/  @P0 MOV R3, 0x400 ;  /* 0x0000040000030802 */ /* 0x000fe20000000f00 */
[----:B-1----:R-:W-:Y:S01]  /*0510*/  UIADD3 UR6, UPT, UPT, UR5, -0x2, URZ ;  /* 0xfffffffe05067890 */ /* 0x002fe2000fffe0ff */
[----:B------:R-:W-:Y:S01]  /*0520*/  CS2R R6, SRZ ;  /* 0x0000000000067805 */ /* 0x000fe2000001ff00 */
[----:B------:R-:W0:Y:S02]  /*0530*/  @P0 S2R R4, SR_CgaCtaId ;  /* 0x0000000000040919 */ /* 0x000e240000008800 */
[----:B------:R-:W-:Y:S01]  /*0540*/  UISETP.GE.U32.AND UP0, UPT, UR6, 0x3, UPT ;  /* 0x000000030600788c */ /* 0x000fe2000bf06070 */
[----:B0-----:R-:W-:Y:S02]  /*0550*/  @P0 LEA R3, R4, R3, 0x18 ;  /* 0x0000000304030211 */ /* 0x001fe400078ec0ff */
[----:B------:R-:W-:-:S04]  /*0560*/  CS2R R4, SRZ ;  /* 0x0000000000047805 */ /* 0x000fc8000001ff00 */
[----:B------:R-:W3:Y:S02]  /*0570*/  @P0 LDS R3, [R3] ;  /* 0x0000000003030984 */ /* 0x000ee40000000800 */
[-C--:B---3--:R-:W-:Y:S01]  /*0580*/  @P0 FMUL R6, R10, R3.reuse ;  /* 0x000000030a060220 */ /* 0x088fe20000400000 */
[-C--:B------:R-:W-:Y:S01]  /*0590*/  @P0 FMUL R5, R9, R3.reuse ;  /* 0x0000000309050220 */ /* 0x080fe20000400000 */
[-C--:B------:R-:W-:Y:S01]  /*05a0*/  @P0 FMUL R4, R8, R3.reuse ;  /* 0x0000000308040220 */ /* 0x080fe20000400000 */
[----:B------:R-:W-:Y:S01]  /*05b0*/  @P0 FMUL R7, R11, R3 ;  /* 0x000000030b070220 */ /* 0x000fe20000400000 */
[----:B------:R-:W-:Y:S01]  /*05c0*/  IMAD.MOV.U32 R3, RZ, RZ, 0x1 ;  /* 0x00000001ff037424 */ /* 0x000fe200078e00ff */
[----:B------:R-:W-:Y:S06]  /*05d0*/  BRA.U !UP0, `(.L_x_276) ;  /* 0x0000000508507547 */ /* 0x000fec000b800000 */
[----:B------:R-:W0:Y:S01]  /*05e0*/  S2UR UR7, SR_CgaCtaId ;  /* 0x00000000000779c3 */ /* 0x000e220000008800 */
[----:B------:R-:W1:Y:S01]  /*05f0*/  LDCU UR10, c[0x0][0x3a0] ;  /* 0x00007400ff0a77ac */ /* 0x000e620008000800 */
[----:B------:R-:W-:Y:S01]  /*0600*/  HFMA2 R20, -RZ, RZ, 0, 0 ;  /* 0x00000000ff147431 */ /* 0x000fe200000001ff */
[----:B------:R-:W-:-:S05]  /*0610*/  UIADD3 UR6, UPT, UPT, UR5, -0x1, URZ ;  /* 0xffffffff05067890 */ /* 0x000fca000fffe0ff */
[----:B------:R-:W3:Y:S01]  /*0620*/  LDC R3, c[0x0][0x3a0] ;  /* 0x0000e800ff037b82 */ /* 0x000ee20000000800 */
[----:B------:R-:W-:Y:S01]  /*0630*/  UMOV UR5, 0x400 ;  /* 0x0000040000057882 */ /* 0x000fe20000000000 */
[----:B------:R-:W-:-:S04]  /*0640*/  ULOP3.LUT UR6, UR6, 0xfffffffc, URZ, 0xc0, !UPT ;  /* 0xfffffffc06067892 */ /* 0x000fc8000f8ec0ff */
[----:B------:R-:W-:Y:S01]  /*0650*/  UIADD3 UR6, UPT, UPT, -UR6, URZ, URZ ;  /* 0x000000ff06067290 */ /* 0x000fe2000fffe1ff */
[----:B-1----:R-:W-:-:S05]  /*0660*/  IMAD.U32 R22, RZ, RZ, UR10 ;  /* 0x0000000aff167e24 */ /* 0x002fca000f8e00ff */
[----:B------:R-:W-:Y:S01]  /*0670*/  IMAD.U32 R23, RZ, RZ, UR6 ;  /* 0x00000006ff177e24 */ /* 0x000fe2000f8e00ff */
[----:B0-----:R-:W-:-:S04]  /*0680*/  ULEA UR5, UR7, UR5, 0x18 ;  /* 0x0000000507057291 */ /* 0x001fc8000f8ec0ff */
[----:B------:R-:W-:-:S06]  /*0690*/  UIADD3 UR5, UPT, UPT, UR5, 0x8, URZ ;  /* 0x0000000805057890 */ /* 0x000fcc000fffe0ff */
[----:B------:R-:W-:-:S07]  /*06a0*/  IMAD.U32 R21, RZ, RZ, UR5 ;  /* 0x00000005ff157e24 */ /* 0x000fce000f8e00ff */
.L_x_277:
[----:B------:R-:W-:-:S05]  /*06b0*/  IMAD.WIDE R8, R22, 0x4, R26 ;  /* 0x0000000416087825 */ /* 0x000fca00078e021a */
[----:B------:R-:W4:Y:S02]  /*06c0*/  LDG.E R10, desc[UR8][R8.64] ;  /* 0x00000008080a7981 */ /* 0x000f24000c1e1900 */
[----:B----4-:R-:W-:-:S13]  /*06d0*/  ISETP.NE.AND P0, PT, R10, -0x1, PT ;  /* 0xffffffff0a00780c */ /* 0x010fda0003f05270 */
[----:B------:R-:W0:Y:S01]  /*06e0*/  @P0 LDC R11, c[0x0][0x3a8] ;  /* 0x0000ea00ff0b0b82 */ /* 0x000e220000000800 */
[----:B------:R-:W1:Y:S07]  /*06f0*/  @P0 LDS R16, [R21+-0x4] ;  /* 0xfffffc0015100984 */ /* 0x000e6e0000000800 */
[----:B------:R-:W4:Y:S01]  /*0700*/  @P0 LDC.64 R12, c[0x0][0x380] ;  /* 0x0000e000ff0c0b82 */ /* 0x000f220000000a00 */
[----:B0-----:R-:W-:-:S05]  /*0710*/  @P0 IMAD R10, R10, R11, RZ ;  /* 0x0000000b0a0a0224 */ /* 0x001fca00078e02ff */
[----:B------:R-:W-:-:S04]  /*0720*/  @P0 IADD3 R11, P1, PT, R10, R25, RZ ;  /* 0x000000190a0b0210 */ /* 0x000fc80007f3e0ff */
[----:B------:R-:W-:Y:S02]  /*0730*/  @P0 LEA.HI.X.SX32 R10, R10, R2, 0x1, P1 ;  /* 0x000000020a0a0211 */ /* 0x000fe400008f0eff */
[----:B----4-:R-:W-:-:S04]  /*0740*/  @P0 LEA R12, P1, R11, R12, 0x2 ;  /* 0x0000000c0b0c0211 */ /* 0x010fc800078210ff */
[----:B------:R-:W-:Y:S01]  /*0750*/  @P0 LEA.HI.X R13, R11, R13, R10, 0x2, P1 ;  /* 0x0000000d0b0d0211 */ /* 0x000fe200008f140a */
[----:B---3--:R-:W-:-:S05]  /*0760*/  IMAD.WIDE R10, R3, 0x4, R8 ;  /* 0x00000004030a7825 */ /* 0x008fca00078e0208 */
[----:B------:R-:W1:Y:S04]  /*0770*/  @P0 LDG.E.LU.128 R12, desc[UR8][R12.64] ;  /* 0x000000080c0c0981 */ /* 0x000e68000c3e1d00 */
[----:B------:R-:W3:Y:S01]  /*0780*/  LDG.E R17, desc[UR8][R10.64] ;  /* 0x000000080a117981 */ /* 0x000ee2000c1e1900 */
[----:B-1----:R-:W-:Y:S01]  /*0790*/  @P0 FFMA R4, R12, R16, R4 ;  /* 0x000000100c040223 */ /* 0x002fe20000000004 */
[----:B---3--:R-:W-:-:S13]  /*07a0*/  ISETP.NE.AND P1, PT, R17, -0x1, PT ;  /* 0xffffffff1100780c */ /* 0x008fda0003f25270 */
[----:B------:R-:W0:Y:S01]  /*07b0*/  @P1 LDC R18, c[0x0][0x3a8] ;  /* 0x0000ea00ff121b82 */ /* 0x000e220000000800 */
[-C--:B------:R-:W-:Y:S01]  /*07c0*/  @P0 FFMA R5, R13, R16.reuse, R5 ;  /* 0x000000100d050223 */ /* 0x080fe20000000005 */
[-C--:B------:R-:W-:Y:S01]  /*07d0*/  @P0 FFMA R6, R14, R16.reuse, R6 ;  /* 0x000000100e060223 */ /* 0x080fe20000000006 */
[----:B------:R-:W-:Y:S01]  /*07e0*/  @P0 FFMA R7, R15, R16, R7 ;  /* 0x000000100f070223 */ /* 0x000fe20000000007 */
[----:B------:R-:W1:Y:S04]  /*07f0*/  @P1 LDS R28, [R21] ;  /* 0x00000000151c1984 */ /* 0x000e680000000800 */
[----:B------:R-:W3:Y:S01]  /*0800*/  @P1 LDC.64 R8, c[0x0][0x380] ;  /* 0x0000e000ff081b82 */ /* 0x000ee20000000a00 */
[----:B0-----:R-:W-:-:S05]  /*0810*/  @P1 IMAD R17, R17, R18, RZ ;  /* 0x0000001211111224 */ /* 0x001fca00078e02ff */
[----:B------:R-:W-:-:S04]  /*0820*/  @P1 IADD3 R18, P2, PT, R17, R25, RZ ;  /* 0x0000001911121210 */ /* 0x000fc80007f5e0ff */
[----:B------:R-:W-:Y:S02]  /*0830*/  @P1 LEA.HI.X.SX32 R17, R17, R2, 0x1, P2 ;  /* 0x0000000211111211 */ /* 0x000fe400010f0eff */
[----:B---3--:R-:W-:-:S04]  /*0840*/  @P1 LEA R8, P2, R18, R8, 0x2 ;  /* 0x0000000812081211 */ /* 0x008fc800078410ff */
[----:B------:R-:W-:Y:S01]  /*0850*/  @P1 LEA.HI.X R9, R18, R9, R17, 0x2, P2 ;  /* 0x0000000912091211 */ /* 0x000fe200010f1411 */
[----:B------:R-:W-:-:S05]  /*0860*/  IMAD.WIDE R18, R3, 0x4, R10 ;  /* 0x0000000403127825 */ /* 0x000fca00078e020a */
[----:B------:R-:W1:Y:S04]  /*0870*/  @P1 LDG.E.LU.128 R8, desc[UR8][R8.64] ;  /* 0x0000000808081981 */ /* 0x000e68000c3e1d00 */
[----:B------:R0:W3:Y:S02]  /*0880*/  LDG.E R12, desc[UR8][R18.64] ;  /* 0x00000008120c7981 */ /* 0x0000e4000c1e1900 */
[----:B0-----:R-:W-:Y:S01]  /*0890*/  IMAD.WIDE R18, R3, 0x4, R18 ;  /* 0x0000000403127825 */ /* 0x001fe200078e0212 */
        /* <DEDUP_REMOVED lines=8> */
[----:B------:R-:W3:Y:S04]  /*0920*/  @P2 LDG.E.LU.128 R12, desc[UR8][R12.64] ;  /* 0x000000080c0c2981 */ /* 0x000ee8000c3e1d00 */
[----:B------:R-:W4:Y:S01]  /*0930*/  LDG.E R18, desc[UR8][R18.64] ;  /* 0x0000000812127981 */ /* 0x000f22000c1e1900 */
[-C--:B-1----:R-:W-:Y:S01]  /*0940*/  @P1 FFMA R4, R8, R28.reuse, R4 ;  /* 0x0000001c08041223 */ /* 0x082fe20000000004 */
[----:B------:R-:W-:Y:S02]  /*0950*/  @P1 FFMA R5, R9, R28, R5 ;  /* 0x0000001c09051223 */ /* 0x000fe40000000005 */
[----:B------:R-:W3:Y:S01]  /*0960*/  @P2 LDS R9, [R21+0x4] ;  /* 0x0000040015092984 */ /* 0x000ee20000000800 */
[----:B----4-:R-:W-:-:S13]  /*0970*/  ISETP.NE.AND P0, PT, R18, -0x1, PT ;  /* 0xffffffff1200780c */ /* 0x010fda0003f05270 */
[----:B------:R-:W0:Y:S08]  /*0980*/  @P0 LDC R29, c[0x0][0x3a8] ;  /* 0x0000ea00ff1d0b82 */ /* 0x000e300000000800 */
[----:B------:R-:W1:Y:S01]  /*0990*/  @P0 LDC.64 R16, c[0x0][0x380] ;  /* 0x0000e000ff100b82 */ /* 0x000e620000000a00 */
[----:B0-----:R-:W-:-:S05]  /*09a0*/  @P0 IMAD R29, R18, R29, RZ ;  /* 0x0000001d121d0224 */ /* 0x001fca00078e02ff */
[----:B------:R-:W-:-:S04]  /*09b0*/  @P0 IADD3 R8, P3, PT, R29, R25, RZ ;  /* 0x000000191d080210 */ /* 0x000fc80007f7e0ff */
[----:B------:R-:W-:Y:S02]  /*09c0*/  @P0 LEA.HI.X.SX32 R29, R29, R2, 0x1, P3 ;  /* 0x000000021d1d0211 */ /* 0x000fe400018f0eff */
[----:B-1----:R-:W-:-:S04]  /*09d0*/  @P0 LEA R16, P3, R8, R16, 0x2 ;  /* 0x0000001008100211 */ /* 0x002fc800078610ff */
[----:B------:R-:W-:Y:S02]  /*09e0*/  @P0 LEA.HI.X R17, R8, R17, R29, 0x2, P3 ;  /* 0x0000001108110211 */ /* 0x000fe400018f141d */
[----:B------:R0:W1:Y:S04]  /*09f0*/  @P0 LDS R8, [R21+0x8] ;  /* 0x0000080015080984 */ /* 0x0000680000000800 */
[----:B------:R-:W1:Y:S01]  /*0a00*/  @P0 LDG.E.LU.128 R16, desc[UR8][R16.64] ;  /* 0x0000000810100981 */ /* 0x000e62000c3e1d00 */
[----:B------:R-:W-:Y:S01]  /*0a10*/  IADD3 R23, PT, PT, R23, 0x4, RZ ;  /* 0x0000000417177810 */ /* 0x000fe20007ffe0ff */
[-C--:B------:R-:W-:Y:S01]  /*0a20*/  @P1 FFMA R6, R10, R28.reuse, R6 ;  /* 0x0000001c0a061223 */ /* 0x080fe20000000006 */
[----:B------:R-:W-:Y:S01]  /*0a30*/  @P1 FFMA R7, R11, R28, R7 ;  /* 0x0000001c0b071223 */ /* 0x000fe20000000007 */
[-C--:B---3--:R-:W-:Y:S01]  /*0a40*/  @P2 FFMA R4, R12, R9.reuse, R4 ;  /* 0x000000090c042223 */ /* 0x088fe20000000004 */
[----:B------:R-:W-:Y:S01]  /*0a50*/  ISETP.NE.AND P1, PT, R23, RZ, PT ;  /* 0x000000ff1700720c */ /* 0x000fe20003f25270 */
[-C--:B------:R-:W-:Y:S01]  /*0a60*/  @P2 FFMA R5, R13, R9.reuse, R5 ;  /* 0x000000090d052223 */ /* 0x080fe20000000005 */
[-C--:B------:R-:W-:Y:S01]  /*0a70*/  @P2 FFMA R6, R14, R9.reuse, R6 ;  /* 0x000000090e062223 */ /* 0x080fe20000000006 */
[----:B------:R-:W-:Y:S01]  /*0a80*/  @P2 FFMA R7, R15, R9, R7 ;  /* 0x000000090f072223 */ /* 0x000fe20000000007 */
[----:B------:R-:W-:-:S02]  /*0a90*/  VIADD R20, R20, 0x4 ;  /* 0x0000000414147836 */ /* 0x000fc40000000000 */
[----:B------:R-:W-:Y:S02]  /*0aa0*/  IMAD R22, R3, 0x4, R22 ;  /* 0x0000000403167824 */ /* 0x000fe400078e0216 */
[----:B0-----:R-:W-:Y:S02]  /*0ab0*/  VIADD R21, R21, 0x10 ;  /* 0x0000001015157836 */ /* 0x001fe40000000000 */
[-C--:B-1----:R-:W-:Y:S01]  /*0ac0*/  @P0 FFMA R4, R16, R8.reuse, R4 ;  /* 0x0000000810040223 */ /* 0x082fe20000000004 */
[-C--:B------:R-:W-:Y:S01]  /*0ad0*/  @P0 FFMA R5, R17, R8.reuse, R5 ;  /* 0x0000000811050223 */ /* 0x080fe20000000005 */
[-C--:B------:R-:W-:Y:S01]  /*0ae0*/  @P0 FFMA R6, R18, R8.reuse, R6 ;  /* 0x0000000812060223 */ /* 0x080fe20000000006 */
[----:B------:R-:W-:Y:S01]  /*0af0*/  @P0 FFMA R7, R19, R8, R7 ;  /* 0x0000000813070223 */ /* 0x000fe20000000007 */
[----:B------:R-:W-:Y:S06]  /*0b00*/  @P1 BRA `(.L_x_277) ;  /* 0xfffffff800e81947 */ /* 0x000fec000383ffff */
[----:B------:R-:W-:-:S07]  /*0b10*/  IADD3 R3, PT, PT, R20, 0x1, RZ ;  /* 0x0000000114037810 */ /* 0x000fce0007ffe0ff */
.L_x_276:
[----:B------:R-:W-:-:S09]  /*0b20*/  UISETP.NE.AND UP0, UPT, UR4, URZ, UPT ;  /* 0x000000ff0400728c */ /* 0x000fd2000bf05270 */
[----:B------:R-:W-:Y:S05]  /*0b30*/  BRA.U !UP0, `(.L_x_278) ;  /* 0x0000000108f07547 */ /* 0x000fea000b800000 */
[----:B------:R-:W0:Y:S02]  /*0b40*/  LDC R12, c[0x0][0x3a0] ;  /* 0x0000e800ff0c7b82 */ /* 0x000e240000000800 */
[----:B0-----:R-:W-:-:S04]  /*0b50*/  IMAD R15, R3, R12, RZ ;  /* 0x0000000c030f7224 */ /* 0x001fc800078e02ff */
[----:B------:R-:W-:-:S05]  /*0b60*/  IMAD.WIDE R14, R15, 0x4, R26 ;  /* 0x000000040f0e7825 */ /* 0x000fca00078e021a */
[----:B------:R-:W3:Y:S01]  /*0b70*/  LDG.E R10, desc[UR8][R14.64] ;  /* 0x000000080e0a7981 */ /* 0x000ee2000c1e1900 */
[----:B------:R-:W0:Y:S01]  /*0b80*/  S2UR UR6, SR_CgaCtaId ;  /* 0x00000000000679c3 */ /* 0x000e220000008800 */
[----:B---3--:R-:W-:-:S13]  /*0b90*/  ISETP.NE.AND P0, PT, R10, -0x1, PT ;  /* 0xffffffff0a00780c */ /* 0x008fda0003f05270 */
[----:B------:R-:W1:Y:S08]  /*0ba0*/  @P0 LDC R11, c[0x0][0x3a8] ;  /* 0x0000ea00ff0b0b82 */ /* 0x000e700000000800 */
[----:B------:R-:W3:Y:S01]  /*0bb0*/  @P0 LDC.64 R8, c[0x0][0x380] ;  /* 0x0000e000ff080b82 */ /* 0x000ee20000000a00 */
[----:B-1----:R-:W-:-:S05]  /*0bc0*/  @P0 IMAD R10, R10, R11, RZ ;  /* 0x0000000b0a0a0224 */ /* 0x002fca00078e02ff */
[----:B------:R-:W-:-:S04]  /*0bd0*/  @P0 IADD3 R11, P1, PT, R10, R25, RZ ;  /* 0x000000190a0b0210 */ /* 0x000fc80007f3e0ff */
[----:B------:R-:W-:Y:S02]  /*0be0*/  @P0 LEA.HI.X.SX32 R10, R10, R2, 0x1, P1 ;  /* 0x000000020a0a0211 */ /* 0x000fe400008f0eff */
[----:B---3--:R-:W-:-:S04]  /*0bf0*/  @P0 LEA R8, P1, R11, R8, 0x2 ;  /* 0x000000080b080211 */ /* 0x008fc800078210ff */
[----:B------:R-:W-:-:S06]  /*0c00*/  @P0 LEA.HI.X R9, R11, R9, R10, 0x2, P1 ;  /* 0x000000090b090211 */ /* 0x000fcc00008f140a */
[----:B------:R-:W3:Y:S01]  /*0c10*/  @P0 LDG.E.LU.128 R8, desc[UR8][R8.64] ;  /* 0x0000000808080981 */ /* 0x000ee2000c3e1d00 */
[----:B------:R-:W-:Y:S01]  /*0c20*/  UMOV UR5, 0x400 ;  /* 0x0000040000057882 */ /* 0x000fe20000000000 */
[----:B------:R-:W-:Y:S02]  /*0c30*/  UISETP.NE.AND UP0, UPT, UR4, 0x1, UPT ;  /* 0x000000010400788c */ /* 0x000fe4000bf05270 */
[----:B0-----:R-:W-:-:S06]  /*0c40*/  ULEA UR5, UR6, UR5, 0x18 ;  /* 0x0000000506057291 */ /* 0x001fcc000f8ec0ff */
[----:B------:R-:W-:-:S05]  /*0c50*/  LEA R3, R3, UR5, 0x2 ;  /* 0x0000000503037c11 */ /* 0x000fca000f8e10ff */
[----:B------:R-:W3:Y:S02]  /*0c60*/  @P0 LDS R13, [R3] ;  /* 0x00000000030d0984 */ /* 0x000ee40000000800 */
[-C--:B---3--:R-:W-:Y:S01]  /*0c70*/  @P0 FFMA R4, R8, R13.reuse, R4 ;  /* 0x0000000d08040223 */ /* 0x088fe20000000004 */
[-C--:B------:R-:W-:Y:S01]  /*0c80*/  @P0 FFMA R5, R9, R13.reuse, R5 ;  /* 0x0000000d09050223 */ /* 0x080fe20000000005 */
[-C--:B------:R-:W-:Y:S01]  /*0c90*/  @P0 FFMA R6, R10, R13.reuse, R6 ;  /* 0x0000000d0a060223 */ /* 0x080fe20000000006 */
[----:B------:R-:W-:Y:S01]  /*0ca0*/  @P0 FFMA R7, R11, R13, R7 ;  /* 0x0000000d0b070223 */ /* 0x000fe20000000007 */
[----:B------:R-:W-:Y:S06]  /*0cb0*/  BRA.U !UP0, `(.L_x_278) ;  /* 0x0000000108907547 */ /* 0x000fec000b800000 */
[----:B------:R-:W-:-:S05]  /*0cc0*/  IMAD.WIDE R14, R12, 0x4, R14 ;  /* 0x000000040c0e7825 */ /* 0x000fca00078e020e */
[----:B------:R-:W3:Y:S01]  /*0cd0*/  LDG.E R8, desc[UR8][R14.64] ;  /* 0x000000080e087981 */ /* 0x000ee2000c1e1900 */
[----:B------:R-:W-:Y:S01]  /*0ce0*/  UISETP.NE.AND UP0, UPT, UR4, 0x2, UPT ;  /* 0x000000020400788c */ /* 0x000fe2000bf05270 */
[----:B---3--:R-:W-:-:S13]  /*0cf0*/  ISETP.NE.AND P0, PT, R8, -0x1, PT ;  /* 0xffffffff0800780c */ /* 0x008fda0003f05270 */
[----:B------:R-:W-:Y:S05]  /*0d00*/  @!P0 BRA `(.L_x_279) ;  /* 0x0000000000348947 */ /* 0x000fea0003800000 */
[----:B------:R-:W0:Y:S01]  /*0d10*/  LDCU UR5, c[0x0][0x3a8] ;  /* 0x00007500ff0577ac */ /* 0x000e220008000800 */
[----:B------:R-:W1:Y:S01]  /*0d20*/  LDS R13, [R3+0x4] ;  /* 0x00000400030d7984 */ /* 0x000e620000000800 */
[----:B------:R-:W3:Y:S01]  /*0d30*/  LDCU.64 UR6, c[0x0][0x380] ;  /* 0x00007000ff0677ac */ /* 0x000ee20008000a00 */
[----:B0-----:R-:W-:-:S05]  /*0d40*/  IMAD R8, R8, UR5, RZ ;  /* 0x0000000508087c24 */ /* 0x001fca000f8e02ff */
[----:B------:R-:W-:-:S04]  /*0d50*/  IADD3 R9, P0, PT, R8, R25, RZ ;  /* 0x0000001908097210 */ /* 0x000fc80007f1e0ff */
[----:B------:R-:W-:Y:S02]  /*0d60*/  LEA.HI.X.SX32 R10, R8, R2, 0x1, P0 ;  /* 0x00000002080a7211 */ /* 0x000fe400000f0eff */
[----:B---3--:R-:W-:-:S04]  /*0d70*/  LEA R8, P0, R9, UR6, 0x2 ;  /* 0x0000000609087c11 */ /* 0x008fc8000f8010ff */
[----:B------:R-:W-:-:S06]  /*0d80*/  LEA.HI.X R9, R9, UR7, R10, 0x2, P0 ;  /* 0x0000000709097c11 */ /* 0x000fcc00080f140a */
[----:B------:R-:W1:Y:S02]  /*0d90*/  LDG.E.LU.128 R8, desc[UR8][R8.64] ;  /* 0x0000000808087981 */ /* 0x000e64000c3e1d00 */
[-C--:B-1----:R-:W-:Y:S01]  /*0da0*/  FFMA R4, R8, R13.reuse, R4 ;  /* 0x0000000d08047223 */ /* 0x082fe20000000004 */
[-C--:B------:R-:W-:Y:S01]  /*0db0*/  FFMA R5, R9, R13.reuse, R5 ;  /* 0x0000000d09057223 */ /* 0x080fe20000000005 */
[-C--:B------:R-:W-:Y:S01]  /*0dc0*/  FFMA R6, R10, R13.reuse, R6 ;  /* 0x0000000d0a067223 */ /* 0x080fe20000000006 */
[----:B------:R-:W-:-:S07]  /*0dd0*/  FFMA R7, R11, R13, R7 ;  /* 0x0000000d0b077223 */ /* 0x000fce0000000007 */
.L_x_279:
[----:B------:R-:W-:Y:S05]  /*0de0*/  BRA.U !UP0, `(.L_x_278) ;  /* 0x0000000108447547 */ /* 0x000fea000b800000 */
[----:B------:R-:W-:-:S06]  /*0df0*/  IMAD.WIDE R12, R12, 0x4, R14 ;  /* 0x000000040c0c7825 */ /* 0x000fcc00078e020e */
[----:B------:R-:W3:Y:S02]  /*0e00*/  LDG.E R12, desc[UR8][R12.64] ;  /* 0x000000080c0c7981 */ /* 0x000ee4000c1e1900 */
        /* <DEDUP_REMOVED lines=15> */
.L_x_278:
[----:B------:R-:W0:Y:S01]  /*0f00*/  LDCU.64 UR6, c[0x0][0x388] ;  /* 0x00007100ff0677ac */ /* 0x000e220008000a00 */
[----:B------:R-:W-:Y:S01]  /*0f10*/  IADD3 R3, P0, PT, R24, R25, RZ ;  /* 0x0000001918037210 */ /* 0x000fe20007f1e0ff */
[----:B--2---:R-:W-:Y:S01]  /*0f20*/  IMAD R25, R0, 0x4, R25 ;  /* 0x0000000400197824 */ /* 0x004fe200078e0219 */
[----:B------:R-:W1:Y:S03]  /*0f30*/  LDCU UR5, c[0x0][0x3a8] ;  /* 0x00007500ff0577ac */ /* 0x000e660008000800 */
[----:B------:R-:W-:Y:S01]  /*0f40*/  IMAD.X R8, RZ, RZ, R2, P0 ;  /* 0x000000ffff087224 */ /* 0x000fe200000e0602 */
[----:B0-----:R-:W-:-:S04]  /*0f50*/  LEA R2, P0, R3, UR6, 0x2 ;  /* 0x0000000603027c11 */ /* 0x001fc8000f8010ff */
[----:B------:R-:W-:Y:S02]  /*0f60*/  LEA.HI.X R3, R3, UR7, R8, 0x2, P0 ;  /* 0x0000000703037c11 */ /* 0x000fe400080f1408 */
[----:B-1----:R-:W-:-:S03]  /*0f70*/  ISETP.GE.AND P0, PT, R25, UR5, PT ;  /* 0x0000000519007c0c */ /* 0x002fc6000bf06270 */
[----:B------:R3:W-:Y:S10]  /*0f80*/  STG.E.128 desc[UR8][R2.64], R4 ;  /* 0x0000000402007986 */ /* 0x0007f4000c101d08 */
[----:B------:R-:W-:Y:S05]  /*0f90*/  @!P0 BRA `(.L_x_280) ;  /* 0xfffffff400288947 */ /* 0x000fea000383ffff */
[----:B------:R-:W-:Y:S05]  /*0fa0*/  EXIT ;  /* 0x000000000000794d */ /* 0x000fea0003800000 */
.L_x_281:
        /* <DEDUP_REMOVED lines=13> */
.L_x_815:


//--------------------- .text._Z20moe_unpermute_kernelIffLb0EEvPKT_PS0_PKiPKfiii --------------------------
	.section	.text._Z20moe_unpermute_kernelIffLb0EEvPKT_PS0_PKiPKfiii,"ax",@progbits
	.align	128
        .global         _Z20moe_unpermute_kernelIffLb0EEvPKT_PS0_PKiPKfiii
        .type           _Z20moe_unpermute_kernelIffLb0EEvPKT_PS0_PKiPKfiii,@function
        .size           _Z20moe_unpermute_kernelIffLb0EEvPKT_PS0_PKiPKfiii,(.L_x_816 - _Z20moe_unpermute_kernelIffLb0EEvPKT_PS0_PKiPKfiii)
        .other          _Z20moe_unpermute_kernelIffLb0EEvPKT_PS0_PKiPKfiii,@"STO_CUDA_ENTRY STV_DEFAULT"
_Z20moe_unpermute_kernelIffLb0EEvPKT_PS0_PKiPKfiii:
.text._Z20moe_unpermute_kernelIffLb0EEvPKT_PS0_PKiPKfiii:
        /* <DEDUP_REMOVED lines=11> */
[----:B------:R-:W4:Y:S08]  /*00b0*/  LDC R0, c[0x0][0x360] ;  /* 0x0000d800ff007b82 */ /* 0x000f300000000800 */
[----:B------:R-:W2:Y:S01]  /*00c0*/  LDC R14, c[0x0][0x3a8] ;  /* 0x0000ea00ff0e7b82 */ /* 0x000ea20000000800 */
[----:B-1----:R-:W-:Y:S01]  /*00d0*/  UISETP.GT.AND UP0, UPT, UR4, 0x1, UPT ;  /* 0x000000010400788c */ /* 0x002fe2000bf04270 */
[----:B0-----:R-:W-:-:S04]  /*00e0*/  IMAD.WIDE.U32 R26, R3, 0x4, R26 ;  /* 0x00000004031a7825 */ /* 0x001fc800078e001a */
[----:B------:R-:W-:-:S04]  /*00f0*/  IMAD R2, R3, UR5, RZ ;  /* 0x0000000503027c24 */ /* 0x000fc8000f8e02ff */
[----:B---3--:R-:W-:Y:S05]  /*0100*/  BRA.U UP0, `(.L_x_282) ;  /* 0x0000000100547547 */ /* 0x008fea000b800000 */
.L_x_283:
[----:B--2---:R-:W2:Y:S01]  /*0110*/  LDG.E R3, desc[UR8][R26.64] ;  /* 0x000000081a037981 */ /* 0x004ea2000c1e1900 */
[----:B0-----:R-:W-:Y:S02]  /*0120*/  CS2R R6, SRZ ;  /* 0x0000000000067805 */ /* 0x001fe4000001ff00 */
[----:B--2---:R-:W-:-:S13]  /*0130*/  ISETP.NE.AND P0, PT, R3, -0x1, PT ;  /* 0xffffffff0300780c */ /* 0x004fda0003f05270 */
[----:B------:R-:W0:Y:S01]  /*0140*/  @P0 LDC.64 R8, c[0x0][0x380] ;  /* 0x0000e000ff080b82 */ /* 0x000e220000000a00 */
[----:B------:R-:W-:Y:S01]  /*0150*/  @P0 IMAD R4, R3, R14, RZ ;  /* 0x0000000e03040224 */ /* 0x000fe200078e02ff */
[----:B------:R-:W-:-:S04]  /*0160*/  @P0 SHF.R.S32.HI R3, RZ, 0x1f, R25 ;  /* 0x0000001fff030819 */ /* 0x000fc80000011419 */
[----:B------:R-:W-:-:S04]  /*0170*/  @P0 IADD3 R5, P1, PT, R4, R25, RZ ;  /* 0x0000001904050210 */ /* 0x000fc80007f3e0ff */
[----:B------:R-:W-:Y:S02]  /*0180*/  @P0 LEA.HI.X.SX32 R4, R4, R3, 0x1, P1 ;  /* 0x0000000304040211 */ /* 0x000fe400008f0eff */
[----:B0-----:R-:W-:-:S04]  /*0190*/  @P0 LEA R8, P1, R5, R8, 0x2 ;  /* 0x0000000805080211 */ /* 0x001fc800078210ff */
[----:B------:R-:W-:Y:S02]  /*01a0*/  @P0 LEA.HI.X R9, R5, R9, R4, 0x2, P1 ;  /* 0x0000000905090211 */ /* 0x000fe400008f1404 */
[----:B------:R-:W-:-:S06]  /*01b0*/  CS2R R4, SRZ ;  /* 0x0000000000047805 */ /* 0x000fcc000001ff00 */
[----:B------:R-:W2:Y:S01]  /*01c0*/  @P0 LDG.E.LU.128 R4, desc[UR8][R8.64] ;  /* 0x0000000808040981 */ /* 0x000ea2000c3e1d00 */
[----:B------:R-:W-:-:S04]  /*01d0*/  IADD3 R3, P0, PT, R2, R25, RZ ;  /* 0x0000001902037210 */ /* 0x000fc80007f1e0ff */
[----:B------:R-:W-:Y:S01]  /*01e0*/  LEA.HI.X.SX32 R12, R25, RZ, 0x1, P0 ;  /* 0x000000ff190c7211 */ /* 0x000fe200000f0eff */
[----:B----4-:R-:W-:Y:S01]  /*01f0*/  IMAD R25, R0, 0x4, R25 ;  /* 0x0000000400197824 */ /* 0x010fe200078e0219 */
[----:B------:R-:W-:-:S04]  /*0200*/  LEA R10, P0, R3, UR6, 0x2 ;  /* 0x00000006030a7c11 */ /* 0x000fc8000f8010ff */
[----:B------:R-:W-:Y:S02]  /*0210*/  LEA.HI.X R11, R3, UR7, R12, 0x2, P0 ;  /* 0x00000007030b7c11 */ /* 0x000fe400080f140c */
[----:B------:R-:W-:-:S03]  /*0220*/  ISETP.GE.AND P0, PT, R25, R14, PT ;  /* 0x0000000e1900720c */ /* 0x000fc60003f06270 */
[----:B--2---:R0:W-:Y:S10]  /*0230*/  STG.E.128 desc[UR8][R10.64], R4 ;  /* 0x000000040a007986 */ /* 0x0041f4000c101d08 */
[----:B------:R-:W-:Y:S05]  /*0240*/  @!P0 BRA `(.L_x_283) ;  /* 0xfffffffc00b08947 */ /* 0x000fea000383ffff */
[----:B------:R-:W-:Y:S05]  /*0250*/  EXIT ;  /* 0x000000000000794d */ /* 0x000fea0003800000 */
.L_x_282:
[----:B------:R-:W-:-:S04]  /*0260*/  UIADD3 UR4, UPT, UPT, UR4, -0x1, URZ ;  /* 0xffffffff04047890 */ /* 0x000fc8000fffe0ff */
[----:B------:R-:W-:Y:S02]  /*0270*/  ULOP3.LUT UR5, UR4, 0xfffffffc, URZ, 0xc0, !UPT ;  /* 0xfffffffc04057892 */ /* 0x000fe4000f8ec0ff */
[----:B------:R-:W-:Y:S02]  /*0280*/  ULOP3.LUT UR4, UR4, 0x3, URZ, 0xc0, !UPT ;  /* 0x0000000304047892 */ /* 0x000fe4000f8ec0ff */
[----:B------:R-:W-:-:S12]  /*0290*/  UIADD3 UR6, UPT, UPT, -UR5, URZ, URZ ;  /* 0x000000ff05067290 */ /* 0x000fd8000fffe1ff */
.L_x_289:
[----:B--2---:R-:W2:Y:S01]  /*02a0*/  LDG.E R3, desc[UR8][R26.64] ;  /* 0x000000081a037981 */ /* 0x004ea2000c1e1900 */
[----:B0-----:R-:W-:Y:S01]  /*02b0*/  CS2R R6, SRZ ;  /* 0x0000000000067805 */ /* 0x001fe2000001ff00 */
[----:B------:R-:W0:Y:S01]  /*02c0*/  LDCU UR5, c[0x0][0x3a4] ;  /* 0x00007480ff0577ac */ /* 0x000e220008000800 */
[----:B--2---:R-:W-:-:S13]  /*02d0*/  ISETP.NE.AND P0, PT, R3, -0x1, PT ;  /* 0xffffffff0300780c */ /* 0x004fda0003f05270 */
[----:B------:R-:W1:Y:S08]  /*02e0*/  @P0 LDC R4, c[0x0][0x3a8] ;  /* 0x0000ea00ff040b82 */ /* 0x000e700000000800 */
[----:B------:R-:W2:Y:S01]  /*02f0*/  @P0 LDC.64 R8, c[0x0][0x380] ;  /* 0x0000e000ff080b82 */ /* 0x000ea20000000a00 */
[----:B-1----:R-:W-:Y:S01]  /*0300*/  @P0 IMAD R4, R3, R4, RZ ;  /* 0x0000000403040224 */ /* 0x002fe200078e02ff */
[----:B------:R-:W-:-:S04]  /*0310*/  SHF.R.S32.HI R3, RZ, 0x1f, R25 ;  /* 0x0000001fff037819 */ /* 0x000fc80000011419 */
[----:B------:R-:W-:-:S04]  /*0320*/  @P0 IADD3 R5, P1, PT, R4, R25, RZ ;  /* 0x0000001904050210 */ /* 0x000fc80007f3e0ff */
[----:B------:R-:W-:Y:S02]  /*0330*/  @P0 LEA.HI.X.SX32 R4, R4, R3, 0x1, P1 ;  /* 0x0000000304040211 */ /* 0x000fe400008f0eff */
[----:B--2---:R-:W-:-:S04]  /*0340*/  @P0 LEA R8, P1, R5, R8, 0x2 ;  /* 0x0000000805080211 */ /* 0x004fc800078210ff */
[----:B------:R-:W-:Y:S02]  /*0350*/  @P0 LEA.HI.X R9, R5, R9, R4, 0x2, P1 ;  /* 0x0000000905090211 */ /* 0x000fe400008f1404 */
[----:B------:R-:W-:-:S06]  /*0360*/  CS2R R4, SRZ ;  /* 0x0000000000047805 */ /* 0x000fcc000001ff00 */
[----:B------:R1:W5:Y:S01]  /*0370*/  @P0 LDG.E.LU.128 R4, desc[UR8][R8.64] ;  /* 0x0000000808040981 */ /* 0x000362000c3e1d00 */
[----:B0-----:R-:W-:Y:S01]  /*0380*/  UIADD3 UR5, UPT, UPT, UR5, -0x2, URZ ;  /* 0xfffffffe05057890 */ /* 0x001fe2000fffe0ff */
[----:B------:R-:W-:-:S03]  /*0390*/  IMAD.MOV.U32 R11, RZ, RZ, 0x1 ;  /* 0x00000001ff0b7424 */ /* 0x000fc600078e00ff */
[----:B------:R-:W-:-:S09]  /*03a0*/  UISETP.GE.U32.AND UP0, UPT, UR5, 0x3, UPT ;  /* 0x000000030500788c */ /* 0x000fd2000bf06070 */
[----:B-1----:R-:W-:Y:S05]  /*03b0*/  BRA.U !UP0, `(.L_x_284) ;  /* 0x00000005081c7547 */ /* 0x002fea000b800000 */
[----:B------:R-:W0:Y:S01]  /*03c0*/  LDC R20, c[0x0][0x3a0] ;  /* 0x0000e800ff147b82 */ /* 0x000e220000000800 */
[----:B------:R-:W1:Y:S01]  /*03d0*/  LDCU UR5, c[0x0][0x3a0] ;  /* 0x00007400ff0577ac */ /* 0x000e620008000800 */
[----:B------:R-:W-:Y:S02]  /*03e0*/  IMAD.MOV.U32 R22, RZ, RZ, RZ ;  /* 0x000000ffff167224 */ /* 0x000fe400078e00ff */
[----:B------:R-:W-:Y:S02]  /*03f0*/  IMAD.U32 R23, RZ, RZ, UR6 ;  /* 0x00000006ff177e24 */ /* 0x000fe4000f8e00ff */
[----:B-1----:R-:W-:-:S07]  /*0400*/  IMAD.U32 R21, RZ, RZ, UR5 ;  /* 0x00000005ff157e24 */ /* 0x002fce000f8e00ff */
.L_x_285:
[----:B------:R-:W-:-:S05]  /*0410*/  IMAD.WIDE R8, R21, 0x4, R26 ;  /* 0x0000000415087825 */ /* 0x000fca00078e021a */
        /* <DEDUP_REMOVED lines=11> */
[----:B------:R-:W3:Y:S02]  /*04d0*/  LDG.E R10, desc[UR8][R28.64] ;  /* 0x000000081c0a7981 */ /* 0x000ee4000c1e1900 */
[----:B---3--:R-:W-:-:S13]  /*04e0*/  ISETP.NE.AND P1, PT, R10, -0x1, PT ;  /* 0xffffffff0a00780c */ /* 0x008fda0003f25270 */
[----:B------:R-:W0:Y:S08]  /*04f0*/  @P1 LDC R11, c[0x0][0x3a8] ;  /* 0x0000ea00ff0b1b82 */ /* 0x000e300000000800 */
[----:B------:R-:W1:Y:S01]  /*0500*/  @P1 LDC.64 R8, c[0x0][0x380] ;  /* 0x0000e000ff081b82 */ /* 0x000e620000000a00 */
[----:B0-----:R-:W-:-:S05]  /*0510*/  @P1 IMAD R10, R10, R11, RZ ;  /* 0x0000000b0a0a1224 */ /* 0x001fca00078e02ff */
[----:B------:R-:W-:-:S04]  /*0520*/  @P1 IADD3 R11, P2, PT, R10, R25, RZ ;  /* 0x000000190a0b1210 */ /* 0x000fc80007f5e0ff */
[----:B------:R-:W-:Y:S02]  /*0530*/  @P1 LEA.HI.X.SX32 R10, R10, R3, 0x1, P2 ;  /* 0x000000030a0a1211 */ /* 0x000fe400010f0eff */
[----:B-1----:R-:W-:-:S04]  /*0540*/  @P1 LEA R12, P2, R11, R8, 0x2 ;  /* 0x000000080b0c1211 */ /* 0x002fc800078410ff */
[----:B------:R-:W-:Y:S01]  /*0550*/  @P1 LEA.HI.X R13, R11, R9, R10, 0x2, P2 ;  /* 0x000000090b0d1211 */ /* 0x000fe200010f140a */
[----:B------:R-:W-:-:S05]  /*0560*/  IMAD.WIDE R10, R20, 0x4, R28 ;  /* 0x00000004140a7825 */ /* 0x000fca00078e021c */
[----:B------:R-:W3:Y:S04]  /*0570*/  @P1 LDG.E.LU.128 R12, desc[UR8][R12.64] ;  /* 0x000000080c0c1981 */ /* 0x000ee8000c3e1d00 */
[----:B------:R-:W4:Y:S01]  /*0580*/  LDG.E R8, desc[UR8][R10.64] ;  /* 0x000000080a087981 */ /* 0x000f22000c1e1900 */
[----:B--2--5:R-:W-:Y:S01]  /*0590*/  @P0 FADD R4, R4, R16 ;  /* 0x0000001004040221 */ /* 0x024fe20000000000 */
[----:B------:R-:W-:Y:S01]  /*05a0*/  @P0 FADD R5, R5, R17 ;  /* 0x0000001105050221 */ /* 0x000fe20000000000 */
[----:B------:R-:W-:Y:S01]  /*05b0*/  IMAD.WIDE R28, R20, 0x4, R10 ;  /* 0x00000004141c7825 */ /* 0x000fe200078e020a */
[----:B----4-:R-:W-:-:S13]  /*05c0*/  ISETP.NE.AND P2, PT, R8, -0x1, PT ;  /* 0xffffffff0800780c */ /* 0x010fda0003f45270 */
        /* <DEDUP_REMOVED lines=8> */
[----:B------:R-:W4:Y:S01]  /*0650*/  LDG.E R28, desc[UR8][R28.64] ;  /* 0x000000081c1c7981 */ /* 0x000f22000c1e1900 */
[----:B------:R-:W-:Y:S01]  /*0660*/  @P0 FADD R6, R6, R18 ;  /* 0x0000001206060221 */ /* 0x000fe20000000000 */
[----:B------:R-:W-:Y:S01]  /*0670*/  @P0 FADD R7, R7, R19 ;  /* 0x0000001307070221 */ /* 0x000fe20000000000 */
        /* <DEDUP_REMOVED lines=8> */
[----:B------:R-:W4:Y:S01]  /*0700*/  @P3 LDG.E.LU.128 R16, desc[UR8][R16.64] ;  /* 0x0000000810103981 */ /* 0x000f22000c3e1d00 */
[----:B------:R-:W-:Y:S02]  /*0710*/  VIADD R23, R23, 0x4 ;  /* 0x0000000417177836 */ /* 0x000fe40000000000 */
[----:B---3--:R-:W-:Y:S01]  /*0720*/  @P1 FADD R4, R4, R12 ;  /* 0x0000000c04041221 */ /* 0x008fe20000000000 */
[----:B------:R-:W-:Y:S01]  /*0730*/  @P1 FADD R5, R5, R13 ;  /* 0x0000000d05051221 */ /* 0x000fe20000000000 */
[----:B------:R-:W-:Y:S01]  /*0740*/  @P1 FADD R6, R6, R14 ;  /* 0x0000000e06061221 */ /* 0x000fe20000000000 */
[----:B------:R-:W-:Y:S01]  /*0750*/  @P1 FADD R7, R7, R15 ;  /* 0x0000000f07071221 */ /* 0x000fe20000000000 */
[----:B------:R-:W-:Y:S01]  /*0760*/  ISETP.NE.AND P0, PT, R23, RZ, PT ;  /* 0x000000ff1700720c */ /* 0x000fe20003f05270 */
[----:B--2---:R-:W-:Y:S01]  /*0770*/  @P2 FADD R4, R4, R8 ;  /* 0x0000000804042221 */ /* 0x004fe20000000000 */
[----:B------:R-:W-:Y:S01]  /*0780*/  @P2 FADD R5, R5, R9 ;  /* 0x0000000905052221 */ /* 0x000fe20000000000 */
[----:B------:R-:W-:Y:S01]  /*0790*/  @P2 FADD R6, R6, R10 ;  /* 0x0000000a06062221 */ /* 0x000fe20000000000 */
[----:B------:R-:W-:Y:S01]  /*07a0*/  @P2 FADD R7, R7, R11 ;  /* 0x0000000b07072221 */ /* 0x000fe20000000000 */
[----:B------:R-:W-:-:S02]  /*07b0*/  VIADD R22, R22, 0x4 ;  /* 0x0000000416167836 */ /* 0x000fc40000000000 */
[----:B------:R-:W-:Y:S02]  /*07c0*/  IMAD R21, R20, 0x4, R21 ;  /* 0x0000000414157824 */ /* 0x000fe400078e0215 */
[----:B----4-:R-:W-:Y:S01]  /*07d0*/  @P3 FADD R4, R4, R16 ;  /* 0x0000001004043221 */ /* 0x010fe20000000000 */
[----:B------:R-:W-:Y:S01]  /*07e0*/  @P3 FADD R5, R5, R17 ;  /* 0x0000001105053221 */ /* 0x000fe20000000000 */
[----:B------:R-:W-:Y:S01]  /*07f0*/  @P3 FADD R6, R6, R18 ;  /* 0x0000001206063221 */ /* 0x000fe20000000000 */
[----:B------:R-:W-:Y:S01]  /*0800*/  @P3 FADD R7, R7, R19 ;  /* 0x0000001307073221 */ /* 0x000fe20000000000 */
[----:B------:R-:W-:Y:S06]  /*0810*/  @P0 BRA `(.L_x_285) ;  /* 0xfffffff800fc0947 */ /* 0x000fec000383ffff */
[----:B------:R-:W-:-:S07]  /*0820*/  VIADD R11, R22, 0x1 ;  /* 0x00000001160b7836 */ /* 0x000fce0000000000 */
.L_x_284:
        /* <DEDUP_REMOVED lines=16> */
[----:B------:R-:W2:Y:S02]  /*0930*/  LDG.E.LU.128 R8, desc[UR8][R8.64] ;  /* 0x0000000808087981 */ /* 0x000ea4000c3e1d00 */
[----:B--2--5:R-:W-:Y:S01]  /*0940*/  FADD R4, R4, R8 ;  /* 0x0000000804047221 */ /* 0x024fe20000000000 */
[----:B------:R-:W-:Y:S01]  /*0950*/  FADD R5, R5, R9 ;  /* 0x0000000905057221 */ /* 0x000fe20000000000 */
[----:B------:R-:W-:Y:S01]  /*0960*/  FADD R6, R6, R10 ;  /* 0x0000000a06067221 */ /* 0x000fe20000000000 */
[----:B------:R-:W-:-:S07]  /*0970*/  FADD R7, R7, R11 ;  /* 0x0000000b07077221 */ /* 0x000fce0000000000 */
.L_x_287:
        /* <DEDUP_REMOVED lines=18> */
.L_x_288:
        /* <DEDUP_REMOVED lines=17> */
.L_x_286:
[----:B------:R-:W0:Y:S01]  /*0bb0*/  LDCU.64 UR10, c[0x0][0x388] ;  /* 0x00007100ff0a77ac */ /* 0x000e220008000a00 */
[----:B------:R-:W-:Y:S01]  /*0bc0*/  IADD3 R9, P0, PT, R2, R25, RZ ;  /* 0x0000001902097210 */ /* 0x000fe20007f1e0ff */
[----:B----4-:R-:W-:Y:S01]  /*0bd0*/  IMAD R25, R0, 0x4, R25 ;  /* 0x0000000400197824 */ /* 0x010fe200078e0219 */
[----:B------:R-:W1:Y:S03]  /*0be0*/  LDCU UR5, c[0x0][0x3a8] ;  /* 0x00007500ff0577ac */ /* 0x000e660008000800 */
[----:B------:R-:W-:Y:S01]  /*0bf0*/  IMAD.X R10, RZ, RZ, R3, P0 ;  /* 0x000000ffff0a7224 */ /* 0x000fe200000e0603 */
[----:B0-----:R-:W-:-:S04]  /*0c00*/  LEA R8, P0, R9, UR10, 0x2 ;  /* 0x0000000a09087c11 */ /* 0x001fc8000f8010ff */
[----:B------:R-:W-:Y:S02]  /*0c10*/  LEA.HI.X R9, R9, UR11, R10, 0x2, P0 ;  /* 0x0000000b09097c11 */ /* 0x000fe400080f140a */
[----:B-1----:R-:W-:-:S03]  /*0c20*/  ISETP.GE.AND P0, PT, R25, UR5, PT ;  /* 0x0000000519007c0c */ /* 0x002fc6000bf06270 */
[----:B-----5:R0:W-:Y:S10]  /*0c30*/  STG.E.128 desc[UR8][R8.64], R4 ;  /* 0x0000000408007986 */ /* 0x0201f4000c101d08 */
[----:B------:R-:W-:Y:S05]  /*0c40*/  @!P0 BRA `(.L_x_289) ;  /* 0xfffffff400948947 */ /* 0x000fea000383ffff */
[----:B------:R-:W-:Y:S05]  /*0c50*/  EXIT ;  /* 0x000000000000794d */ /* 0x000fea0003800000 */
.L_x_290:
        /* <DEDUP_REMOVED lines=10> */
.L_x_816:


//--------------------- .text._Z18moe_permute_kernelI13__nv_bfloat16S0_Li128ELb1EEvPKT_S3_PS1_PKfPfPKiiii --------------------------
	.section	.text._Z18moe_permute_kernelI13__nv_bfloat16S0_Li128ELb1EEvPKT_S3_PS1_PKfPfPKiiii,"ax",@progbits
	.align	128
        .global         _Z18moe_permute_kernelI13__nv_bfloat16S0_Li128ELb1EEvPKT_S3_PS1_PKfPfPKiiii
        .type           _Z18moe_permute_kernelI13__nv_bfloat16S0_Li128ELb1EEvPKT_S3_PS1_PKfPfPKiiii,@function
        .size           _Z18moe_permute_kernelI13__nv_bfloat16S0_Li128ELb1EEvPKT_S3_PS1_PKfPfPKiiii,(.L_x_817 - _Z18moe_permute_kernelI13__nv_bfloat16S0_Li128ELb1EEvPKT_S3_PS1_PKfPfPKiiii)
        .other          _Z18moe_permute_kernelI13__nv_bfloat16S0_Li128ELb1EEvPKT_S3_PS1_PKfPfPKiiii,@"STO_CUDA_ENTRY STV_DEFAULT"
_Z18moe_permute_kernelI13__nv_bfloat16S0_Li128ELb1EEvPKT_S3_PS1_PKfPfPKiiii:
.text._Z18moe_permute_kernelI13__nv_bfloat16S0_Li128ELb1EEvPKT_S3_PS1_PKfPfPKiiii:
[----:B------:R-:W0:Y:S01]  /*0000*/  LDC R1, c[0x0][0x37c] ;  /* 0x0000df00ff017b82 */ /* 0x000e220000000800 */
[----:B------:R-:W1:Y:S07]  /*0010*/  S2R R3, SR_TID.X ;  /* 0x0000000000037919 */ /* 0x000e6e0000002100 */
[----:B------:R-:W1:Y:S01]  /*0020*/  LDC R2, c[0x0][0x3b4] ;  /* 0x0000ed00ff027b82 */ /* 0x000e620000000800 */
[----:B0-----:R-:W-:Y:S01]  /*0030*/  IADD3 R1, PT, PT, R1, -0x200, RZ ;  /* 0xfffffe0001017810 */ /* 0x001fe20007ffe0ff */
[----:B------:R-:W0:Y:S01]  /*0040*/  LDCU.64 UR6, c[0x0][0x358] ;  /* 0x00006b00ff0677ac */ /* 0x000e220008000a00 */
[----:B------:R-:W-:Y:S03]  /*0050*/  BSSY.RECONVERGENT B0, `(.L_x_291) ;  /* 0x000002d000007945 */ /* 0x000fe60003800200 */
[----:B------:R2:W-:Y:S02]  /*0060*/  STL.128 [R1], RZ ;  /* 0x000000ff01007387 */ /* 0x0005e40000100c00 */
[----:B------:R-:W3:Y:S02]  /*0070*/  S2UR UR8, SR_CTAID.X ;  /* 0x00000000000879c3 */ /* 0x000ee40000002500 */
[----:B------:R2:W-:Y:S04]  /*0080*/  STL.128 [R1+0x10], RZ ;  /* 0x000010ff01007387 */ /* 0x0005e80000100c00 */
[----:B------:R2:W-:Y:S04]  /*0090*/  STL.128 [R1+0x20], RZ ;  /* 0x000020ff01007387 */ /* 0x0005e80000100c00 */
[----:B------:R2:W-:Y:S04]  /*00a0*/  STL.128 [R1+0x30], RZ ;  /* 0x000030ff01007387 */ /* 0x0005e80000100c00 */
[----:B------:R2:W-:Y:S04]  /*00b0*/  STL.128 [R1+0x40], RZ ;  /* 0x000040ff01007387 */ /* 0x0005e80000100c00 */
[----:B------:R2:W-:Y:S04]  /*00c0*/  STL.128 [R1+0x50], RZ ;  /* 0x000050ff01007387 */ /* 0x0005e80000100c00 */
[----:B------:R2:W-:Y:S01]  /*00d0*/  STL.128 [R1+0x60], RZ ;  /* 0x000060ff01007387 */ /* 0x0005e20000100c00 */
[----:B-1----:R-:W-:-:S03]  /*00e0*/  ISETP.GE.AND P0, PT, R3, R2, PT ;  /* 0x000000020300720c */ /* 0x002fc60003f06270 */
[----:B------:R2:W-:Y:S04]  /*00f0*/  STL.128 [R1+0x70], RZ ;  /* 0x000070ff01007387 */ /* 0x0005e80000100c00 */
        /* <DEDUP_REMOVED lines=17> */
[----:B------:R2:W-:Y:S01]  /*0210*/  STL.128 [R1+0x190], RZ ;  /* 0x000190ff01007387 */ /* 0x0005e20000100c00 */
[----:B0--3--:R-:W-:Y:S05]  /*0220*/  @P0 BRA `(.L_x_292) ;  /* 0x00000000003c0947 */ /* 0x009fea0003800000 */
[----:B------:R-:W0:Y:S01]  /*0230*/  S2R R5, SR_CgaCtaId ;  /* 0x0000000000057919 */ /* 0x000e220000008800 */
[----:B------:R-:W1:Y:S01]  /*0240*/  LDC R12, c[0x0][0x360] ;  /* 0x0000d800ff0c7b82 */ /* 0x000e620000000800 */
[----:B------:R-:W-:Y:S01]  /*0250*/  MOV R0, 0x400 ;  /* 0x0000040000007802 */ /* 0x000fe20000000f00 */
[----:B------:R-:W-:-:S06]  /*0260*/  IMAD.MOV.U32 R9, RZ, RZ, R3 ;  /* 0x000000ffff097224 */ /* 0x000fcc00078e0003 */
[----:B------:R-:W3:Y:S01]  /*0270*/  LDC.64 R6, c[0x0][0x398] ;  /* 0x0000e600ff067b82 */ /* 0x000ee20000000a00 */
[----:B0-----:R-:W-:-:S07]  /*0280*/  LEA R8, R5, R0, 0x18 ;  /* 0x0000000005087211 */ /* 0x001fce00078ec0ff */
.L_x_293:
[----:B------:R-:W-:-:S04]  /*0290*/  IMAD R5, R2, UR8, R9 ;  /* 0x0000000802057c24 */ /* 0x000fc8000f8e0209 */
[----:B---3--:R-:W-:-:S06]  /*02a0*/  IMAD.WIDE R4, R5, 0x4, R6 ;  /* 0x0000000405047825 */ /* 0x008fcc00078e0206 */
[----:B------:R-:W3:Y:S01]  /*02b0*/  LDG.E R4, desc[UR6][R4.64] ;  /* 0x0000000604047981 */ /* 0x000ee2000c1e1900 */
[----:B0-----:R-:W-:Y:S01]  /*02c0*/  LEA R10, R9, R8, 0x1 ;  /* 0x00000008090a7211 */ /* 0x001fe200078e08ff */
[----:B-1----:R-:W-:-:S05]  /*02d0*/  IMAD.IADD R9, R12, 0x1, R9 ;  /* 0x000000010c097824 */ /* 0x002fca00078e0209 */
[----:B------:R-:W-:Y:S02]  /*02e0*/  ISETP.GE.AND P0, PT, R9, R2, PT ;  /* 0x000000020900720c */ /* 0x000fe40003f06270 */
[----:B---3--:R-:W-:-:S05]  /*02f0*/  F2FP.BF16.F32.PACK_AB R0, RZ, R4 ;  /* 0x00000004ff00723e */ /* 0x008fca00000010ff */
[----:B------:R0:W-:Y:S06]  /*0300*/  STS.U16 [R10], R0 ;  /* 0x000000000a007388 */ /* 0x0001ec0000000400 */
[----:B------:R-:W-:Y:S05]  /*0310*/  @!P0 BRA `(.L_x_293) ;  /* 0xfffffffc00dc8947 */ /* 0x000fea000383ffff */
.L_x_292:
[----:B------:R-:W-:Y:S05]  /*0320*/  BSYNC.RECONVERGENT B0 ;  /* 0x0000000000007941 */ /* 0x000fea0003800200 */
.L_x_291:
[----:B------:R-:W1:Y:S01]  /*0330*/  LDCU UR4, c[0x0][0x3b8] ;  /* 0x00007700ff0477ac */ /* 0x000e620008000800 */
[----:B------:R3:W-:Y:S01]  /*0340*/  STL.128 [R1+0x1a0], RZ ;  /* 0x0001a0ff01007387 */ /* 0x0007e20000100c00 */
[----:B------:R-:W-:Y:S01]  /*0350*/  SHF.L.U32 R3, R3, 0x3, RZ ;  /* 0x0000000303037819 */ /* 0x000fe200000006ff */
[----:B------:R-:W-:Y:S01]  /*0360*/  BSSY.RECONVERGENT B0, `(.L_x_294) ;  /* 0x00001a3000007945 */ /* 0x000fe20003800200 */
[----:B------:R-:W4:Y:S01]  /*0370*/  LDCU UR9, c[0x0][0x3b8] ;  /* 0x00007700ff0977ac */ /* 0x000f220008000800 */
[----:B------:R3:W-:Y:S01]  /*0380*/  STL.128 [R1+0x1b0], RZ ;  /* 0x0001b0ff01007387 */ /* 0x0007e20000100c00 */
[----:B------:R-:W-:Y:S01]  /*0390*/  IMAD.MOV.U32 R5, RZ, RZ, R1 ;  /* 0x000000ffff057224 */ /* 0x000fe200078e0001 */
[----:B------:R-:W0:Y:S02]  /*03a0*/  LDCU.64 UR10, c[0x0][0x390] ;  /* 0x00007200ff0a77ac */ /* 0x000e240008000a00 */
[----:B------:R3:W-:Y:S01]  /*03b0*/  STL.128 [R1+0x1c0], RZ ;  /* 0x0001c0ff01007387 */ /* 0x0007e20000100c00 */
[----:B------:R-:W0:Y:S03]  /*03c0*/  LDCU.64 UR12, c[0x0][0x388] ;  /* 0x00007100ff0c77ac */ /* 0x000e260008000a00 */
[----:B------:R3:W-:Y:S04]  /*03d0*/  STL.128 [R1+0x1d0], RZ ;  /* 0x0001d0ff01007387 */ /* 0x0007e80000100c00 */
[----:B------:R3:W-:Y:S01]  /*03e0*/  STL.128 [R1+0x1e0], RZ ;  /* 0x0001e0ff01007387 */ /* 0x0007e20000100c00 */
[----:B------:R-:W-:Y:S01]  /*03f0*/  BAR.SYNC.DEFER_BLOCKING 0x0 ;  /* 0x0000000000007b1d */ /* 0x000fe20000010000 */
[----:B-1----:R-:W-:-:S05]  /*0400*/  ISETP.GE.AND P0, PT, R3, UR4, PT ;  /* 0x0000000403007c0c */ /* 0x002fca000bf06270 */
[----:B------:R3:W-:Y:S08]  /*0410*/  STL.128 [R1+0x1f0], RZ ;  /* 0x0001f0ff01007387 */ /* 0x0007f00000100c00 */
[----:B0--34-:R-:W-:Y:S05]  /*0420*/  @P0 BRA `(.L_x_295) ;  /* 0x0000001800580947 */ /* 0x019fea0003800000 */
[----:B------:R-:W0:Y:S01]  /*0430*/  LDC R0, c[0x0][0x360] ;  /* 0x0000d800ff007b82 */ /* 0x000e220000000800 */
[----:B------:R-:W-:-:S13]  /*0440*/  ISETP.NE.AND P0, PT, R2, RZ, PT ;  /* 0x000000ff0200720c */ /* 0x000fda0003f05270 */
[----:B------:R-:W-:Y:S05]  /*0450*/  @!P0 BRA `(.L_x_295) ;  /* 0x00000018004c8947 */ /* 0x000fea0003800000 */
[----:B------:R-:W-:-:S04]  /*0460*/  MOV R7, 0xffffffff ;  /* 0xffffffff00077802 */ /* 0x000fc80000000f00 */
[----:B------:R-:W-:-:S05]  /*0470*/  VIADDMNMX.U32 R2, R2, R7, 0x7f, PT ;  /* 0x0000007f02027446 */ /* 0x000fca0003800007 */
[----:B------:R-:W-:-:S05]  /*0480*/  VIADD R2, R2, 0x1 ;  /* 0x0000000102027836 */ /* 0x000fca0000000000 */
[----:B------:R-:W-:-:S07]  /*0490*/  LOP3.LUT R2, R2, 0x3, RZ, 0xc0, !PT ;  /* 0x0000000302027812 */ /* 0x000fce00078ec0ff */
.L_x_305:
[----:B-1----:R-:W1:Y:S01]  /*04a0*/  LDC R4, c[0x0][0x3b8] ;  /* 0x0000ee00ff047b82 */ /* 0x002e620000000800 */
[----:B---3--:R-:W3:Y:S01]  /*04b0*/  LDCU.64 UR4, c[0x0][0x380] ;  /* 0x00007000ff0477ac */ /* 0x008ee20008000a00 */
[----:B-1----:R-:W-:Y:S01]  /*04c0*/  IMAD R7, R4, UR8, RZ ;  /* 0x0000000804077c24 */ /* 0x002fe2000f8e02ff */
[----:B------:R-:W-:-:S04]  /*04d0*/  SHF.R.S32.HI R4, RZ, 0x1f, R3 ;  /* 0x0000001fff047819 */ /* 0x000fc80000011403 */
[----:B------:R-:W-:-:S04]  /*04e0*/  IADD3 R6, P0, PT, R7, R3, RZ ;  /* 0x0000000307067210 */ /* 0x000fc80007f1e0ff */
[----:B------:R-:W-:Y:S02]  /*04f0*/  LEA.HI.X.SX32 R7, R7, R4, 0x1, P0 ;  /* 0x0000000407077211 */ /* 0x000fe400000f0eff */
[C---:B---3-5:R-:W-:Y:S01]  /*0500*/  LEA R8, P0, R6.reuse, UR4, 0x1 ;  /* 0x0000000406087c11 */ /* 0x068fe2000f8008ff */
[----:B------:R-:W1:Y:S03]  /*0510*/  LDCU UR4, c[0x0][0x3b4] ;  /* 0x00007680ff0477ac */ /* 0x000e660008000800 */
[----:B------:R-:W-:-:S06]  /*0520*/  LEA.HI.X R9, R6, UR5, R7, 0x1, P0 ;  /* 0x0000000506097c11 */ /* 0x000fcc00080f0c07 */
[----:B------:R-:W5:Y:S01]  /*0530*/  LDG.E.LU.128 R8, desc[UR6][R8.64] ;  /* 0x0000000608087981 */ /* 0x000f62000c3e1d00 */
[----:B------:R-:W-:Y:S02]  /*0540*/  HFMA2 R6, -RZ, RZ, 0, 0 ;  /* 0x00000000ff067431 */ /* 0x000fe400000001ff */
[----:B------:R-:W-:Y:S01]  /*0550*/  IMAD.U32 R21, RZ, RZ, UR8 ;  /* 0x00000008ff157e24 */ /* 0x000fe2000f8e00ff */
[----:B-1----:R-:W-:-:S09]  /*0560*/  UISETP.GE.U32.AND UP0, UPT, UR4, 0x4, UPT ;  /* 0x000000040400788c */ /* 0x002fd2000bf06070 */
[----:B------:R-:W-:Y:S05]  /*0570*/  BRA.U !UP0, `(.L_x_296) ;  /* 0x0000000d085c7547 */ /* 0x000fea000b800000 */
[----:B------:R-:W1:Y:S01]  /*0580*/  LDC R6, c[0x0][0x3b4] ;  /* 0x0000ed00ff067b82 */ /* 0x000e620000000800 */
[----:B------:R-:W-:Y:S01]  /*0590*/  MOV R7, 0xffffffff ;  /* 0xffffffff00077802 */ /* 0x000fe20000000f00 */
[----:B------:R-:W-:Y:S01]  /*05a0*/  UMOV UR4, 0x400 ;  /* 0x0000040000047882 */ /* 0x000fe20000000000 */
[----:B------:R-:W-:-:S05]  /*05b0*/  IMAD.U32 R21, RZ, RZ, UR8 ;  /* 0x00000008ff157e24 */ /* 0x000fca000f8e00ff */
[----:B------:R-:W3:Y:S01]  /*05c0*/  S2UR UR5, SR_CgaCtaId ;  /* 0x00000000000579c3 */ /* 0x000ee20000008800 */
[----:B-1----:R-:W-:-:S05]  /*05d0*/  VIADDMNMX.U32 R6, R6, R7, 0x7f, PT ;  /* 0x0000007f06067446 */ /* 0x002fca0003800007 */
[----:B------:R-:W-:Y:S01]  /*05e0*/  VIADD R6, R6, 0x1 ;  /* 0x0000000106067836 */ /* 0x000fe20000000000 */
[----:B---3--:R-:W-:-:S04]  /*05f0*/  ULEA UR4, UR5, UR4, 0x18 ;  /* 0x0000000405047291 */ /* 0x008fc8000f8ec0ff */
[----:B------:R-:W-:Y:S01]  /*0600*/  LOP3.LUT R7, R6, 0xfc, RZ, 0xc0, !PT ;  /* 0x000000fc06077812 */ /* 0x000fe200078ec0ff */
[----:B------:R-:W-:Y:S01]  /*0610*/  UIADD3 UR4, UPT, UPT, UR4, 0x4, URZ ;  /* 0x0000000404047890 */ /* 0x000fe2000fffe0ff */
[----:B------:R-:W-:-:S03]  /*0620*/  IADD3 R6, PT, PT, R1, 0x8, RZ ;  /* 0x0000000801067810 */ /* 0x000fc60007ffe0ff */
[----:B------:R-:W-:Y:S02]  /*0630*/  IMAD.MOV R7, RZ, RZ, -R7 ;  /* 0x000000ffff077224 */ /* 0x000fe400078e0a07 */
[----:B------:R-:W-:-:S07]  /*0640*/  MOV R20, UR4 ;  /* 0x0000000400147c02 */ /* 0x000fce0008000f00 */
.L_x_301:
[----:B------:R-:W1:Y:S02]  /*0650*/  LDC.64 R24, c[0x0][0x3a8] ;  /* 0x0000ea00ff187b82 */ /* 0x000e640000000a00 */
[----:B-1----:R-:W-:-:S05]  /*0660*/  IMAD.WIDE R24, R21, 0x4, R24 ;  /* 0x0000000415187825 */ /* 0x002fca00078e0218 */
[----:B------:R-:W3:Y:S02]  /*0670*/  LDG.E R13, desc[UR6][R24.64] ;  /* 0x00000006180d7981 */ /* 0x000ee4000c1e1900 */
[----:B---3--:R-:W-:-:S13]  /*0680*/  ISETP.NE.AND P0, PT, R13, -0x1, PT ;  /* 0xffffffff0d00780c */ /* 0x008fda0003f05270 */
[----:B------:R-:W-:Y:S05]  /*0690*/  @!P0 BRA `(.L_x_297) ;  /* 0x0000000000b08947 */ /* 0x000fea0003800000 */
[----:B------:R-:W1:Y:S01]  /*06a0*/  LDS.U16 R12, [R20+-0x4] ;  /* 0xfffffc00140c7984 */ /* 0x000e620000000400 */
[----:B------:R-:W-:-:S03]  /*06b0*/  IMAD R13, R13, UR9, RZ ;  /* 0x000000090d0d7c24 */ /* 0x000fc6000f8e02ff */
[----:B------:R-:W3:Y:S02]  /*06c0*/  LDL R26, [R6+-0x8] ;  /* 0xfffff800061a7983 */ /* 0x000ee40000100800 */
[----:B------:R-:W-:-:S04]  /*06d0*/  IADD3 R17, P0, PT, R13, R3, RZ ;  /* 0x000000030d117210 */ /* 0x000fc80007f1e0ff */
[----:B------:R-:W-:Y:S02]  /*06e0*/  LEA.HI.X.SX32 R14, R13, R4, 0x1, P0 ;  /* 0x000000040d0e7211 */ /* 0x000fe400000f0eff */
[C---:B------:R-:W-:Y:S02]  /*06f0*/  SHF.L.U32 R16, R17.reuse, 0x1, RZ ;  /* 0x0000000111107819 */ /* 0x040fe400000006ff */
[----:B------:R-:W-:Y:S02]  /*0700*/  SHF.L.U64.HI R17, R17, 0x1, R14 ;  /* 0x0000000111117819 */ /* 0x000fe4000001020e */
[C---:B------:R-:W-:Y:S02]  /*0710*/  IADD3 R22, P0, PT, R16.reuse, UR10, RZ ;  /* 0x0000000a10167c10 */ /* 0x040fe4000ff1e0ff */
[----:B------:R-:W-:Y:S02]  /*0720*/  IADD3 R16, P1, PT, R16, UR12, RZ ;  /* 0x0000000c10107c10 */ /* 0x000fe4000ff3e0ff */
[----:B------:R-:W-:-:S02]  /*0730*/  IADD3.X R23, PT, PT, R17, UR11, RZ, P0, !PT ;  /* 0x0000000b11177c10 */ /* 0x000fc400087fe4ff */
[----:B------:R-:W-:Y:S01]  /*0740*/  IADD3.X R17, PT, PT, R17, UR13, RZ, P1, !PT ;  /* 0x0000000d11117c10 */ /* 0x000fe20008ffe4ff */
[-C--:B-1---5:R-:W-:Y:S02]  /*0750*/  HMUL2.BF16_V2 R15, R11, R12.reuse.H0_H0 ;  /* 0x2000000c0b0f7232 */ /* 0x0a2fe40000200000 */
[-C--:B------:R-:W-:Y:S02]  /*0760*/  HMUL2.BF16_V2 R14, R10, R12.reuse.H0_H0 ;  /* 0x2000000c0a0e7232 */ /* 0x080fe40000200000 */
[-C--:B------:R-:W-:Y:S02]  /*0770*/  HMUL2.BF16_V2 R13, R9, R12.reuse.H0_H0 ;  /* 0x2000000c090d7232 */ /* 0x080fe40000200000 */
[----:B------:R-:W-:-:S05]  /*0780*/  HMUL2.BF16_V2 R12, R8, R12.H0_H0 ;  /* 0x2000000c080c7232 */ /* 0x000fca0000200000 */
[----:B------:R1:W-:Y:S04]  /*0790*/  STG.E.128 desc[UR6][R22.64], R12 ;  /* 0x0000000c16007986 */ /* 0x0003e8000c101d06 */
[----:B------:R-:W4:Y:S02]  /*07a0*/  LDG.E.LU.128 R16, desc[UR6][R16.64] ;  /* 0x0000000610107981 */ /* 0x000f24000c3e1d00 */
[----:B----4-:R-:W-:Y:S02]  /*07b0*/  HFMA2.BF16_V2 R27, R8, R16, -RZ ;  /* 0x00000010081b7231 */ /* 0x010fe400003000ff */
[----:B------:R-:W-:Y:S02]  /*07c0*/  HMUL2.BF16_V2 R17, R9, R17 ;  /* 0x0000001109117232 */ /* 0x000fe40000200000 */
[----:B-1----:R-:W-:-:S03]  /*07d0*/  HFMA2.BF16_V2 R14, R10, R18, -RZ ;  /* 0x000000120a0e7231 */ /* 0x002fc600003000ff */
[----:B------:R-:W-:Y:S02]  /*07e0*/  PRMT R16, R17, 0x7610, R16 ;  /* 0x0000761011107816 */ /* 0x000fe40000000010 */
[C---:B------:R-:W-:Y:S01]  /*07f0*/  PRMT R28, R27.reuse, 0x7632, R28 ;  /* 0x000076321b1c7816 */ /* 0x040fe2000000001c */
[----:B------:R-:W-:-:S03]  /*0800*/  IMAD.U32 R27, R27, 0x10000, RZ ;  /* 0x000100001b1b7824 */ /* 0x000fc600078e00ff */
[----:B------:R-:W-:Y:S01]  /*0810*/  SHF.L.U32 R29, R28, 0x10, RZ ;  /* 0x000000101c1d7819 */ /* 0x000fe200000006ff */
[----:B---3--:R-:W-:Y:S01]  /*0820*/  FADD R26, R26, R27 ;  /* 0x0000001b1a1a7221 */ /* 0x008fe20000000000 */
[----:B------:R-:W-:Y:S01]  /*0830*/  PRMT R12, R17, 0x7632, R12 ;  /* 0x00007632110c7816 */ /* 0x000fe2000000000c */
[----:B------:R-:W-:Y:S02]  /*0840*/  IMAD.U32 R13, R16, 0x10000, RZ ;  /* 0x00010000100d7824 */ /* 0x000fe400078e00ff */
[----:B------:R-:W-:Y:S01]  /*0850*/  FADD R26, R26, R29 ;  /* 0x0000001d1a1a7221 */ /* 0x000fe20000000000 */
[----:B------:R-:W-:Y:S01]  /*0860*/  SHF.L.U32 R12, R12, 0x10, RZ ;  /* 0x000000100c0c7819 */ /* 0x000fe200000006ff */
[----:B------:R-:W-:Y:S02]  /*0870*/  HMUL2.BF16_V2 R19, R11, R19 ;  /* 0x000000130b137232 */ /* 0x000fe40000200000 */
[----:B------:R-:W-:Y:S01]  /*0880*/  FADD R13, R26, R13 ;  /* 0x0000000d1a0d7221 */ /* 0x000fe20000000000 */
[C---:B------:R-:W-:Y:S01]  /*0890*/  PRMT R16, R14.reuse, 0x7632, R16 ;  /* 0x000076320e107816 */ /* 0x040fe20000000010 */
[----:B------:R-:W-:-:S02]  /*08a0*/  IMAD.U32 R15, R14, 0x10000, RZ ;  /* 0x000100000e0f7824 */ /* 0x000fc400078e00ff */
[----:B------:R-:W-:Y:S01]  /*08b0*/  FADD R12, R13, R12 ;  /* 0x0000000c0d0c7221 */ /* 0x000fe20000000000 */
[C---:B------:R-:W-:Y:S02]  /*08c0*/  PRMT R14, R19.reuse, 0x7610, R14 ;  /* 0x00007610130e7816 */ /* 0x040fe4000000000e */
[----:B------:R-:W-:Y:S01]  /*08d0*/  SHF.L.U32 R13, R16, 0x10, RZ ;  /* 0x00000010100d7819 */ /* 0x000fe200000006ff */
[----:B------:R-:W-:Y:S01]  /*08e0*/  FADD R12, R12, R15 ;  /* 0x0000000f0c0c7221 */ /* 0x000fe20000000000 */
[----:B------:R-:W-:Y:S01]  /*08f0*/  PRMT R16, R19, 0x7632, R16 ;  /* 0x0000763213107816 */ /* 0x000fe20000000010 */
[----:B------:R-:W-:Y:S02]  /*0900*/  IMAD.U32 R15, R14, 0x10000, RZ ;  /* 0x000100000e0f7824 */ /* 0x000fe400078e00ff */
[----:B------:R-:W-:Y:S01]  /*0910*/  FADD R12, R12, R13 ;  /* 0x0000000d0c0c7221 */ /* 0x000fe20000000000 */
[----:B------:R-:W-:-:S03]  /*0920*/  SHF.L.U32 R13, R16, 0x10, RZ ;  /* 0x00000010100d7819 */ /* 0x000fc600000006ff */
[----:B------:R-:W-:-:S04]  /*0930*/  FADD R12, R12, R15 ;  /* 0x0000000f0c0c7221 */ /* 0x000fc80000000000 */
[----:B------:R-:W-:-:S05]  /*0940*/  FADD R13, R12, R13 ;  /* 0x0000000d0c0d7221 */ /* 0x000fca0000000000 */
[----:B------:R1:W-:Y:S02]  /*0950*/  STL [R6+-0x8], R13 ;  /* 0xfffff80d06007387 */ /* 0x0003e40000100800 */
.L_x_297:
[----:B------:R-:W1:Y:S02]  /*0960*/  LDC R22, c[0x0][0x3b0] ;  /* 0x0000ec00ff167b82 */ /* 0x000e640000000800 */
[----:B-1----:R-:W-:-:S05]  /*0970*/  IMAD.WIDE R12, R22, 0x4, R24 ;  /* 0x00000004160c7825 */ /* 0x002fca00078e0218 */
[----:B------:R-:W3:Y:S01]  /*0980*/  LDG.E R14, desc[UR6][R12.64] ;  /* 0x000000060c0e7981 */ /* 0x000ee2000c1e1900 */
[----:B------:R-:W-:Y:S01]  /*0990*/  IMAD.WIDE R24, R22, 0x4, R12 ;  /* 0x0000000416187825 */ /* 0x000fe200078e020c */
[----:B---3--:R-:W-:-:S13]  /*09a0*/  ISETP.NE.AND P0, PT, R14, -0x1, PT ;  /* 0xffffffff0e00780c */ /* 0x008fda0003f05270 */
[----:B------:R-:W-:Y:S05]  /*09b0*/  @!P0 BRA `(.L_x_298) ;  /* 0x0000000000ac8947 */ /* 0x000fea0003800000 */
[----:B------:R-:W1:Y:S01]  /*09c0*/  LDS.U16 R12, [R20+-0x2] ;  /* 0xfffffe00140c7984 */ /* 0x000e620000000400 */
[----:B------:R-:W-:-:S05]  /*09d0*/  IMAD R13, R14, UR9, RZ ;  /* 0x000000090e0d7c24 */ /* 0x000fca000f8e02ff */
[----:B------:R-:W-:-:S04]  /*09e0*/  IADD3 R17, P0, PT, R13, R3, RZ ;  /* 0x000000030d117210 */ /* 0x000fc80007f1e0ff */
[----:B------:R-:W-:Y:S01]  /*09f0*/  LEA.HI.X.SX32 R14, R13, R4, 0x1, P0 ;  /* 0x000000040d0e7211 */ /* 0x000fe200000f0eff */
[----:B------:R-:W-:-:S03]  /*0a00*/  IMAD.SHL.U32 R16, R17, 0x2, RZ ;  /* 0x0000000211107824 */ /* 0x000fc600078e00ff */
[----:B------:R-:W-:Y:S02]  /*0a10*/  SHF.L.U64.HI R17, R17, 0x1, R14 ;  /* 0x0000000111117819 */ /* 0x000fe4000001020e */
[C---:B------:R-:W-:Y:S02]  /*0a20*/  IADD3 R26, P0, PT, R16.reuse, UR10, RZ ;  /* 0x0000000a101a7c10 */ /* 0x040fe4000ff1e0ff */
[----:B------:R-:W-:Y:S02]  /*0a30*/  IADD3 R16, P1, PT, R16, UR12, RZ ;  /* 0x0000000c10107c10 */ /* 0x000fe4000ff3e0ff */
[C---:B------:R-:W-:Y:S02]  /*0a40*/  IADD3.X R27, PT, PT, R17.reuse, UR11, RZ, P0, !PT ;  /* 0x0000000b111b7c10 */ /* 0x040fe400087fe4ff */
[----:B------:R-:W-:Y:S01]  /*0a50*/  IADD3.X R17, PT, PT, R17, UR13, RZ, P1, !PT ;  /* 0x0000000d11117c10 */ /* 0x000fe20008ffe4ff */
[-C--:B-1---5:R-:W-:Y:S02]  /*0a60*/  HMUL2.BF16_V2 R15, R11, R12.reuse.H0_H0 ;  /* 0x2000000c0b0f7232 */ /* 0x0a2fe40000200000 */
[----:B------:R-:W-:-:S02]  /*0a70*/  HMUL2.BF16_V2 R14, R10, R12.H0_H0 ;  /* 0x2000000c0a0e7232 */ /* 0x000fc40000200000 */
[-C--:B------:R-:W-:Y:S02]  /*0a80*/  HMUL2.BF16_V2 R13, R9, R12.reuse.H0_H0 ;  /* 0x2000000c090d7232 */ /* 0x080fe40000200000 */
[----:B------:R-:W-:-:S05]  /*0a90*/  HMUL2.BF16_V2 R12, R8, R12.H0_H0 ;  /* 0x2000000c080c7232 */ /* 0x000fca0000200000 */
[----:B------:R1:W-:Y:S04]  /*0aa0*/  STG.E.128 desc[UR6][R26.64], R12 ;  /* 0x0000000c1a007986 */ /* 0x0003e8000c101d06 */
[----:B------:R-:W3:Y:S04]  /*0ab0*/  LDG.E.LU.128 R16, desc[UR6][R16.64] ;  /* 0x0000000610107981 */ /* 0x000ee8000c3e1d00 */
[----:B-1----:R-:W4:Y:S01]  /*0ac0*/  LDL R12, [R6+-0x4] ;  /* 0xfffffc00060c7983 */ /* 0x002f220000100800 */
[----:B---3--:R-:W-:Y:S02]  /*0ad0*/  HFMA2.BF16_V2 R23, R8, R16, -RZ ;  /* 0x0000001008177231 */ /* 0x008fe400003000ff */
[----:B------:R-:W-:-:S02]  /*0ae0*/  HMUL2.BF16_V2 R29, R9, R17 ;  /* 0x00000011091d7232 */ /* 0x000fc40000200000 */
[----:B------:R-:W-:Y:S02]  /*0af0*/  HFMA2.BF16_V2 R14, R10, R18, -RZ ;  /* 0x000000120a0e7231 */ /* 0x000fe400003000ff */
[----:B------:R-:W-:Y:S01]  /*0b00*/  HMUL2.BF16_V2 R19, R11, R19 ;  /* 0x000000130b137232 */ /* 0x000fe20000200000 */
[----:B------:R-:W-:Y:S02]  /*0b10*/  PRMT R13, R29, 0x7632, R13 ;  /* 0x000076321d0d7816 */ /* 0x000fe4000000000d */
[----:B------:R-:W-:-:S03]  /*0b20*/  PRMT R28, R23, 0x7632, R28 ;  /* 0x00007632171c7816 */ /* 0x000fc6000000001c */
[----:B------:R-:W-:Y:S01]  /*0b30*/  IMAD.U32 R13, R13, 0x10000, RZ ;  /* 0x000100000d0d7824 */ /* 0x000fe200078e00ff */
[----:B------:R-:W-:Y:S02]  /*0b40*/  SHF.L.U32 R23, R23, 0x10, RZ ;  /* 0x0000001017177819 */ /* 0x000fe400000006ff */
[----:B------:R-:W-:Y:S01]  /*0b50*/  PRMT R16, R14, 0x7632, R16 ;  /* 0x000076320e107816 */ /* 0x000fe20000000010 */
[----:B------:R-:W-:Y:S01]  /*0b60*/  IMAD.U32 R28, R28, 0x10000, RZ ;  /* 0x000100001c1c7824 */ /* 0x000fe200078e00ff */
[----:B------:R-:W-:Y:S01]  /*0b70*/  SHF.L.U32 R15, R14, 0x10, RZ ;  /* 0x000000100e0f7819 */ /* 0x000fe200000006ff */
[----:B----4-:R-:W-:Y:S01]  /*0b80*/  FADD R23, R23, R12 ;  /* 0x0000000c17177221 */ /* 0x010fe20000000000 */
[----:B------:R-:W-:Y:S02]  /*0b90*/  SHF.L.U32 R12, R29, 0x10, RZ ;  /* 0x000000101d0c7819 */ /* 0x000fe400000006ff */
[----:B------:R-:W-:Y:S01]  /*0ba0*/  PRMT R14, R19, 0x7610, R14 ;  /* 0x00007610130e7816 */ /* 0x000fe2000000000e */
[----:B------:R-:W-:-:S04]  /*0bb0*/  FADD R23, R23, R28 ;  /* 0x0000001c17177221 */ /* 0x000fc80000000000 */
[----:B------:R-:W-:-:S04]  /*0bc0*/  FADD R12, R23, R12 ;  /* 0x0000000c170c7221 */ /* 0x000fc80000000000 */
[----:B------:R-:W-:Y:S01]  /*0bd0*/  FADD R12, R12, R13 ;  /* 0x0000000d0c0c7221 */ /* 0x000fe20000000000 */
[----:B------:R-:W-:Y:S01]  /*0be0*/  IMAD.U32 R13, R16, 0x10000, RZ ;  /* 0x00010000100d7824 */ /* 0x000fe200078e00ff */
[----:B------:R-:W-:Y:S02]  /*0bf0*/  PRMT R16, R19, 0x7632, R16 ;  /* 0x0000763213107816 */ /* 0x000fe40000000010 */
[----:B------:R-:W-:Y:S01]  /*0c00*/  FADD R12, R12, R15 ;  /* 0x0000000f0c0c7221 */ /* 0x000fe20000000000 */
[----:B------:R-:W-:-:S03]  /*0c10*/  SHF.L.U32 R15, R14, 0x10, RZ ;  /* 0x000000100e0f7819 */ /* 0x000fc600000006ff */
[----:B------:R-:W-:Y:S01]  /*0c20*/  FADD R12, R12, R13 ;  /* 0x0000000d0c0c7221 */ /* 0x000fe20000000000 */
[----:B------:R-:W-:-:S03]  /*0c30*/  IMAD.U32 R13, R16, 0x10000, RZ ;  /* 0x00010000100d7824 */ /* 0x000fc600078e00ff */
[----:B------:R-:W-:-:S04]  /*0c40*/  FADD R12, R12, R15 ;  /* 0x0000000f0c0c7221 */ /* 0x000fc80000000000 */
[----:B------:R-:W-:-:S05]  /*0c50*/  FADD R13, R12, R13 ;  /* 0x0000000d0c0d7221 */ /* 0x000fca0000000000 */
[----:B------:R1:W-:Y:S02]  /*0c60*/  STL [R6+-0x4], R13 ;  /* 0xfffffc0d06007387 */ /* 0x0003e40000100800 */
.L_x_298:
[----:B-1----:R-:W3:Y:S01]  /*0c70*/  LDG.E R13, desc[UR6][R24.64] ;  /* 0x00000006180d7981 */ /* 0x002ee2000c1e1900 */
[----:B------:R-:W-:Y:S01]  /*0c80*/  IMAD.WIDE R26, R22, 0x4, R24 ;  /* 0x00000004161a7825 */ /* 0x000fe200078e0218 */
[----:B---3--:R-:W-:-:S13]  /*0c90*/  ISETP.NE.AND P0, PT, R13, -0x1, PT ;  /* 0xffffffff0d00780c */ /* 0x008fda0003f05270 */
[----:B------:R-:W-:Y:S05]  /*0ca0*/  @!P0 BRA `(.L_x_299) ;  /* 0x0000000000ac8947 */ /* 0x000fea0003800000 */
[----:B------:R-:W1:Y:S01]  /*0cb0*/  LDS.U16 R12, [R20] ;  /* 0x00000000140c7984 */ /* 0x000e620000000400 */
[----:B------:R-:W-:-:S03]  /*0cc0*/  IMAD R13, R13, UR9, RZ ;  /* 0x000000090d0d7c24 */ /* 0x000fc6000f8e02ff */
[----:B------:R-:W3:Y:S02]  /*0cd0*/  LDL R23, [R6] ;  /* 0x0000000006177983 */ /* 0x000ee40000100800 */
        /* <DEDUP_REMOVED lines=25> */
[----:B------:R-:W-:-:S03]  /*0e70*/  SHF.L.U32 R13, R12, 0x10, RZ ;  /* 0x000000100c0d7819 */ /* 0x000fc600000006ff */
[----:B------:R-:W-:Y:S01]  /*0e80*/  FADD R16, R23, R16 ;  /* 0x0000001017107221 */ /* 0x000fe20000000000 */
[C---:B------:R-:W-:Y:S01]  /*0e90*/  PRMT R12, R14.reuse, 0x7632, R12 ;  /* 0x000076320e0c7816 */ /* 0x040fe2000000000c */
[----:B------:R-:W-:Y:S02]  /*0ea0*/  IMAD.U32 R14, R14, 0x10000, RZ ;  /* 0x000100000e0e7824 */ /* 0x000fe400078e00ff */
[----:B------:R-:W-:Y:S01]  /*0eb0*/  FADD R13, R16, R13 ;  /* 0x0000000d100d7221 */ /* 0x000fe20000000000 */
[----:B------:R-:W-:Y:S01]  /*0ec0*/  HMUL2.BF16_V2 R15, R11, R19 ;  /* 0x000000130b0f7232 */ /* 0x000fe20000200000 */
[----:B------:R-:W-:Y:S02]  /*0ed0*/  SHF.L.U32 R12, R12, 0x10, RZ ;  /* 0x000000100c0c7819 */ /* 0x000fe400000006ff */
[--C-:B------:R-:W-:Y:S02]  /*0ee0*/  FADD R13, R13, R14.reuse ;  /* 0x0000000e0d0d7221 */ /* 0x100fe40000000000 */
[C---:B------:R-:W-:Y:S01]  /*0ef0*/  PRMT R14, R15.reuse, 0x7632, R14 ;  /* 0x000076320f0e7816 */ /* 0x040fe2000000000e */
[----:B------:R-:W-:-:S02]  /*0f00*/  IMAD.U32 R15, R15, 0x10000, RZ ;  /* 0x000100000f0f7824 */ /* 0x000fc400078e00ff */
[----:B------:R-:W-:Y:S01]  /*0f10*/  FADD R12, R13, R12 ;  /* 0x0000000c0d0c7221 */ /* 0x000fe20000000000 */
[----:B------:R-:W-:-:S03]  /*0f20*/  SHF.L.U32 R13, R14, 0x10, RZ ;  /* 0x000000100e0d7819 */ /* 0x000fc600000006ff */
[----:B------:R-:W-:-:S04]  /*0f30*/  FADD R12, R12, R15 ;  /* 0x0000000f0c0c7221 */ /* 0x000fc80000000000 */
[----:B------:R-:W-:-:S05]  /*0f40*/  FADD R13, R12, R13 ;  /* 0x0000000d0c0d7221 */ /* 0x000fca0000000000 */
[----:B------:R1:W-:Y:S02]  /*0f50*/  STL [R6], R13 ;  /* 0x0000000d06007387 */ /* 0x0003e40000100800 */
.L_x_299:
[----:B------:R-:W3:Y:S01]  /*0f60*/  LDG.E R26, desc[UR6][R26.64] ;  /* 0x000000061a1a7981 */ /* 0x000ee2000c1e1900 */
[----:B------:R-:W-:-:S05]  /*0f70*/  VIADD R7, R7, 0x4 ;  /* 0x0000000407077836 */ /* 0x000fca0000000000 */
[----:B------:R-:W-:Y:S02]  /*0f80*/  ISETP.NE.AND P0, PT, R7, RZ, PT ;  /* 0x000000ff0700720c */ /* 0x000fe40003f05270 */
[----:B---3--:R-:W-:-:S13]  /*0f90*/  ISETP.NE.AND P1, PT, R26, -0x1, PT ;  /* 0xffffffff1a00780c */ /* 0x008fda0003f25270 */
[----:B------:R-:W-:Y:S05]  /*0fa0*/  @!P1 BRA `(.L_x_300) ;  /* 0x0000000000ac9947 */ /* 0x000fea0003800000 */
[----:B------:R-:W3:Y:S01]  /*0fb0*/  LDS.U16 R12, [R20+0x2] ;  /* 0x00000200140c7984 */ /* 0x000ee20000000400 */
[----:B-1----:R-:W-:-:S03]  /*0fc0*/  IMAD R13, R26, UR9, RZ ;  /* 0x000000091a0d7c24 */ /* 0x002fc6000f8e02ff */
[----:B------:R-:W4:Y:S02]  /*0fd0*/  LDL R28, [R6+0x4] ;  /* 0x00000400061c7983 */ /* 0x000f240000100800 */
        /* <DEDUP_REMOVED lines=8> */
[-C--:B---3-5:R-:W-:Y:S02]  /*1060*/  HMUL2.BF16_V2 R15, R11, R12.reuse.H0_H0 ;  /* 0x2000000c0b0f7232 */ /* 0x0a8fe40000200000 */
[-C--:B------:R-:W-:Y:S02]  /*1070*/  HMUL2.BF16_V2 R14, R10, R12.reuse.H0_H0 ;  /* 0x2000000c0a0e7232 */ /* 0x080fe40000200000 */
[-C--:B------:R-:W-:Y:S02]  /*1080*/  HMUL2.BF16_V2 R13, R9, R12.reuse.H0_H0 ;  /* 0x2000000c090d7232 */ /* 0x080fe40000200000 */
[----:B------:R-:W-:-:S05]  /*1090*/  HMUL2.BF16_V2 R12, R8, R12.H0_H0 ;  /* 0x2000000c080c7232 */ /* 0x000fca0000200000 */
[----:B------:R1:W-:Y:S04]  /*10a0*/  STG.E.128 desc[UR6][R24.64], R12 ;  /* 0x0000000c18007986 */ /* 0x0003e8000c101d06 */
[----:B------:R-:W3:Y:S02]  /*10b0*/  LDG.E.LU.128 R16, desc[UR6][R16.64] ;  /* 0x0000000610107981 */ /* 0x000ee4000c3e1d00 */
[----:B---3--:R-:W-:Y:S02]  /*10c0*/  HFMA2.BF16_V2 R23, R8, R16, -RZ ;  /* 0x0000001008177231 */ /* 0x008fe400003000ff */
[----:B------:R-:W-:Y:S02]  /*10d0*/  HMUL2.BF16_V2 R27, R9, R17 ;  /* 0x00000011091b7232 */ /* 0x000fe40000200000 */
[----:B-1----:R-:W-:Y:S01]  /*10e0*/  HFMA2.BF16_V2 R14, R10, R18, -RZ ;  /* 0x000000120a0e7231 */ /* 0x002fe200003000ff */
[C---:B------:R-:W-:Y:S01]  /*10f0*/  PRMT R26, R23.reuse, 0x7632, R26 ;  /* 0x00007632171a7816 */ /* 0x040fe2000000001a */
[----:B------:R-:W-:-:S03]  /*1100*/  IMAD.U32 R23, R23, 0x10000, RZ ;  /* 0x0001000017177824 */ /* 0x000fc600078e00ff */
[----:B------:R-:W-:Y:S01]  /*1110*/  SHF.L.U32 R26, R26, 0x10, RZ ;  /* 0x000000101a1a7819 */ /* 0x000fe200000006ff */
[----:B----4-:R-:W-:Y:S01]  /*1120*/  FADD R23, R23, R28 ;  /* 0x0000001c17177221 */ /* 0x010fe20000000000 */
[C---:B------:R-:W-:Y:S01]  /*1130*/  PRMT R13, R27.reuse, 0x7632, R13 ;  /* 0x000076321b0d7816 */ /* 0x040fe2000000000d */
        /* <DEDUP_REMOVED lines=17> */
[----:B------:R3:W-:Y:S02]  /*1250*/  STL [R6+0x4], R13 ;  /* 0x0000040d06007387 */ /* 0x0007e40000100800 */
.L_x_300:
[----:B------:R-:W-:Y:S01]  /*1260*/  IMAD R21, R22, 0x4, R21 ;  /* 0x0000000416157824 */ /* 0x000fe200078e0215 */
[----:B------:R-:W-:Y:S01]  /*1270*/  IADD3 R20, PT, PT, R20, 0x8, RZ ;  /* 0x0000000814147810 */ /* 0x000fe20007ffe0ff */
[----:B-1-3--:R-:W-:Y:S01]  /*1280*/  VIADD R6, R6, 0x10 ;  /* 0x0000001006067836 */ /* 0x00afe20000000000 */
[----:B------:R-:W-:Y:S06]  /*1290*/  @P0 BRA `(.L_x_301) ;  /* 0xfffffff000ec0947 */ /* 0x000fec000383ffff */
[----:B------:R-:W1:Y:S01]  /*12a0*/  LDC R6, c[0x0][0x3b4] ;  /* 0x0000ed00ff067b82 */ /* 0x000e620000000800 */
[----:B------:R-:W-:-:S04]  /*12b0*/  MOV R7, 0xffffffff ;  /* 0xffffffff00077802 */ /* 0x000fc80000000f00 */
[----:B-1----:R-:W-:-:S05]  /*12c0*/  VIADDMNMX.U32 R6, R6, R7, 0x7f, PT ;  /* 0x0000007f06067446 */ /* 0x002fca0003800007 */
[----:B------:R-:W-:-:S05]  /*12d0*/  VIADD R6, R6, 0x1 ;  /* 0x0000000106067836 */ /* 0x000fca0000000000 */
[----:B------:R-:W-:-:S07]  /*12e0*/  LOP3.LUT R6, R6, 0xfc, RZ, 0xc0, !PT ;  /* 0x000000fc06067812 */ /* 0x000fce00078ec0ff */
.L_x_296:
[----:B------:R-:W-:-:S13]  /*12f0*/  ISETP.NE.AND P0, PT, R2, RZ, PT ;  /* 0x000000ff0200720c */ /* 0x000fda0003f05270 */
[----:B------:R-:W-:Y:S05]  /*1300*/  @!P0 BRA `(.L_x_302) ;  /* 0x0000000800908947 */ /* 0x000fea0003800000 */
[----:B------:R-:W1:Y:S02]  /*1310*/  LDC.64 R12, c[0x0][0x3a8] ;  /* 0x0000ea00ff0c7b82 */ /* 0x000e640000000a00 */
[----:B-1----:R-:W-:-:S05]  /*1320*/  IMAD.WIDE R20, R21, 0x4, R12 ;  /* 0x0000000415147825 */ /* 0x002fca00078e020c */
[----:B------:R-:W3:Y:S01]  /*1330*/  LDG.E R13, desc[UR6][R20.64] ;  /* 0x00000006140d7981 */ /* 0x000ee2000c1e1900 */
[----:B------:R-:W1:Y:S01]  /*1340*/  S2UR UR5, SR_CgaCtaId ;  /* 0x00000000000579c3 */ /* 0x000e620000008800 */
[----:B------:R-:W-:Y:S01]  /*1350*/  UMOV UR4, 0x400 ;  /* 0x0000040000047882 */ /* 0x000fe20000000000 */
[----:B------:R-:W-:Y:S01]  /*1360*/  ISETP.NE.AND P0, PT, R2, 0x1, PT ;  /* 0x000000010200780c */ /* 0x000fe20003f05270 */
[----:B-1----:R-:W-:-:S06]  /*1370*/  ULEA UR4, UR5, UR4, 0x18 ;  /* 0x0000000405047291 */ /* 0x002fcc000f8ec0ff */
[----:B------:R-:W-:Y:S02]  /*1380*/  LEA R7, R6, UR4, 0x1 ;  /* 0x0000000406077c11 */ /* 0x000fe4000f8e08ff */
[----:B---3--:R-:W-:-:S13]  /*1390*/  ISETP.NE.AND P1, PT, R13, -0x1, PT ;  /* 0xffffffff0d00780c */ /* 0x008fda0003f25270 */
[----:B------:R-:W-:Y:S05]  /*13a0*/  @!P1 BRA `(.L_x_303) ;  /* 0x0000000000bc9947 */ /* 0x000fea0003800000 */
[----:B------:R-:W1:Y:S01]  /*13b0*/  LDS.U16 R12, [R7] ;  /* 0x00000000070c7984 */ /* 0x000e620000000400 */
[----:B------:R-:W3:Y:S01]  /*13c0*/  LDCU UR4, c[0x0][0x3b8] ;  /* 0x00007700ff0477ac */ /* 0x000ee20008000800 */
[----:B------:R-:W4:Y:S01]  /*13d0*/  LDCU.64 UR14, c[0x0][0x390] ;  /* 0x00007200ff0e77ac */ /* 0x000f220008000a00 */
[----:B------:R-:W0:Y:S01]  /*13e0*/  LDCU.64 UR16, c[0x0][0x388] ;  /* 0x00007100ff1077ac */ /* 0x000e220008000a00 */
[----:B---3--:R-:W-:-:S05]  /*13f0*/  IMAD R13, R13, UR4, RZ ;  /* 0x000000040d0d7c24 */ /* 0x008fca000f8e02ff */
[----:B------:R-:W-:-:S04]  /*1400*/  IADD3 R14, P1, PT, R13, R3, RZ ;  /* 0x000000030d0e7210 */ /* 0x000fc80007f3e0ff */
[----:B------:R-:W-:Y:S02]  /*1410*/  SHF.L.U32 R16, R14, 0x1, RZ ;  /* 0x000000010e107819 */ /* 0x000fe400000006ff */
[----:B------:R-:W-:Y:S02]  /*1420*/  LEA.HI.X.SX32 R13, R13, R4, 0x1, P1 ;  /* 0x000000040d0d7211 */ /* 0x000fe400008f0eff */
[----:B----4-:R-:W-:Y:S02]  /*1430*/  IADD3 R22, P1, PT, R16, UR14, RZ ;  /* 0x0000000e10167c10 */ /* 0x010fe4000ff3e0ff */
[----:B------:R-:W-:Y:S02]  /*1440*/  SHF.L.U64.HI R13, R14, 0x1, R13 ;  /* 0x000000010e0d7819 */ /* 0x000fe4000001020d */
[----:B0-----:R-:W-:Y:S02]  /*1450*/  IADD3 R16, P2, PT, R16, UR16, RZ ;  /* 0x0000001010107c10 */ /* 0x001fe4000ff5e0ff */
[----:B------:R-:W-:-:S02]  /*1460*/  IADD3.X R23, PT, PT, R13, UR15, RZ, P1, !PT ;  /* 0x0000000f0d177c10 */ /* 0x000fc40008ffe4ff */
[----:B------:R-:W-:Y:S01]  /*1470*/  IADD3.X R17, PT, PT, R13, UR17, RZ, P2, !PT ;  /* 0x000000110d117c10 */ /* 0x000fe200097fe4ff */
[-C--:B-1---5:R-:W-:Y:S02]  /*1480*/  HMUL2.BF16_V2 R15, R11, R12.reuse.H0_H0 ;  /* 0x2000000c0b0f7232 */ /* 0x0a2fe40000200000 */
[-C--:B------:R-:W-:Y:S02]  /*1490*/  HMUL2.BF16_V2 R14, R10, R12.reuse.H0_H0 ;  /* 0x2000000c0a0e7232 */ /* 0x080fe40000200000 */
[-C--:B------:R-:W-:Y:S02]  /*14a0*/  HMUL2.BF16_V2 R13, R9, R12.reuse.H0_H0 ;  /* 0x2000000c090d7232 */ /* 0x080fe40000200000 */
[----:B------:R-:W-:-:S05]  /*14b0*/  HMUL2.BF16_V2 R12, R8, R12.H0_H0 ;  /* 0x2000000c080c7232 */ /* 0x000fca0000200000 */
[----:B------:R0:W-:Y:S04]  /*14c0*/  STG.E.128 desc[UR6][R22.64], R12 ;  /* 0x0000000c16007986 */ /* 0x0001e8000c101d06 */
[----:B------:R-:W3:Y:S01]  /*14d0*/  LDG.E.LU.128 R16, desc[UR6][R16.64] ;  /* 0x0000000610107981 */ /* 0x000ee2000c3e1d00 */
[----:B------:R-:W-:-:S05]  /*14e0*/  LEA R24, R6, R5, 0x2 ;  /* 0x0000000506187211 */ /* 0x000fca00078e10ff */
[----:B------:R-:W4:Y:S01]  /*14f0*/  LDL R25, [R24] ;  /* 0x0000000018197983 */ /* 0x000f220000100800 */
[----:B---3--:R-:W-:Y:S02]  /*1500*/  HFMA2.BF16_V2 R26, R8, R16, -RZ ;  /* 0x00000010081a7231 */ /* 0x008fe400003000ff */
[----:B------:R-:W-:Y:S02]  /*1510*/  HMUL2.BF16_V2 R29, R9, R17 ;  /* 0x00000011091d7232 */ /* 0x000fe40000200000 */
[----:B0-----:R-:W-:Y:S02]  /*1520*/  HFMA2.BF16_V2 R14, R10, R18, -RZ ;  /* 0x000000120a0e7231 */ /* 0x001fe400003000ff */
[----:B------:R-:W-:Y:S01]  /*1530*/  HMUL2.BF16_V2 R19, R11, R19 ;  /* 0x000000130b137232 */ /* 0x000fe20000200000 */
[C---:B------:R-:W-:Y:S02]  /*1540*/  PRMT R13, R29.reuse, 0x7632, R13 ;  /* 0x000076321d0d7816 */ /* 0x040fe4000000000d */
[----:B------:R-:W-:-:S02]  /*1550*/  SHF.L.U32 R12, R29, 0x10, RZ ;  /* 0x000000101d0c7819 */ /* 0x000fc400000006ff */
[C---:B------:R-:W-:Y:S01]  /*1560*/  PRMT R27, R26.reuse, 0x7632, R27 ;  /* 0x000076321a1b7816 */ /* 0x040fe2000000001b */
[----:B------:R-:W-:Y:S01]  /*1570*/  IMAD.U32 R26, R26, 0x10000, RZ ;  /* 0x000100001a1a7824 */ /* 0x000fe200078e00ff */
[C---:B------:R-:W-:Y:S01]  /*1580*/  PRMT R16, R14.reuse, 0x7632, R16 ;  /* 0x000076320e107816 */ /* 0x040fe20000000010 */
        /* <DEDUP_REMOVED lines=8> */
[----:B------:R-:W-:Y:S02]  /*1610*/  SHF.L.U32 R13, R16, 0x10, RZ ;  /* 0x00000010100d7819 */ /* 0x000fe400000006ff */
[----:B------:R-:W-:Y:S01]  /*1620*/  PRMT R16, R19, 0x7632, R16 ;  /* 0x0000763213107816 */ /* 0x000fe20000000010 */
[----:B------:R-:W-:Y:S01]  /*1630*/  FADD R12, R12, R15 ;  /* 0x0000000f0c0c7221 */ /* 0x000fe20000000000 */
[----:B------:R-:W-:-:S03]  /*1640*/  IMAD.U32 R15, R14, 0x10000, RZ ;  /* 0x000100000e0f7824 */ /* 0x000fc600078e00ff */
[----:B------:R-:W-:Y:S01]  /*1650*/  FADD R12, R12, R13 ;  /* 0x0000000d0c0c7221 */ /* 0x000fe20000000000 */
[----:B------:R-:W-:-:S03]  /*1660*/  SHF.L.U32 R13, R16, 0x10, RZ ;  /* 0x00000010100d7819 */ /* 0x000fc600000006ff */
[----:B------:R-:W-:-:S04]  /*1670*/  FADD R12, R12, R15 ;  /* 0x0000000f0c0c7221 */ /* 0x000fc80000000000 */
[----:B------:R-:W-:-:S05]  /*1680*/  FADD R13, R12, R13 ;  /* 0x0000000d0c0d7221 */ /* 0x000fca0000000000 */
[----:B------:R1:W-:Y:S02]  /*1690*/  STL [R24], R13 ;  /* 0x0000000d18007387 */ /* 0x0003e40000100800 */
.L_x_303:
[----:B------:R-:W-:Y:S05]  /*16a0*/  @!P0 BRA `(.L_x_302) ;  /* 0x0000000400a88947 */ /* 0x000fea0003800000 */
[----:B------:R-:W3:Y:S02]  /*16b0*/  LDC R25, c[0x0][0x3b0] ;  /* 0x0000ec00ff197b82 */ /* 0x000ee40000000800 */
[----:B---3--:R-:W-:-:S05]  /*16c0*/  IMAD.WIDE R20, R25, 0x4, R20 ;  /* 0x0000000419147825 */ /* 0x008fca00078e0214 */
[----:B-1----:R-:W3:Y:S01]  /*16d0*/  LDG.E R13, desc[UR6][R20.64] ;  /* 0x00000006140d7981 */ /* 0x002ee2000c1e1900 */
[----:B------:R-:W-:Y:S02]  /*16e0*/  ISETP.NE.AND P0, PT, R2, 0x2, PT ;  /* 0x000000020200780c */ /* 0x000fe40003f05270 */
[----:B---3--:R-:W-:-:S13]  /*16f0*/  ISETP.NE.AND P1, PT, R13, -0x1, PT ;  /* 0xffffffff0d00780c */ /* 0x008fda0003f25270 */
[----:B------:R-:W-:Y:S05]  /*1700*/  @!P1 BRA `(.L_x_304) ;  /* 0x0000000000bc9947 */ /* 0x000fea0003800000 */
[----:B------:R-:W1:Y:S01]  /*1710*/  LDS.U16 R12, [R7+0x2] ;  /* 0x00000200070c7984 */ /* 0x000e620000000400 */
        /* <DEDUP_REMOVED lines=18> */
[----:B------:R-:W-:-:S05]  /*1840*/  IMAD R24, R6, 0x4, R5 ;  /* 0x0000000406187824 */ /* 0x000fca00078e0205 */
[----:B------:R-:W4:Y:S01]  /*1850*/  LDL R29, [R24+0x4] ;  /* 0x00000400181d7983 */ /* 0x000f220000100800 */
[----:B---3--:R-:W-:Y:S02]  /*1860*/  HFMA2.BF16_V2 R26, R8, R16, -RZ ;  /* 0x00000010081a7231 */ /* 0x008fe400003000ff */
[----:B------:R-:W-:Y:S02]  /*1870*/  HMUL2.BF16_V2 R28, R9, R17 ;  /* 0x00000011091c7232 */ /* 0x000fe40000200000 */
[----:B0-----:R-:W-:Y:S02]  /*1880*/  HFMA2.BF16_V2 R14, R10, R18, -RZ ;  /* 0x000000120a0e7231 */ /* 0x001fe400003000ff */
[----:B------:R-:W-:Y:S01]  /*1890*/  HMUL2.BF16_V2 R19, R11, R19 ;  /* 0x000000130b137232 */ /* 0x000fe20000200000 */
[C---:B------:R-:W-:Y:S01]  /*18a0*/  PRMT R12, R28.reuse, 0x7632, R12 ;  /* 0x000076321c0c7816 */ /* 0x040fe2000000000c */
[----:B------:R-:W-:Y:S01]  /*18b0*/  IMAD.U32 R13, R28, 0x10000, RZ ;  /* 0x000100001c0d7824 */ /* 0x000fe200078e00ff */
[----:B------:R-:W-:-:S02]  /*18c0*/  PRMT R27, R26, 0x7632, R27 ;  /* 0x000076321a1b7816 */ /* 0x000fc4000000001b */
[----:B------:R-:W-:Y:S02]  /*18d0*/  SHF.L.U32 R26, R26, 0x10, RZ ;  /* 0x000000101a1a7819 */ /* 0x000fe400000006ff */
[----:B------:R-:W-:Y:S02]  /*18e0*/  SHF.L.U32 R27, R27, 0x10, RZ ;  /* 0x000000101b1b7819 */ /* 0x000fe400000006ff */
[----:B------:R-:W-:Y:S01]  /*18f0*/  SHF.L.U32 R12, R12, 0x10, RZ ;  /* 0x000000100c0c7819 */ /* 0x000fe200000006ff */
[----:B----4-:R-:W-:Y:S01]  /*1900*/  FADD R26, R26, R29 ;  /* 0x0000001d1a1a7221 */ /* 0x010fe20000000000 */
[C---:B------:R-:W-:Y:S02]  /*1910*/  PRMT R16, R14.reuse, 0x7632, R16 ;  /* 0x000076320e107816 */ /* 0x040fe40000000010 */
[----:B------:R-:W-:Y:S01]  /*1920*/  SHF.L.U32 R15, R14, 0x10, RZ ;  /* 0x000000100e0f7819 */ /* 0x000fe200000006ff */
[----:B------:R-:W-:Y:S01]  /*1930*/  FADD R26, R26, R27 ;  /* 0x0000001b1a1a7221 */ /* 0x000fe20000000000 */
[----:B------:R-:W-:-:S03]  /*1940*/  PRMT R14, R19, 0x7610, R14 ;  /* 0x00007610130e7816 */ /* 0x000fc6000000000e */
[----:B------:R-:W-:-:S04]  /*1950*/  FADD R13, R26, R13 ;  /* 0x0000000d1a0d7221 */ /* 0x000fc80000000000 */
[----:B------:R-:W-:Y:S01]  /*1960*/  FADD R12, R13, R12 ;  /* 0x0000000c0d0c7221 */ /* 0x000fe20000000000 */
[----:B------:R-:W-:Y:S01]  /*1970*/  IMAD.U32 R13, R16, 0x10000, RZ ;  /* 0x00010000100d7824 */ /* 0x000fe200078e00ff */
[----:B------:R-:W-:Y:S02]  /*1980*/  PRMT R16, R19, 0x7632, R16 ;  /* 0x0000763213107816 */ /* 0x000fe40000000010 */
[----:B------:R-:W-:Y:S01]  /*1990*/  FADD R12, R12, R15 ;  /* 0x0000000f0c0c7221 */ /* 0x000fe20000000000 */
[----:B------:R-:W-:-:S03]  /*19a0*/  SHF.L.U32 R15, R14, 0x10, RZ ;  /* 0x000000100e0f7819 */ /* 0x000fc600000006ff */
[----:B------:R-:W-:Y:S01]  /*19b0*/  FADD R12, R12, R13 ;  /* 0x0000000d0c0c7221 */ /* 0x000fe20000000000 */
[----:B------:R-:W-:-:S03]  /*19c0*/  SHF.L.U32 R13, R16, 0x10, RZ ;  /* 0x00000010100d7819 */ /* 0x000fc600000006ff */
[----:B------:R-:W-:-:S04]  /*19d0*/  FADD R12, R12, R15 ;  /* 0x0000000f0c0c7221 */ /* 0x000fc80000000000 */
[----:B------:R-:W-:-:S05]  /*19e0*/  FADD R13, R12, R13 ;  /* 0x0000000d0c0d7221 */ /* 0x000fca0000000000 */
[----:B------:R1:W-:Y:S02]  /*19f0*/  STL [R24+0x4], R13 ;  /* 0x0000040d18007387 */ /* 0x0003e40000100800 */
.L_x_304:
[----:B------:R-:W-:Y:S05]  /*1a00*/  @!P0 BRA `(.L_x_302) ;  /* 0x0000000000d08947 */ /* 0x000fea0003800000 */
[----:B------:R-:W-:-:S06]  /*1a10*/  IMAD.WIDE R20, R25, 0x4, R20 ;  /* 0x0000000419147825 */ /* 0x000fcc00078e0214 */
[----:B------:R-:W3:Y:S02]  /*1a20*/  LDG.E R20, desc[UR6][R20.64] ;  /* 0x0000000614147981 */ /* 0x000ee4000c1e1900 */
[----:B---3--:R-:W-:-:S13]  /*1a30*/  ISETP.NE.AND P0, PT, R20, -0x1, PT ;  /* 0xffffffff1400780c */ /* 0x008fda0003f05270 */
[----:B------:R-:W-:Y:S05]  /*1a40*/  @!P0 BRA `(.L_x_302) ;  /* 0x0000000000c08947 */ /* 0x000fea0003800000 */
[----:B------:R-:W3:Y:S01]  /*1a50*/  LDS.U16 R12, [R7+0x4] ;  /* 0x00000400070c7984 */ /* 0x000ee20000000400 */
[----:B------:R-:W1:Y:S01]  /*1a60*/  LDCU UR4, c[0x0][0x3b8] ;  /* 0x00007700ff0477ac */ /* 0x000e620008000800 */
[----:B------:R-:W4:Y:S01]  /*1a70*/  LDCU.64 UR14, c[0x0][0x390] ;  /* 0x00007200ff0e77ac */ /* 0x000f220008000a00 */
[----:B------:R-:W0:Y:S01]  /*1a80*/  LDCU.64 UR16, c[0x0][0x388] ;  /* 0x00007100ff1077ac */ /* 0x000e220008000a00 */
[----:B-1----:R-:W-:-:S05]  /*1a90*/  IMAD R13, R20, UR4, RZ ;  /* 0x00000004140d7c24 */ /* 0x002fca000f8e02ff */
[----:B------:R-:W-:-:S04]  /*1aa0*/  IADD3 R14, P0, PT, R13, R3, RZ ;  /* 0x000000030d0e7210 */ /* 0x000fc80007f1e0ff */
[----:B------:R-:W-:Y:S01]  /*1ab0*/  LEA.HI.X.SX32 R13, R13, R4, 0x1, P0 ;  /* 0x000000040d0d7211 */ /* 0x000fe200000f0eff */
[----:B------:R-:W-:-:S03]  /*1ac0*/  IMAD.SHL.U32 R16, R14, 0x2, RZ ;  /* 0x000000020e107824 */ /* 0x000fc600078e00ff */
[----:B------:R-:W-:Y:S02]  /*1ad0*/  SHF.L.U64.HI R4, R14, 0x1, R13 ;  /* 0x000000010e047819 */ /* 0x000fe4000001020d */
[C---:B----4-:R-:W-:Y:S02]  /*1ae0*/  IADD3 R20, P0, PT, R16.reuse, UR14, RZ ;  /* 0x0000000e10147c10 */ /* 0x050fe4000ff1e0ff */
[----:B0-----:R-:W-:Y:S02]  /*1af0*/  IADD3 R16, P1, PT, R16, UR16, RZ ;  /* 0x0000001010107c10 */ /* 0x001fe4000ff3e0ff */
[C---:B------:R-:W-:Y:S01]  /*1b00*/  IADD3.X R21, PT, PT, R4.reuse, UR15, RZ, P0, !PT ;  /* 0x0000000f04157c10 */ /* 0x040fe200087fe4ff */
[-C--:B---3-5:R-:W-:Y:S01]  /*1b10*/  HMUL2.BF16_V2 R15, R11, R12.reuse.H0_H0 ;  /* 0x2000000c0b0f7232 */ /* 0x0a8fe20000200000 */
[----:B------:R-:W-:Y:S01]  /*1b20*/  IADD3.X R17, PT, PT, R4, UR17, RZ, P1, !PT ;  /* 0x0000001104117c10 */ /* 0x000fe20008ffe4ff */
[-C--:B------:R-:W-:Y:S02]  /*1b30*/  HMUL2.BF16_V2 R14, R10, R12.reuse.H0_H0 ;  /* 0x2000000c0a0e7232 */ /* 0x080fe40000200000 */
[----:B------:R-:W-:-:S02]  /*1b40*/  HMUL2.BF16_V2 R13, R9, R12.H0_H0 ;  /* 0x2000000c090d7232 */ /* 0x000fc40000200000 */
[----:B------:R-:W-:-:S05]  /*1b50*/  HMUL2.BF16_V2 R12, R8, R12.H0_H0 ;  /* 0x2000000c080c7232 */ /* 0x000fca0000200000 */
[----:B------:R3:W-:Y:S04]  /*1b60*/  STG.E.128 desc[UR6][R20.64], R12 ;  /* 0x0000000c14007986 */ /* 0x0007e8000c101d06 */
[----:B------:R-:W4:Y:S01]  /*1b70*/  LDG.E.LU.128 R16, desc[UR6][R16.64] ;  /* 0x0000000610107981 */ /* 0x000f22000c3e1d00 */
[----:B------:R-:W-:-:S05]  /*1b80*/  LEA R6, R6, R5, 0x2 ;  /* 0x0000000506067211 */ /* 0x000fca00078e10ff */
[----:B------:R-:W2:Y:S01]  /*1b90*/  LDL R23, [R6+0x8] ;  /* 0x0000080006177983 */ /* 0x000ea20000100800 */
[----:B----4-:R-:W-:Y:S02]  /*1ba0*/  HFMA2.BF16_V2 R4, R8, R16, -RZ ;  /* 0x0000001008047231 */ /* 0x010fe400003000ff */
[----:B------:R-:W-:Y:S02]  /*1bb0*/  HMUL2.BF16_V2 R8, R9, R17 ;  /* 0x0000001109087232 */ /* 0x000fe40000200000 */
[----:B------:R-:W-:Y:S02]  /*1bc0*/  HFMA2.BF16_V2 R18, R10, R18, -RZ ;  /* 0x000000120a127231 */ /* 0x000fe400003000ff */
[----:B------:R-:W-:Y:S01]  /*1bd0*/  HMUL2.BF16_V2 R11, R11, R19 ;  /* 0x000000130b0b7232 */ /* 0x000fe20000200000 */
[C---:B------:R-:W-:Y:S02]  /*1be0*/  PRMT R10, R8.reuse, 0x7632, R10 ;  /* 0x00007632080a7816 */ /* 0x040fe4000000000a */
[----:B------:R-:W-:-:S02]  /*1bf0*/  SHF.L.U32 R9, R8, 0x10, RZ ;  /* 0x0000001008097819 */ /* 0x000fc400000006ff */
[C---:B------:R-:W-:Y:S02]  /*1c00*/  PRMT R7, R4.reuse, 0x7632, R7 ;  /* 0x0000763204077816 */ /* 0x040fe40000000007 */
[----:B------:R-:W-:Y:S02]  /*1c10*/  SHF.L.U32 R4, R4, 0x10, RZ ;  /* 0x0000001004047819 */ /* 0x000fe400000006ff */
[----:B------:R-:W-:Y:S01]  /*1c20*/  PRMT R8, R18, 0x7610, R8 ;  /* 0x0000761012087816 */ /* 0x000fe20000000008 */
[----:B------:R-:W-:Y:S02]  /*1c30*/  IMAD.U32 R7, R7, 0x10000, RZ ;  /* 0x0001000007077824 */ /* 0x000fe400078e00ff */
[----:B--2---:R-:W-:-:S04]  /*1c40*/  FADD R4, R4, R23 ;  /* 0x0000001704047221 */ /* 0x004fc80000000000 */
[----:B------:R-:W-:Y:S01]  /*1c50*/  FADD R4, R4, R7 ;  /* 0x0000000704047221 */ /* 0x000fe20000000000 */
[----:B------:R-:W-:Y:S02]  /*1c60*/  SHF.L.U32 R7, R10, 0x10, RZ ;  /* 0x000000100a077819 */ /* 0x000fe400000006ff */
[----:B------:R-:W-:Y:S01]  /*1c70*/  PRMT R10, R18, 0x7632, R10 ;  /* 0x00007632120a7816 */ /* 0x000fe2000000000a */
[----:B------:R-:W-:Y:S01]  /*1c80*/  FADD R4, R4, R9 ;  /* 0x0000000904047221 */ /* 0x000fe20000000000 */
[----:B------:R-:W-:Y:S01]  /*1c90*/  IMAD.U32 R9, R8, 0x10000, RZ ;  /* 0x0001000008097824 */ /* 0x000fe200078e00ff */
[C---:B------:R-:W-:Y:S02]  /*1ca0*/  PRMT R8, R11.reuse, 0x7610, R8 ;  /* 0x000076100b087816 */ /* 0x040fe40000000008 */
[----:B------:R-:W-:Y:S01]  /*1cb0*/  FADD R4, R4, R7 ;  /* 0x0000000704047221 */ /* 0x000fe20000000000 */
[----:B------:R-:W-:Y:S02]  /*1cc0*/  SHF.L.U32 R7, R10, 0x10, RZ ;  /* 0x000000100a077819 */ /* 0x000fe400000006ff */
[----:B------:R-:W-:Y:S01]  /*1cd0*/  PRMT R10, R11, 0x7632, R10 ;  /* 0x000076320b0a7816 */ /* 0x000fe2000000000a */
[----:B------:R-:W-:Y:S01]  /*1ce0*/  FADD R4, R4, R9 ;  /* 0x0000000904047221 */ /* 0x000fe20000000000 */
[----:B------:R-:W-:-:S03]  /*1cf0*/  SHF.L.U32 R9, R8, 0x10, RZ ;  /* 0x0000001008097819 */ /* 0x000fc600000006ff */
[----:B------:R-:W-:Y:S01]  /*1d00*/  FADD R4, R4, R7 ;  /* 0x0000000704047221 */ /* 0x000fe20000000000 */
[----:B------:R-:W-:-:S03]  /*1d10*/  IMAD.U32 R7, R10, 0x10000, RZ ;  /* 0x000100000a077824 */ /* 0x000fc600078e00ff */
[----:B------:R-:W-:-:S04]  /*1d20*/  FADD R4, R4, R9 ;  /* 0x0000000904047221 */ /* 0x000fc80000000000 */
[----:B------:R-:W-:-:S05]  /*1d30*/  FADD R7, R4, R7 ;  /* 0x0000000704077221 */ /* 0x000fca0000000000 */
[----:B------:R3:W-:Y:S02]  /*1d40*/  STL [R6+0x8], R7 ;  /* 0x0000080706007387 */ /* 0x0007e40000100800 */
.L_x_302:
[----:B------:R-:W4:Y:S01]  /*1d50*/  LDCU UR4, c[0x0][0x3b8] ;  /* 0x00007700ff0477ac */ /* 0x000f220008000800 */
[----:B0-----:R-:W-:-:S04]  /*1d60*/  LEA R3, R0, R3, 0x3 ;  /* 0x0000000300037211 */ /* 0x001fc800078e18ff */
[----:B----4-:R-:W-:-:S13]  /*1d70*/  ISETP.GE.AND P0, PT, R3, UR4, PT ;  /* 0x0000000403007c0c */ /* 0x010fda000bf06270 */
[----:B------:R-:W-:Y:S05]  /*1d80*/  @!P0 BRA `(.L_x_305) ;  /* 0xffffffe400c48947 */ /* 0x000fea000383ffff */
.L_x_295:
[----:B------:R-:W-:Y:S05]  /*1d90*/  BSYNC.RECONVERGENT B0 ;  /* 0x0000000000007941 */ /* 0x000fea0003800200 */
.L_x_294:
[----:B---3--:R-:W3:Y:S02]  /*1da0*/  LDC R7, c[0x0][0x3b4] ;  /* 0x0000ed00ff077b82 */ /* 0x008ee40000000800 */
[C---:B---3--:R-:W-:Y:S02]  /*1db0*/  ISETP.NE.AND P0, PT, R7.reuse, RZ, PT ;  /* 0x000000ff0700720c */ /* 0x048fe40003f05270 */
[----:B------:R-:W-:-:S11]  /*1dc0*/  IADD3 R14, PT, PT, R7, -0x1, RZ ;  /* 0xffffffff070e7810 */ /* 0x000fd60007ffe0ff */
[----:B------:R-:W-:Y:S05]  /*1dd0*/  @!P0 BRA `(.L_x_306) ;  /* 0x0000000400448947 */ /* 0x000fea0003800000 */
[----:B------:R-:W-:Y:S02]  /*1de0*/  ISETP.GE.U32.AND P2, PT, R7, 0x4, PT ;  /* 0x000000040700780c */ /* 0x000fe40003f46070 */
[----:B0-----:R-:W-:Y:S02]  /*1df0*/  VIMNMX.U32 R0, PT, PT, R14, 0x7f, PT ;  /* 0x0000007f0e007848 */ /* 0x001fe40003fe0000 */
[----:B------:R-:W-:-:S03]  /*1e00*/  MOV R2, RZ ;  /* 0x000000ff00027202 */ /* 0x000fc60000000f00 */
[----:B------:R-:W-:-:S05]  /*1e10*/  VIADD R3, R0, 0x1 ;  /* 0x0000000100037836 */ /* 0x000fca0000000000 */
[----:B------:R-:W-:-:S04]  /*1e20*/  LOP3.LUT R0, R3, 0x3, RZ, 0xc0, !PT ;  /* 0x0000000303007812 */ /* 0x000fc800078ec0ff */
[----:B------:R-:W-:Y:S01]  /*1e30*/  ISETP.NE.AND P1, PT, R0, RZ, PT ;  /* 0x000000ff0000720c */ /* 0x000fe20003f25270 */
[----:B------:R-:W-:-:S12]  /*1e40*/  @!P2 BRA `(.L_x_307) ;  /* 0x0000000000dca947 */ /* 0x000fd80003800000 */
[----:B------:R-:W-:Y:S02]  /*1e50*/  LOP3.LUT R2, R3, 0xfc, RZ, 0xc0, !PT ;  /* 0x000000fc03027812 */ /* 0x000fe400078ec0ff */
[----:B------:R-:W-:-:S03]  /*1e60*/  IADD3 R3, PT, PT, R1, 0x8, RZ ;  /* 0x0000000801037810 */ /* 0x000fc60007ffe0ff */
[----:B------:R-:W-:-:S07]  /*1e70*/  IMAD.MOV R4, RZ, RZ, -R2 ;  /* 0x000000ffff047224 */ /* 0x000fce00078e0a02 */
.L_x_308:
[----:B------:R-:W3:Y:S04]  /*1e80*/  LDL R6, [R3+-0x8] ;  /* 0xfffff80003067983 */ /* 0x000ee80000100800 */
[----:B------:R-:W4:Y:S04]  /*1e90*/  LDL R17, [R3+-0x4] ;  /* 0xfffffc0003117983 */ /* 0x000f280000100800 */
[----:B------:R-:W2:Y:S04]  /*1ea0*/  LDL R12, [R3] ;  /* 0x00000000030c7983 */ /* 0x000ea80000100800 */
[----:B------:R-:W1:Y:S01]  /*1eb0*/  LDL R20, [R3+0x4] ;  /* 0x0000040003147983 */ /* 0x000e620000100800 */
[----:B------:R-:W-:-:S04]  /*1ec0*/  IADD3 R4, PT, PT, R4, 0x4, RZ ;  /* 0x0000000404047810 */ /* 0x000fc80007ffe0ff */
[----:B------:R-:W-:Y:S01]  /*1ed0*/  ISETP.NE.AND P2, PT, R4, RZ, PT ;  /* 0x000000ff0400720c */ /* 0x000fe20003f45270 */
[----:B---3-5:R-:W0:Y:S04]  /*1ee0*/  SHFL.BFLY PT, R9, R6, 0x10, 0x1f ;  /* 0x0e001f0006097f89 */ /* 0x028e2800000e0000 */
[----:B----4-:R-:W3:Y:S04]  /*1ef0*/  SHFL.BFLY PT, R8, R17, 0x10, 0x1f ;  /* 0x0e001f0011087f89 */ /* 0x010ee800000e0000 */
[----:B--2---:R-:W2:Y:S04]  /*1f00*/  SHFL.BFLY PT, R11, R12, 0x10, 0x1f ;  /* 0x0e001f000c0b7f89 */ /* 0x004ea800000e0000 */
[----:B-1----:R-:W1:Y:S01]  /*1f10*/  SHFL.BFLY PT, R13, R20, 0x10, 0x1f ;  /* 0x0e001f00140d7f89 */ /* 0x002e6200000e0000 */
[----:B0-----:R-:W-:Y:S01]  /*1f20*/  FADD R9, R6, R9 ;  /* 0x0000000906097221 */ /* 0x001fe20000000000 */
[----:B---3--:R-:W-:-:S04]  /*1f30*/  FADD R10, R8, R17 ;  /* 0x00000011080a7221 */ /* 0x008fc80000000000 */
[----:B------:R-:W0:Y:S01]  /*1f40*/  SHFL.BFLY PT, R8, R9, 0x8, 0x1f ;  /* 0x0d001f0009087f89 */ /* 0x000e2200000e0000 */
[----:B--2---:R-:W-:-:S03]  /*1f50*/  FADD R15, R12, R11 ;  /* 0x0000000b0c0f7221 */ /* 0x004fc60000000000 */
[----:B------:R-:W2:Y:S01]  /*1f60*/  SHFL.BFLY PT, R11, R10, 0x8, 0x1f ;  /* 0x0d001f000a0b7f89 */ /* 0x000ea200000e0000 */
[----:B-1----:R-:W-:-:S03]  /*1f70*/  FADD R18, R13, R20 ;  /* 0x000000140d127221 */ /* 0x002fc60000000000 */
[----:B------:R-:W1:Y:S04]  /*1f80*/  SHFL.BFLY PT, R16, R15, 0x8, 0x1f ;  /* 0x0d001f000f107f89 */ /* 0x000e6800000e0000 */
[----:B------:R-:W3:Y:S01]  /*1f90*/  SHFL.BFLY PT, R13, R18, 0x8, 0x1f ;  /* 0x0d001f00120d7f89 */ /* 0x000ee200000e0000 */
[----:B0-----:R-:W-:Y:S01]  /*1fa0*/  FADD R8, R9, R8 ;  /* 0x0000000809087221 */ /* 0x001fe20000000000 */
[----:B--2---:R-:W-:-:S04]  /*1fb0*/  FADD R12, R10, R11 ;  /* 0x0000000b0a0c7221 */ /* 0x004fc80000000000 */
[----:B------:R-:W0:Y:S01]  /*1fc0*/  SHFL.BFLY PT, R11, R8, 0x4, 0x1f ;  /* 0x0c801f00080b7f89 */ /* 0x000e2200000e0000 */
[----:B-1----:R-:W-:Y:S01]  /*1fd0*/  FADD R16, R15, R16 ;  /* 0x000000100f107221 */ /* 0x002fe20000000000 */
[----:B---3--:R-:W-:-:S04]  /*1fe0*/  FADD R19, R18, R13 ;  /* 0x0000000d12137221 */ /* 0x008fc80000000000 */
[----:B------:R-:W1:Y:S04]  /*1ff0*/  SHFL.BFLY PT, R17, R16, 0x4, 0x1f ;  /* 0x0c801f0010117f89 */ /* 0x000e6800000e0000 */
[----:B------:R-:W2:Y:S04]  /*2000*/  SHFL.BFLY PT, R13, R12, 0x4, 0x1f ;  /* 0x0c801f000c0d7f89 */ /* 0x000ea800000e0000 */
[----:B------:R-:W3:Y:S01]  /*2010*/  SHFL.BFLY PT, R6, R19, 0x4, 0x1f ;  /* 0x0c801f0013067f89 */ /* 0x000ee200000e0000 */
[----:B0-----:R-:W-:Y:S01]  /*2020*/  FADD R11, R8, R11 ;  /* 0x0000000b080b7221 */ /* 0x001fe20000000000 */
[----:B-1----:R-:W-:Y:S01]  /*2030*/  FADD R17, R16, R17 ;  /* 0x0000001110117221 */ /* 0x002fe20000000000 */
[----:B--2---:R-:W-:-:S04]  /*2040*/  FADD R13, R12, R13 ;  /* 0x0000000d0c0d7221 */ /* 0x004fc80000000000 */
[----:B------:R-:W0:Y:S01]  /*2050*/  SHFL.BFLY PT, R18, R17, 0x2, 0x1f ;  /* 0x0c401f0011127f89 */ /* 0x000e2200000e0000 */
[----:B---3--:R-:W-:-:S03]  /*2060*/  FADD R20, R19, R6 ;  /* 0x0000000613147221 */ /* 0x008fc60000000000 */
[----:B------:R-:W1:Y:S04]  /*2070*/  SHFL.BFLY PT, R10, R13, 0x2, 0x1f ;  /* 0x0c401f000d0a7f89 */ /* 0x000e6800000e0000 */
[----:B------:R-:W2:Y:S04]  /*2080*/  SHFL.BFLY PT, R6, R11, 0x2, 0x1f ;  /* 0x0c401f000b067f89 */ /* 0x000ea800000e0000 */
[----:B------:R-:W3:Y:S01]  /*2090*/  SHFL.BFLY PT, R9, R20, 0x2, 0x1f ;  /* 0x0c401f0014097f89 */ /* 0x000ee200000e0000 */
[----:B0-----:R-:W-:Y:S01]  /*20a0*/  FADD R18, R17, R18 ;  /* 0x0000001211127221 */ /* 0x001fe20000000000 */
[----:B-1----:R-:W-:-:S04]  /*20b0*/  FADD R10, R13, R10 ;  /* 0x0000000a0d0a7221 */ /* 0x002fc80000000000 */
[----:B------:R-:W0:Y:S01]  /*20c0*/  SHFL.BFLY PT, R19, R18, 0x1, 0x1f ;  /* 0x0c201f0012137f89 */ /* 0x000e2200000e0000 */
[----:B--2---:R-:W-:-:S03]  /*20d0*/  FADD R6, R11, R6 ;  /* 0x000000060b067221 */ /* 0x004fc60000000000 */
[----:B------:R-:W1:Y:S01]  /*20e0*/  SHFL.BFLY PT, R15, R10, 0x1, 0x1f ;  /* 0x0c201f000a0f7f89 */ /* 0x000e6200000e0000 */
[----:B---3--:R-:W-:-:S03]  /*20f0*/  FADD R21, R20, R9 ;  /* 0x0000000914157221 */ /* 0x008fc60000000000 */
[----:B------:R-:W2:Y:S04]  /*2100*/  SHFL.BFLY PT, R9, R6, 0x1, 0x1f ;  /* 0x0c201f0006097f89 */ /* 0x000ea800000e0000 */
[----:B------:R-:W3:Y:S01]  /*2110*/  SHFL.BFLY PT, R22, R21, 0x1, 0x1f ;  /* 0x0c201f0015167f89 */ /* 0x000ee200000e0000 */
[----:B0-----:R-:W-:Y:S01]  /*2120*/  FADD R16, R18, R19 ;  /* 0x0000001312107221 */ /* 0x001fe20000000000 */
[----:B-1----:R-:W-:-:S04]  /*2130*/  FADD R12, R10, R15 ;  /* 0x0000000f0a0c7221 */ /* 0x002fc80000000000 */
[----:B------:R-:W-:Y:S01]  /*2140*/  STL [R3], R16 ;  /* 0x0000001003007387 */ /* 0x000fe20000100800 */
[----:B--2---:R-:W-:-:S03]  /*2150*/  FADD R8, R6, R9 ;  /* 0x0000000906087221 */ /* 0x004fc60000000000 */
[----:B------:R-:W-:Y:S01]  /*2160*/  STL [R3+-0x4], R12 ;  /* 0xfffffc0c03007387 */ /* 0x000fe20000100800 */
[----:B---3--:R-:W-:-:S03]  /*2170*/  FADD R22, R21, R22 ;  /* 0x0000001615167221 */ /* 0x008fc60000000000 */
[----:B------:R-:W-:Y:S04]  /*2180*/  STL [R3+-0x8], R8 ;  /* 0xfffff80803007387 */ /* 0x000fe80000100800 */
[----:B------:R0:W-:Y:S02]  /*2190*/  STL [R3+0x4], R22 ;  /* 0x0000041603007387 */ /* 0x0001e40000100800 */
[----:B0-----:R-:W-:Y:S01]  /*21a0*/  IADD3 R3, PT, PT, R3, 0x10, RZ ;  /* 0x0000001003037810 */ /* 0x001fe20007ffe0ff */
[----:B------:R-:W-:Y:S06]  /*21b0*/  @P2 BRA `(.L_x_308) ;  /* 0xfffffffc00302947 */ /* 0x000fec000383ffff */
.L_x_307:
[----:B------:R-:W-:Y:S05]  /*21c0*/  @!P1 BRA `(.L_x_306) ;  /* 0x0000000000489947 */ /* 0x000fea0003800000 */
[----:B-----5:R-:W-:Y:S02]  /*21d0*/  IMAD R8, R2, 0x4, R5 ;  /* 0x0000000402087824 */ /* 0x020fe400078e0205 */
[----:B------:R-:W-:-:S07]  /*21e0*/  IMAD.MOV R0, RZ, RZ, -R0 ;  /* 0x000000ffff007224 */ /* 0x000fce00078e0a00 */
.L_x_309:
[----:B------:R-:W3:Y:S01]  /*21f0*/  LDL R2, [R8] ;  /* 0x0000000008027983 */ /* 0x000ee20000100800 */
[----:B------:R-:W-:-:S04]  /*2200*/  IADD3 R0, PT, PT, R0, 0x1, RZ ;  /* 0x0000000100007810 */ /* 0x000fc80007ffe0ff */
[----:B------:R-:W-:Y:S01]  /*2210*/  ISETP.NE.AND P1, PT, R0, RZ, PT ;  /* 0x000000ff0000720c */ /* 0x000fe20003f25270 */
[----:B---3--:R-:W0:Y:S02]  /*2220*/  SHFL.BFLY PT, R3, R2, 0x10, 0x1f ;  /* 0x0e001f0002037f89 */ /* 0x008e2400000e0000 */
[----:B0-----:R-:W-:-:S05]  /*2230*/  FADD R3, R2, R3 ;  /* 0x0000000302037221 */ /* 0x001fca0000000000 */
[----:B------:R-:W0:Y:S02]  /*2240*/  SHFL.BFLY PT, R4, R3, 0x8, 0x1f ;  /* 0x0d001f0003047f89 */ /* 0x000e2400000e0000 */
[----:B0-----:R-:W-:-:S05]  /*2250*/  FADD R4, R3, R4 ;  /* 0x0000000403047221 */ /* 0x001fca0000000000 */
[----:B------:R-:W0:Y:S02]  /*2260*/  SHFL.BFLY PT, R9, R4, 0x4, 0x1f ;  /* 0x0c801f0004097f89 */ /* 0x000e2400000e0000 */
[----:B0-----:R-:W-:-:S05]  /*2270*/  FADD R9, R4, R9 ;  /* 0x0000000904097221 */ /* 0x001fca0000000000 */
[----:B------:R-:W0:Y:S02]  /*2280*/  SHFL.BFLY PT, R6, R9, 0x2, 0x1f ;  /* 0x0c401f0009067f89 */ /* 0x000e2400000e0000 */
[----:B0-----:R-:W-:-:S05]  /*2290*/  FADD R6, R9, R6 ;  /* 0x0000000609067221 */ /* 0x001fca0000000000 */
[----:B------:R-:W0:Y:S02]  /*22a0*/  SHFL.BFLY PT, R11, R6, 0x1, 0x1f ;  /* 0x0c201f00060b7f89 */ /* 0x000e2400000e0000 */
[----:B0-----:R-:W-:-:S05]  /*22b0*/  FADD R11, R6, R11 ;  /* 0x0000000b060b7221 */ /* 0x001fca0000000000 */
[----:B------:R0:W-:Y:S02]  /*22c0*/  STL [R8], R11 ;  /* 0x0000000b08007387 */ /* 0x0001e40000100800 */
[----:B0-----:R-:W-:Y:S01]  /*22d0*/  IADD3 R8, PT, PT, R8, 0x4, RZ ;  /* 0x0000000408087810 */ /* 0x001fe20007ffe0ff */
[----:B------:R-:W-:Y:S06]  /*22e0*/  @P1 BRA `(.L_x_309) ;  /* 0xfffffffc00c01947 */ /* 0x000fec000383ffff */
.L_x_306:
[----:B0-----:R-:W0:Y:S02]  /*22f0*/  S2R R0, SR_TID.X ;  /* 0x0000000000007919 */ /* 0x001e240000002100 */
[----:B0-----:R-:W-:-:S13]  /*2300*/  ISETP.NE.OR P0, PT, R0, RZ, !P0 ;  /* 0x000000ff0000720c */ /* 0x001fda0004705670 */
[----:B------:R-:W-:Y:S05]  /*2310*/  @P0 EXIT ;  /* 0x000000000000094d */ /* 0x000fea0003800000 */
[C---:B------:R-:W-:Y:S01]  /*2320*/  ISETP.GE.U32.AND P0, PT, R14.reuse, 0x3, PT ;  /* 0x000000030e00780c */ /* 0x040fe20003f06070 */
[----:B------:R-:W-:Y:S01]  /*2330*/  HFMA2 R6, -RZ, RZ, 0, 0 ;  /* 0x00000000ff067431 */ /* 0x000fe200000001ff */
[----:B------:R-:W-:Y:S01]  /*2340*/  VIMNMX.U32 R0, PT, PT, R14, 0x7f, PT ;  /* 0x0000007f0e007848 */ /* 0x000fe20003fe0000 */
[----:B------:R-:W-:-:S04]  /*2350*/  IMAD R7, R7, UR8, RZ ;  /* 0x0000000807077c24 */ /* 0x000fc8000f8e02ff */
[----:B------:R-:W-:-:S05]  /*2360*/  VIADD R0, R0, 0x1 ;  /* 0x0000000100007836 */ /* 0x000fca0000000000 */
[----:B------:R-:W-:Y:S01]  /*2370*/  LOP3.LUT R2, R0, 0x3, RZ, 0xc0, !PT ;  /* 0x0000000300027812 */ /* 0x000fe200078ec0ff */
[----:B------:R-:W-:Y:S06]  /*2380*/  @!P0 BRA `(.L_x_310) ;  /* 0x0000000400448947 */ /* 0x000fec0003800000 */
[----:B------:R-:W0:Y:S01]  /*2390*/  LDCU.64 UR4, c[0x0][0x3a0] ;  /* 0x00007400ff0477ac */ /* 0x000e220008000a00 */
[----:B------:R-:W-:Y:S01]  /*23a0*/  LOP3.LUT R6, R0, 0xfc, RZ, 0xc0, !PT ;  /* 0x000000fc00067812 */ /* 0x000fe200078ec0ff */
[----:B------:R-:W-:Y:S01]  /*23b0*/  IMAD.MOV.U32 R3, RZ, RZ, R7 ;  /* 0x000000ffff037224 */ /* 0x000fe200078e0007 */
[----:B------:R-:W-:Y:S02]  /*23c0*/  MOV R0, R1 ;  /* 0x0000000100007202 */ /* 0x000fe40000000f00 */
[----:B------:R-:W-:-:S04]  /*23d0*/  IADD3 R4, PT, PT, -R6, RZ, RZ ;  /* 0x000000ff06047210 */ /* 0x000fc80007ffe1ff */
[----:B------:R-:W-:Y:S01]  /*23e0*/  ISETP.GE.AND P0, PT, R4, RZ, PT ;  /* 0x000000ff0400720c */ /* 0x000fe20003f06270 */
[----:B0-----:R-:W-:-:S04]  /*23f0*/  UIADD3 UR4, UP0, UPT, UR4, 0x8, URZ ;  /* 0x0000000804047890 */ /* 0x001fc8000ff1e0ff */
[----:B------:R-:W-:Y:S02]  /*2400*/  UIADD3.X UR5, UPT, UPT, URZ, UR5, URZ, UP0, !UPT ;  /* 0x00000005ff057290 */ /* 0x000fe400087fe4ff */
[----:B-1----:R-:W-:-:S04]  /*2410*/  IMAD.U32 R24, RZ, RZ, UR4 ;  /* 0x00000004ff187e24 */ /* 0x002fc8000f8e00ff */
[----:B------:R-:W-:Y:S02]  /*2420*/  MOV R25, UR5 ;  /* 0x0000000500197c02 */ /* 0x000fe40008000f00 */
[----:B------:R-:W-:Y:S05]  /*2430*/  @P0 BRA `(.L_x_311) ;  /* 0x0000000000ec0947 */ /* 0x000fea0003800000 */
[----:B-----5:R-:W-:Y:S02]  /*2440*/  IADD3 R8, PT, PT, -R4, RZ, RZ ;  /* 0x000000ff04087210 */ /* 0x020fe40007ffe1ff */
[----:B------:R-:W-:Y:S02]  /*2450*/  PLOP3.LUT P0, PT, PT, PT, PT, 0x80, 0x8 ;  /* 0x000000000008781c */ /* 0x000fe40003f0f070 */
[----:B------:R-:W-:-:S13]  /*2460*/  ISETP.GT.AND P1, PT, R8, 0xc, PT ;  /* 0x0000000c0800780c */ /* 0x000fda0003f24270 */
[----:B------:R-:W-:Y:S05]  /*2470*/  @!P1 BRA `(.L_x_312) ;  /* 0x0000000000849947 */ /* 0x000fea0003800000 */
[----:B------:R-:W-:-:S13]  /*2480*/  PLOP3.LUT P0, PT, PT, PT, PT, 0x8, 0x80 ;  /* 0x000000000080781c */ /* 0x000fda0003f0e170 */
.L_x_313:
[----:B-1----:R-:W3:Y:S04]  /*2490*/  LDL.128 R8, [R0] ;  /* 0x0000000000087983 */ /* 0x002ee80000100c00 */
[----:B------:R-:W4:Y:S04]  /*24a0*/  LDL.128 R12, [R0+0x10] ;  /* 0x00001000000c7983 */ /* 0x000f280000100c00 */
[----:B------:R-:W5:Y:S04]  /*24b0*/  LDL.128 R16, [R0+0x20] ;  /* 0x0000200000107983 */ /* 0x000f680000100c00 */
[----:B------:R0:W2:Y:S01]  /*24c0*/  LDL.128 R20, [R0+0x30] ;  /* 0x0000300000147983 */ /* 0x0000a20000100c00 */
[C---:B------:R-:W-:Y:S01]  /*24d0*/  IMAD.WIDE R26, R3.reuse, 0x4, R24 ;  /* 0x00000004031a7825 */ /* 0x040fe200078e0218 */
[----:B------:R-:W-:-:S02]  /*24e0*/  IADD3 R29, PT, PT, R3, 0x4, RZ ;  /* 0x00000004031d7810 */ /* 0x000fc40007ffe0ff */
[----:B------:R-:W-:-:S03]  /*24f0*/  IADD3 R4, PT, PT, R4, 0x10, RZ ;  /* 0x0000001004047810 */ /* 0x000fc60007ffe0ff */
[----:B------:R-:W-:Y:S01]  /*2500*/  IMAD.WIDE R28, R29, 0x4, R24 ;  /* 0x000000041d1c7825 */ /* 0x000fe200078e0218 */
[----:B------:R-:W-:Y:S02]  /*2510*/  ISETP.GE.AND P1, PT, R4, -0xc, PT ;  /* 0xfffffff40400780c */ /* 0x000fe40003f26270 */
[----:B0-----:R-:W-:Y:S01]  /*2520*/  IADD3 R0, PT, PT, R0, 0x40, RZ ;  /* 0x0000004000007810 */ /* 0x001fe20007ffe0ff */
[----:B---3--:R0:W-:Y:S04]  /*2530*/  STG.E desc[UR6][R26.64+-0x4], R9 ;  /* 0xfffffc091a007986 */ /* 0x0081e8000c101906 */
[----:B------:R1:W-:Y:S04]  /*2540*/  STG.E desc[UR6][R26.64+0x4], R11 ;  /* 0x0000040b1a007986 */ /* 0x0003e8000c101906 */
[----:B------:R3:W-:Y:S01]  /*2550*/  STG.E desc[UR6][R26.64+-0x8], R8 ;  /* 0xfffff8081a007986 */ /* 0x0007e2000c101906 */
[----:B0-----:R-:W-:-:S03]  /*2560*/  VIADD R9, R3, 0x8 ;  /* 0x0000000803097836 */ /* 0x001fc60000000000 */
[----:B------:R0:W-:Y:S01]  /*2570*/  STG.E desc[UR6][R26.64], R10 ;  /* 0x0000000a1a007986 */ /* 0x0001e2000c101906 */
[----:B-1----:R-:W-:-:S03]  /*2580*/  IADD3 R11, PT, PT, R3, 0xc, RZ ;  /* 0x0000000c030b7810 */ /* 0x002fc60007ffe0ff */
[----:B----4-:R1:W-:Y:S01]  /*2590*/  STG.E desc[UR6][R28.64+-0x8], R12 ;  /* 0xfffff80c1c007986 */ /* 0x0103e2000c101906 */
[----:B------:R-:W-:Y:S02]  /*25a0*/  VIADD R3, R3, 0x10 ;  /* 0x0000001003037836 */ /* 0x000fe40000000000 */
[--C-:B---3--:R-:W-:Y:S01]  /*25b0*/  IMAD.WIDE R8, R9, 0x4, R24.reuse ;  /* 0x0000000409087825 */ /* 0x108fe200078e0218 */
[----:B------:R1:W-:Y:S03]  /*25c0*/  STG.E desc[UR6][R28.64+-0x4], R13 ;  /* 0xfffffc0d1c007986 */ /* 0x0003e6000c101906 */
[----:B0-----:R-:W-:Y:S01]  /*25d0*/  IMAD.WIDE R10, R11, 0x4, R24 ;  /* 0x000000040b0a7825 */ /* 0x001fe200078e0218 */
[----:B------:R1:W-:Y:S04]  /*25e0*/  STG.E desc[UR6][R28.64], R14 ;  /* 0x0000000e1c007986 */ /* 0x0003e8000c101906 */
[----:B------:R1:W-:Y:S04]  /*25f0*/  STG.E desc[UR6][R28.64+0x4], R15 ;  /* 0x0000040f1c007986 */ /* 0x0003e8000c101906 */
[----:B-----5:R1:W-:Y:S04]  /*2600*/  STG.E desc[UR6][R8.64+-0x8], R16 ;  /* 0xfffff81008007986 */ /* 0x0203e8000c101906 */
[----:B------:R1:W-:Y:S04]  /*2610*/  STG.E desc[UR6][R8.64+-0x4], R17 ;  /* 0xfffffc1108007986 */ /* 0x0003e8000c101906 */
[----:B------:R1:W-:Y:S04]  /*2620*/  STG.E desc[UR6][R8.64], R18 ;  /* 0x0000001208007986 */ /* 0x0003e8000c101906 */
[----:B------:R1:W-:Y:S04]  /*2630*/  STG.E desc[UR6][R8.64+0x4], R19 ;  /* 0x0000041308007986 */ /* 0x0003e8000c101906 */
[----:B--2---:R1:W-:Y:S04]  /*2640*/  STG.E desc[UR6][R10.64+-0x8], R20 ;  /* 0xfffff8140a007986 */ /* 0x0043e8000c101906 */
[----:B------:R1:W-:Y:S04]  /*2650*/  STG.E desc[UR6][R10.64+-0x4], R21 ;  /* 0xfffffc150a007986 */ /* 0x0003e8000c101906 */
[----:B------:R1:W-:Y:S04]  /*2660*/  STG.E desc[UR6][R10.64], R22 ;  /* 0x000000160a007986 */ /* 0x0003e8000c101906 */
[----:B------:R1:W-:Y:S01]  /*2670*/  STG.E desc[UR6][R10.64+0x4], R23 ;  /* 0x000004170a007986 */ /* 0x0003e2000c101906 */
[----:B------:R-:W-:Y:S05]  /*2680*/  @!P1 BRA `(.L_x_313) ;  /* 0xfffffffc00809947 */ /* 0x000fea000383ffff */
.L_x_312:
[----:B-1----:R-:W-:-:S04]  /*2690*/  IADD3 R8, PT, PT, -R4, RZ, RZ ;  /* 0x000000ff04087210 */ /* 0x002fc80007ffe1ff */
[----:B------:R-:W-:-:S13]  /*26a0*/  ISETP.GT.AND P1, PT, R8, 0x4, PT ;  /* 0x000000040800780c */ /* 0x000fda0003f24270 */
[----:B------:R-:W-:Y:S05]  /*26b0*/  @!P1 BRA `(.L_x_314) ;  /* 0x0000000000449947 */ /* 0x000fea0003800000 */
[----:B------:R-:W3:Y:S04]  /*26c0*/  LDL.128 R8, [R0] ;  /* 0x0000000000087983 */ /* 0x000ee80000100c00 */
[----:B------:R0:W4:Y:S01]  /*26d0*/  LDL.128 R12, [R0+0x10] ;  /* 0x00001000000c7983 */ /* 0x0001220000100c00 */
[C---:B------:R-:W-:Y:S01]  /*26e0*/  VIADD R19, R3.reuse, 0x4 ;  /* 0x0000000403137836 */ /* 0x040fe20000000000 */
[----:B------:R-:W-:Y:S01]  /*26f0*/  PLOP3.LUT P0, PT, PT, PT, PT, 0x8, 0x80 ;  /* 0x000000000080781c */ /* 0x000fe20003f0e170 */
[C-C-:B------:R-:W-:Y:S01]  /*2700*/  IMAD.WIDE R16, R3.reuse, 0x4, R24.reuse ;  /* 0x0000000403107825 */ /* 0x140fe200078e0218 */
[----:B------:R-:W-:Y:S02]  /*2710*/  IADD3 R4, PT, PT, R4, 0x8, RZ ;  /* 0x0000000804047810 */ /* 0x000fe40007ffe0ff */
[----:B------:R-:W-:Y:S01]  /*2720*/  IADD3 R3, PT, PT, R3, 0x8, RZ ;  /* 0x0000000803037810 */ /* 0x000fe20007ffe0ff */
[----:B------:R-:W-:-:S04]  /*2730*/  IMAD.WIDE R18, R19, 0x4, R24 ;  /* 0x0000000413127825 */ /* 0x000fc800078e0218 */
[----:B0-----:R-:W-:Y:S01]  /*2740*/  VIADD R0, R0, 0x20 ;  /* 0x0000002000007836 */ /* 0x001fe20000000000 */
[----:B---3--:R0:W-:Y:S04]  /*2750*/  STG.E desc[UR6][R16.64+-0x8], R8 ;  /* 0xfffff80810007986 */ /* 0x0081e8000c101906 */
[----:B------:R0:W-:Y:S04]  /*2760*/  STG.E desc[UR6][R16.64+-0x4], R9 ;  /* 0xfffffc0910007986 */ /* 0x0001e8000c101906 */
[----:B------:R0:W-:Y:S04]  /*2770*/  STG.E desc[UR6][R16.64], R10 ;  /* 0x0000000a10007986 */ /* 0x0001e8000c101906 */
[----:B------:R0:W-:Y:S04]  /*2780*/  STG.E desc[UR6][R16.64+0x4], R11 ;  /* 0x0000040b10007986 */ /* 0x0001e8000c101906 */
[----:B----4-:R0:W-:Y:S04]  /*2790*/  STG.E desc[UR6][R18.64+-0x8], R12 ;  /* 0xfffff80c12007986 */ /* 0x0101e8000c101906 */
[----:B------:R0:W-:Y:S04]  /*27a0*/  STG.E desc[UR6][R18.64+-0x4], R13 ;  /* 0xfffffc0d12007986 */ /* 0x0001e8000c101906 */
[----:B------:R0:W-:Y:S04]  /*27b0*/  STG.E desc[UR6][R18.64], R14 ;  /* 0x0000000e12007986 */ /* 0x0001e8000c101906 */
[----:B------:R0:W-:Y:S02]  /*27c0*/  STG.E desc[UR6][R18.64+0x4], R15 ;  /* 0x0000040f12007986 */ /* 0x0001e4000c101906 */
.L_x_314:
[----:B------:R-:W-:-:S13]  /*27d0*/  ISETP.NE.OR P0, PT, R4, RZ, P0 ;  /* 0x000000ff0400720c */ /* 0x000fda0000705670 */
[----:B------:R-:W-:Y:S05]  /*27e0*/  @!P0 BRA `(.L_x_310) ;  /* 0x00000000002c8947 */ /* 0x000fea0003800000 */
.L_x_311:
[----:B0--3-5:R0:W3:Y:S01]  /*27f0*/  LDL.128 R8, [R0] ;  /* 0x0000000000087983 */ /* 0x0290e20000100c00 */
[C---:B------:R-:W-:Y:S01]  /*2800*/  IMAD.WIDE R12, R3.reuse, 0x4, R24 ;  /* 0x00000004030c7825 */ /* 0x040fe200078e0218 */
[----:B------:R-:W-:Y:S02]  /*2810*/  IADD3 R4, PT, PT, R4, 0x4, RZ ;  /* 0x0000000404047810 */ /* 0x000fe40007ffe0ff */
[----:B------:R-:W-:Y:S02]  /*2820*/  IADD3 R3, PT, PT, R3, 0x4, RZ ;  /* 0x0000000403037810 */ /* 0x000fe40007ffe0ff */
[----:B------:R-:W-:Y:S01]  /*2830*/  ISETP.NE.AND P0, PT, R4, RZ, PT ;  /* 0x000000ff0400720c */ /* 0x000fe20003f05270 */
[----:B0-----:R-:W-:Y:S01]  /*2840*/  VIADD R0, R0, 0x10 ;  /* 0x0000001000007836 */ /* 0x001fe20000000000 */
[----:B---3--:R3:W-:Y:S04]  /*2850*/  STG.E desc[UR6][R12.64+-0x8], R8 ;  /* 0xfffff8080c007986 */ /* 0x0087e8000c101906 */
[----:B------:R3:W-:Y:S04]  /*2860*/  STG.E desc[UR6][R12.64+-0x4], R9 ;  /* 0xfffffc090c007986 */ /* 0x0007e8000c101906 */
[----:B------:R3:W-:Y:S04]  /*2870*/  STG.E desc[UR6][R12.64], R10 ;  /* 0x0000000a0c007986 */ /* 0x0007e8000c101906 */
[----:B------:R3:W-:Y:S01]  /*2880*/  STG.E desc[UR6][R12.64+0x4], R11 ;  /* 0x0000040b0c007986 */ /* 0x0007e2000c101906 */
[----:B------:R-:W-:Y:S05]  /*2890*/  @P0 BRA `(.L_x_311) ;  /* 0xfffffffc00d40947 */ /* 0x000fea000383ffff */
.L_x_310:
[----:B------:R-:W-:-:S13]  /*28a0*/  ISETP.NE.AND P0, PT, R2, RZ, PT ;  /* 0x000000ff0200720c */ /* 0x000fda0003f05270 */
[----:B------:R-:W-:Y:S05]  /*28b0*/  @!P0 EXIT ;  /* 0x000000000000894d */ /* 0x000fea0003800000 */
[----:B0--3-5:R-:W0:Y:S01]  /*28c0*/  LDC.64 R8, c[0x0][0x3a0] ;  /* 0x0000e800ff087b82 */ /* 0x029e220000000a00 */
[----:B------:R-:W-:Y:S01]  /*28d0*/  IADD3 R7, PT, PT, R7, R6, RZ ;  /* 0x0000000607077210 */ /* 0x000fe20007ffe0ff */
[----:B------:R-:W-:Y:S01]  /*28e0*/  IMAD R6, R6, 0x4, R5 ;  /* 0x0000000406067824 */ /* 0x000fe200078e0205 */
[----:B------:R-:W-:-:S07]  /*28f0*/  IADD3 R0, PT, PT, -R2, RZ, RZ ;  /* 0x000000ff02007210 */ /* 0x000fce0007ffe1ff */
.L_x_315:
[----:B---3--:R3:W4:Y:S01]  /*2900*/  LDL R5, [R6] ;  /* 0x0000000006057983 */ /* 0x0087220000100800 */
[C---:B0-----:R-:W-:Y:S01]  /*2910*/  IMAD.WIDE R2, R7.reuse, 0x4, R8 ;  /* 0x0000000407027825 */ /* 0x041fe200078e0208 */
[----:B------:R-:W-:-:S03]  /*2920*/  IADD3 R7, PT, PT, R7, 0x1, RZ ;  /* 0x0000000107077810 */ /* 0x000fc60007ffe0ff */
[----:B------:R-:W-:Y:S01]  /*2930*/  VIADD R0, R0, 0x1 ;  /* 0x0000000100007836 */ /* 0x000fe20000000000 */
[----:B---3--:R-:W-:-:S04]  /*2940*/  IADD3 R6, PT, PT, R6, 0x4, RZ ;  /* 0x0000000406067810 */ /* 0x008fc80007ffe0ff */
[----:B------:R-:W-:Y:S01]  /*2950*/  ISETP.NE.AND P0, PT, R0, RZ, PT ;  /* 0x000000ff0000720c */ /* 0x000fe20003f05270 */
[----:B----4-:R3:W-:-:S12]  /*2960*/  STG.E desc[UR6][R2.64], R5 ;  /* 0x0000000502007986 */ /* 0x0107d8000c101906 */
[----:B------:R-:W-:Y:S05]  /*2970*/  @P0 BRA `(.L_x_315) ;  /* 0xfffffffc00e00947 */ /* 0x000fea000383ffff */
[----:B------:R-:W-:Y:S05]  /*2980*/  EXIT ;  /* 0x000000000000794d */ /* 0x000fea0003800000 */
.L_x_316:
        /* <DEDUP_REMOVED lines=15> */
.L_x_817:


//--------------------- .text._Z18moe_permute_kernelI13__nv_bfloat16S0_Li64ELb1EEvPKT_S3_PS1_PKfPfPKiiii --------------------------
	.section	.text._Z18moe_permute_kernelI13__nv_bfloat16S0_Li64ELb1EEvPKT_S3_PS1_PKfPfPKiiii,"ax",@progbits
	.align	128
        .global         _Z18moe_permute_kernelI13__nv_bfloat16S0_Li64ELb1EEvPKT_S3_PS1_PKfPfPKiiii
        .type           _Z18moe_permute_kernelI13__nv_bfloat16S0_Li64ELb1EEvPKT_S3_PS1_PKfPfPKiiii,@function
        .size           _Z18moe_permute_kernelI13__nv_bfloat16S0_Li64ELb1EEvPKT_S3_PS1_PKfPfPKiiii,(.L_x_818 - _Z18moe_permute_kernelI13__nv_bfloat16S0_Li64ELb1EEvPKT_S3_PS1_PKfPfPKiiii)
        .other          _Z18moe_permute_kernelI13__nv_bfloat16S0_Li64ELb1EEvPKT_S3_PS1_PKfPfPKiiii,@"STO_CUDA_ENTRY STV_DEFAULT"
_Z18moe_permute_kernelI13__nv_bfloat16S0_Li64ELb1EEvPKT_S3_PS1_PKfPfPKiiii:
.text._Z18moe_permute_kernelI13__nv_bfloat16S0_Li64ELb1EEvPKT_S3_PS1_PKfPfPKiiii:
        /* <DEDUP_REMOVED lines=17> */
[----:B------:R2:W-:Y:S02]  /*0110*/  STL.128 [R1+0x90], RZ ;  /* 0x000090ff01007387 */ /* 0x0005e40000100c00 */
[----:B0--3--:R-:W-:Y:S05]  /*0120*/  @P0 BRA `(.L_x_318) ;  /* 0x00000000003c0947 */ /* 0x009fea0003800000 */
[----:B------:R-:W0:Y:S01]  /*0130*/  S2R R7, SR_CgaCtaId ;  /* 0x0000000000077919 */ /* 0x000e220000008800 */
[----:B------:R-:W1:Y:S01]  /*0140*/  LDC R9, c[0x0][0x360] ;  /* 0x0000d800ff097b82 */ /* 0x000e620000000800 */
[----:B------:R-:W-:-:S07]  /*0150*/  MOV R0, 0x400 ;  /* 0x0000040000007802 */ /* 0x000fce0000000f00 */
[----:B------:R-:W3:Y:S01]  /*0160*/  LDC.64 R4, c[0x0][0x398] ;  /* 0x0000e600ff047b82 */ /* 0x000ee20000000a00 */
[----:B0-----:R-:W-:Y:S01]  /*0170*/  LEA R7, R7, R0, 0x18 ;  /* 0x0000000007077211 */ /* 0x001fe200078ec0ff */
[----:B------:R-:W-:-:S07]  /*0180*/  IMAD.MOV.U32 R0, RZ, RZ, R8 ;  /* 0x000000ffff007224 */ /* 0x000fce00078e0008 */
.L_x_319:
[----:B0-----:R-:W-:-:S04]  /*0190*/  IMAD R3, R11, UR8, R0 ;  /* 0x000000080b037c24 */ /* 0x001fc8000f8e0200 */
[----:B---3--:R-:W-:-:S06]  /*01a0*/  IMAD.WIDE R2, R3, 0x4, R4 ;  /* 0x0000000403027825 */ /* 0x008fcc00078e0204 */
[----:B------:R-:W3:Y:S01]  /*01b0*/  LDG.E R2, desc[UR6][R2.64] ;  /* 0x0000000602027981 */ /* 0x000ee2000c1e1900 */
[----:B------:R-:W-:Y:S01]  /*01c0*/  LEA R6, R0, R7, 0x1 ;  /* 0x0000000700067211 */ /* 0x000fe200078e08ff */
[----:B-1----:R-:W-:-:S05]  /*01d0*/  IMAD.IADD R0, R9, 0x1, R0 ;  /* 0x0000000109007824 */ /* 0x002fca00078e0200 */
[----:B------:R-:W-:Y:S02]  /*01e0*/  ISETP.GE.AND P0, PT, R0, R11, PT ;  /* 0x0000000b0000720c */ /* 0x000fe40003f06270 */
[----:B---3--:R-:W-:-:S05]  /*01f0*/  F2FP.BF16.F32.PACK_AB R3, RZ, R2 ;  /* 0x00000002ff03723e */ /* 0x008fca00000010ff */
[----:B------:R0:W-:Y:S06]  /*0200*/  STS.U16 [R6], R3 ;  /* 0x0000000306007388 */ /* 0x0001ec0000000400 */
[----:B------:R-:W-:Y:S05]  /*0210*/  @!P0 BRA `(.L_x_319) ;  /* 0xfffffffc00dc8947 */ /* 0x000fea000383ffff */
.L_x_318:
[----:B------:R-:W-:Y:S05]  /*0220*/  BSYNC.RECONVERGENT B0 ;  /* 0x0000000000007941 */ /* 0x000fea0003800200 */
.L_x_317:
[----:B------:R-:W1:Y:S01]  /*0230*/  LDCU UR4, c[0x0][0x3b8] ;  /* 0x00007700ff0477ac */ /* 0x000e620008000800 */
[----:B------:R3:W-:Y:S01]  /*0240*/  STL.128 [R1+0xa0], RZ ;  /* 0x0000a0ff01007387 */ /* 0x0007e20000100c00 */
[----:B0-----:R-:W-:Y:S01]  /*0250*/  SHF.L.U32 R3, R8, 0x3, RZ ;  /* 0x0000000308037819 */ /* 0x001fe200000006ff */
[----:B------:R-:W-:Y:S01]  /*0260*/  BSSY.RECONVERGENT B0, `(.L_x_320) ;  /* 0x00001a3000007945 */ /* 0x000fe20003800200 */
[----:B------:R-:W0:Y:S01]  /*0270*/  LDCU UR9, c[0x0][0x3b8] ;  /* 0x00007700ff0977ac */ /* 0x000e220008000800 */
[----:B------:R3:W-:Y:S01]  /*0280*/  STL.128 [R1+0xb0], RZ ;  /* 0x0000b0ff01007387 */ /* 0x0007e20000100c00 */
[----:B------:R-:W-:Y:S01]  /*0290*/  IMAD.MOV.U32 R5, RZ, RZ, R1 ;  /* 0x000000ffff057224 */ /* 0x000fe200078e0001 */
[----:B------:R-:W4:Y:S02]  /*02a0*/  LDCU.64 UR10, c[0x0][0x390] ;  /* 0x00007200ff0a77ac */ /* 0x000f240008000a00 */
        /* <DEDUP_REMOVED lines=15> */
.L_x_331:
        /* <DEDUP_REMOVED lines=27> */
.L_x_327:
        /* <DEDUP_REMOVED lines=49> */
.L_x_323:
        /* <DEDUP_REMOVED lines=49> */
.L_x_324:
        /* <DEDUP_REMOVED lines=47> */
.L_x_325:
        /* <DEDUP_REMOVED lines=48> */
.L_x_326:
        /* <DEDUP_REMOVED lines=9> */
.L_x_322:
        /* <DEDUP_REMOVED lines=59> */
.L_x_329:
        /* <DEDUP_REMOVED lines=54> */
.L_x_330:
        /* <DEDUP_REMOVED lines=53> */
.L_x_328:
[----:B------:R-:W4:Y:S01]  /*1c50*/  LDCU UR4, c[0x0][0x3b8] ;  /* 0x00007700ff0477ac */ /* 0x000f220008000800 */
[----:B0-----:R-:W-:-:S04]  /*1c60*/  LEA R3, R0, R3, 0x3 ;  /* 0x0000000300037211 */ /* 0x001fc800078e18ff */
[----:B----4-:R-:W-:-:S13]  /*1c70*/  ISETP.GE.AND P0, PT, R3, UR4, PT ;  /* 0x0000000403007c0c */ /* 0x010fda000bf06270 */
[----:B------:R-:W-:Y:S05]  /*1c80*/  @!P0 BRA `(.L_x_331) ;  /* 0xffffffe400c48947 */ /* 0x000fea000383ffff */
.L_x_321:
[----:B------:R-:W-:Y:S05]  /*1c90*/  BSYNC.RECONVERGENT B0 ;  /* 0x0000000000007941 */ /* 0x000fea0003800200 */
.L_x_320:
        /* <DEDUP_REMOVED lines=14> */
.L_x_334:
        /* <DEDUP_REMOVED lines=52> */
.L_x_333:
[----:B------:R-:W-:Y:S05]  /*20c0*/  @!P1 BRA `(.L_x_332) ;  /* 0x0000000000489947 */ /* 0x000fea0003800000 */
[----:B-----5:R-:W-:Y:S02]  /*20d0*/  IMAD R8, R2, 0x4, R5 ;  /* 0x0000000402087824 */ /* 0x020fe400078e0205 */
[----:B------:R-:W-:-:S07]  /*20e0*/  IMAD.MOV R0, RZ, RZ, -R0 ;  /* 0x000000ffff007224 */ /* 0x000fce00078e0a00 */
.L_x_335:
        /* <DEDUP_REMOVED lines=16> */
.L_x_332:
        /* <DEDUP_REMOVED lines=26> */
.L_x_339:
        /* <DEDUP_REMOVED lines=32> */
.L_x_338:
        /* <DEDUP_REMOVED lines=20> */
.L_x_340:
[----:B------:R-:W-:-:S13]  /*26d0*/  ISETP.NE.OR P0, PT, R4, RZ, P0 ;  /* 0x000000ff0400720c */ /* 0x000fda0000705670 */
[----:B------:R-:W-:Y:S05]  /*26e0*/  @!P0 BRA `(.L_x_336) ;  /* 0x00000000002c8947 */ /* 0x000fea0003800000 */
.L_x_337:
        /* <DEDUP_REMOVED lines=11> */
.L_x_336:
[----:B------:R-:W-:-:S13]  /*27a0*/  ISETP.NE.AND P0, PT, R2, RZ, PT ;  /* 0x000000ff0200720c */ /* 0x000fda0003f05270 */
[----:B------:R-:W-:Y:S05]  /*27b0*/  @!P0 EXIT ;  /* 0x000000000000894d */ /* 0x000fea0003800000 */
[----:B0--3-5:R-:W0:Y:S01]  /*27c0*/  LDC.64 R8, c[0x0][0x3a0] ;  /* 0x0000e800ff087b82 */ /* 0x029e220000000a00 */
[----:B------:R-:W-:Y:S01]  /*27d0*/  IADD3 R7, PT, PT, R7, R6, RZ ;  /* 0x0000000607077210 */ /* 0x000fe20007ffe0ff */
[----:B------:R-:W-:Y:S01]  /*27e0*/  IMAD R6, R6, 0x4, R5 ;  /* 0x0000000406067824 */ /* 0x000fe200078e0205 */
[----:B------:R-:W-:-:S07]  /*27f0*/  IADD3 R0, PT, PT, -R2, RZ, RZ ;  /* 0x000000ff02007210 */ /* 0x000fce0007ffe1ff */
.L_x_341:
        /* <DEDUP_REMOVED lines=9> */
.L_x_342:
        /* <DEDUP_REMOVED lines=15> */
.L_x_818:


//--------------------- .text._Z18moe_permute_kernelI13__nv_bfloat16S0_Li32ELb1EEvPKT_S3_PS1_PKfPfPKiiii --------------------------
	.section	.text._Z18moe_permute_kernelI13__nv_bfloat16S0_Li32ELb1EEvPKT_S3_PS1_PKfPfPKiiii,"ax",@progbits
	.align	128
        .global         _Z18moe_permute_kernelI13__nv_bfloat16S0_Li32ELb1EEvPKT_S3_PS1_PKfPfPKiiii
        .type           _Z18moe_permute_kernelI13__nv_bfloat16S0_Li32ELb1EEvPKT_S3_PS1_PKfPfPKiiii,@function
        .size           _Z18moe_permute_kernelI13__nv_bfloat16S0_Li32ELb1EEvPKT_S3_PS1_PKfPfPKiiii,(.L_x_819 - _Z18moe_permute_kernelI13__nv_bfloat16S0_Li32ELb1EEvPKT_S3_PS1_PKfPfPKiiii)
        .other          _Z18moe_permute_kernelI13__nv_bfloat16S0_Li32ELb1EEvPKT_S3_PS1_PKfPfPKiiii,@"STO_CUDA_ENTRY STV_DEFAULT"
_Z18moe_permute_kernelI13__nv_bfloat16S0_Li32ELb1EEvPKT_S3_PS1_PKfPfPKiiii:
.text._Z18moe_permute_kernelI13__nv_bfloat16S0_Li32ELb1EEvPKT_S3_PS1_PKfPfPKiiii:
[----:B------:R-:W0:Y:S01]  /*0000*/  LDC R1, c[0x0][0x37c] ;  /* 0x0000df00ff017b82 */ /* 0x000e220000000800 */
[----:B------:R-:W1:Y:S01]  /*0010*/  S2R R9, SR_TID.X ;  /* 0x0000000000097919 */ /* 0x000e620000002100 */
[----:B------:R-:W1:Y:S01]  /*0020*/  LDCU UR15, c[0x0][0x3b4] ;  /* 0x00007680ff0f77ac */ /* 0x000e620008000800 */
[----:B0-----:R-:W-:Y:S01]  /*0030*/  IADD3 R1, PT, PT, R1, -0x80, RZ ;  /* 0xffffff8001017810 */ /* 0x001fe20007ffe0ff */
[----:B------:R-:W-:Y:S01]  /*0040*/  BSSY.RECONVERGENT B0, `(.L_x_343) ;  /* 0x0000016000007945 */ /* 0x000fe20003800200 */
[----:B------:R-:W0:Y:S01]  /*0050*/  S2R R0, SR_CTAID.X ;  /* 0x0000000000007919 */ /* 0x000e220000002500 */
[----:B------:R-:W2:Y:S02]  /*0060*/  LDCU.64 UR8, c[0x0][0x358] ;  /* 0x00006b00ff0877ac */ /* 0x000ea40008000a00 */
[----:B------:R3:W-:Y:S04]  /*0070*/  STL.128 [R1], RZ ;  /* 0x000000ff01007387 */ /* 0x0007e80000100c00 */
[----:B------:R3:W-:Y:S01]  /*0080*/  STL.128 [R1+0x10], RZ ;  /* 0x000010ff01007387 */ /* 0x0007e20000100c00 */
[----:B-1----:R-:W-:-:S13]  /*0090*/  ISETP.GE.AND P0, PT, R9, UR15, PT ;  /* 0x0000000f09007c0c */ /* 0x002fda000bf06270 */
[----:B--23--:R-:W-:Y:S05]  /*00a0*/  @P0 BRA `(.L_x_344) ;  /* 0x00000000003c0947 */ /* 0x00cfea0003800000 */
[----:B------:R-:W1:Y:S01]  /*00b0*/  S2R R3, SR_CgaCtaId ;  /* 0x0000000000037919 */ /* 0x000e620000008800 */
[----:B------:R-:W2:Y:S01]  /*00c0*/  LDC R10, c[0x0][0x360] ;  /* 0x0000d800ff0a7b82 */ /* 0x000ea20000000800 */
[----:B------:R-:W-:Y:S02]  /*00d0*/  MOV R2, 0x400 ;  /* 0x0000040000027802 */ /* 0x000fe40000000f00 */
[----:B------:R-:W-:-:S05]  /*00e0*/  MOV R7, R9 ;  /* 0x0000000900077202 */ /* 0x000fca0000000f00 */
[----:B------:R-:W3:Y:S01]  /*00f0*/  LDC.64 R4, c[0x0][0x398] ;  /* 0x0000e600ff047b82 */ /* 0x000ee20000000a00 */
[----:B-1----:R-:W-:-:S07]  /*0100*/  LEA R6, R3, R2, 0x18 ;  /* 0x0000000203067211 */ /* 0x002fce00078ec0ff */
.L_x_345:
[----:B01----:R-:W-:-:S04]  /*0110*/  IMAD R3, R0, UR15, R7 ;  /* 0x0000000f00037c24 */ /* 0x003fc8000f8e0207 */
[----:B---3--:R-:W-:-:S06]  /*0120*/  IMAD.WIDE R2, R3, 0x4, R4 ;  /* 0x0000000403027825 */ /* 0x008fcc00078e0204 */
[----:B------:R-:W3:Y:S01]  /*0130*/  LDG.E R2, desc[UR8][R2.64] ;  /* 0x0000000802027981 */ /* 0x000ee2000c1e1900 */
[----:B------:R-:W-:Y:S02]  /*0140*/  LEA R8, R7, R6, 0x1 ;  /* 0x0000000607087211 */ /* 0x000fe400078e08ff */
[----:B--2---:R-:W-:-:S04]  /*0150*/  IADD3 R7, PT, PT, R10, R7, RZ ;  /* 0x000000070a077210 */ /* 0x004fc80007ffe0ff */
[----:B------:R-:W-:Y:S02]  /*0160*/  ISETP.GE.AND P0, PT, R7, UR15, PT ;  /* 0x0000000f07007c0c */ /* 0x000fe4000bf06270 */
[----:B---3--:R-:W-:-:S05]  /*0170*/  F2FP.BF16.F32.PACK_AB R3, RZ, R2 ;  /* 0x00000002ff03723e */ /* 0x008fca00000010ff */
[----:B------:R1:W-:Y:S06]  /*0180*/  STS.U16 [R8], R3 ;  /* 0x0000000308007388 */ /* 0x0003ec0000000400 */
[----:B------:R-:W-:Y:S05]  /*0190*/  @!P0 BRA `(.L_x_345) ;  /* 0xfffffffc00dc8947 */ /* 0x000fea000383ffff */
.L_x_344:
[----:B------:R-:W-:Y:S05]  /*01a0*/  BSYNC.RECONVERGENT B0 ;  /* 0x0000000000007941 */ /* 0x000fea0003800200 */
.L_x_343:
[----:B------:R-:W2:Y:S01]  /*01b0*/  LDCU UR4, c[0x0][0x3b8] ;  /* 0x00007700ff0477ac */ /* 0x000ea20008000800 */
[----:B------:R3:W-:Y:S01]  /*01c0*/  STL.128 [R1+0x20], RZ ;  /* 0x000020ff01007387 */ /* 0x0007e20000100c00 */
[----:B------:R-:W-:Y:S01]  /*01d0*/  SHF.L.U32 R4, R9, 0x3, RZ ;  /* 0x0000000309047819 */ /* 0x000fe200000006ff */
[----:B------:R-:W-:Y:S01]  /*01e0*/  BSSY.RECONVERGENT B0, `(.L_x_346) ;  /* 0x0000747000007945 */ /* 0x000fe20003800200 */
[----:B------:R-:W-:Y:S01]  /*01f0*/  ISETP.NE.AND P0, PT, RZ, UR15, PT ;  /* 0x0000000fff007c0c */ /* 0x000fe2000bf05270 */
[----:B------:R3:W-:Y:S01]  /*0200*/  STL.128 [R1+0x30], RZ ;  /* 0x000030ff01007387 */ /* 0x0007e20000100c00 */
[----:B------:R-:W4:Y:S01]  /*0210*/  LDCU UR16, c[0x0][0x3b8] ;  /* 0x00007700ff1077ac */ /* 0x000f220008000800 */
[----:B------:R-:W-:Y:S02]  /*0220*/  R2UR UR14, R1 ;  /* 0x00000000010e72ca */ /* 0x000fe400000e0000 */
[----:B------:R3:W-:Y:S01]  /*0230*/  STL.128 [R1+0x40], RZ ;  /* 0x000040ff01007387 */ /* 0x0007e20000100c00 */
[----:B------:R-:W0:Y:S03]  /*0240*/  LDCU.64 UR6, c[0x0][0x390] ;  /* 0x00007200ff0677ac */ /* 0x000e260008000a00 */
[----:B------:R3:W-:Y:S01]  /*0250*/  STL.128 [R1+0x50], RZ ;  /* 0x000050ff01007387 */ /* 0x0007e20000100c00 */
[----:B------:R-:W0:Y:S03]  /*0260*/  LDCU.64 UR10, c[0x0][0x388] ;  /* 0x00007100ff0a77ac */ /* 0x000e260008000a00 */
[----:B------:R3:W-:Y:S01]  /*0270*/  STL.128 [R1+0x60], RZ ;  /* 0x000060ff01007387 */ /* 0x0007e20000100c00 */
[----:B------:R-:W-:Y:S01]  /*0280*/  BAR.SYNC.DEFER_BLOCKING 0x0 ;  /* 0x0000000000007b1d */ /* 0x000fe20000010000 */
[----:B--2---:R-:W-:-:S05]  /*0290*/  ISETP.GE.OR P0, PT, R4, UR4, !P0 ;  /* 0x0000000404007c0c */ /* 0x004fca000c706670 */
[----:B------:R-:W2:Y:S01]  /*02a0*/  LDCU.64 UR12, c[0x0][0x380] ;  /* 0x00007000ff0c77ac */ /* 0x000ea20008000a00 */
[----:B------:R3:W-:Y:S07]  /*02b0*/  STL.128 [R1+0x70], RZ ;  /* 0x000070ff01007387 */ /* 0x0007ee0000100c00 */
[----:B0---4-:R-:W-:Y:S05]  /*02c0*/  @P0 BRA `(.L_x_347) ;  /* 0x0000007000e00947 */ /* 0x011fea0003800000 */
[----:B------:R-:W0:Y:S01]  /*02d0*/  LDC.64 R28, c[0x0][0x3a8] ;  /* 0x0000ea00ff1c7b82 */ /* 0x000e220000000a00 */
[----:B------:R-:W-:Y:S02]  /*02e0*/  MOV R5, 0xffffffff ;  /* 0xffffffff00057802 */ /* 0x000fe40000000f00 */
[----:B-1----:R-:W-:-:S04]  /*02f0*/  MOV R8, UR15 ;  /* 0x0000000f00087c02 */ /* 0x002fc80008000f00 */
[----:B------:R-:W-:Y:S01]  /*0300*/  VIADDMNMX.U32 R5, R5, R8, 0x1f, PT ;  /* 0x0000001f05057446 */ /* 0x000fe20003800008 */
[----:B------:R-:W1:Y:S03]  /*0310*/  LDC R9, c[0x0][0x3b0] ;  /* 0x0000ec00ff097b82 */ /* 0x000e660000000800 */
[----:B------:R-:W-:Y:S01]  /*0320*/  IADD3 R5, PT, PT, R5, 0x1, RZ ;  /* 0x0000000105057810 */ /* 0x000fe20007ffe0ff */
[----:B0-----:R-:W-:-:S04]  /*0330*/  IMAD.WIDE.U32 R28, R0, 0x4, R28 ;  /* 0x00000004001c7825 */ /* 0x001fc800078e001c */
[----:B-1----:R-:W-:-:S04]  /*0340*/  IMAD.WIDE R28, R9, 0x4, R28 ;  /* 0x00000004091c7825 */ /* 0x002fc800078e021c */
[----:B------:R-:W-:-:S04]  /*0350*/  IMAD.WIDE R2, R9, 0x4, R28 ;  /* 0x0000000409027825 */ /* 0x000fc800078e021c */
        /* <DEDUP_REMOVED lines=14> */
[----:B------:R-:W-:Y:S01]  /*0440*/  IMAD.WIDE R26, R9, 0x4, R2 ;  /* 0x00000004091a7825 */ /* 0x000fe200078e0202 */
[----:B------:R-:W-:-:S04]  /*0450*/  IADD3 R2, PT, PT, R0, R9, RZ ;  /* 0x0000000900027210 */ /* 0x000fc80007ffe0ff */
[C---:B------:R-:W-:Y:S01]  /*0460*/  LEA R2, R9.reuse, R2, 0x1 ;  /* 0x0000000209027211 */ /* 0x040fe200078e08ff */
[----:B------:R-:W-:-:S03]  /*0470*/  IMAD.WIDE R24, R9, 0x4, R26 ;  /* 0x0000000409187825 */ /* 0x000fc600078e021a */
[----:B------:R-:W-:Y:S01]  /*0480*/  IADD3 R2, PT, PT, R2, R9, RZ ;  /* 0x0000000902027210 */ /* 0x000fe20007ffe0ff */
[----:B------:R-:W-:-:S03]  /*0490*/  IMAD.WIDE R24, R9, 0x4, R24 ;  /* 0x0000000409187825 */ /* 0x000fc600078e0218 */
[C---:B------:R-:W-:Y:S01]  /*04a0*/  LEA R3, R9.reuse, R2, 0x4 ;  /* 0x0000000209037211 */ /* 0x040fe200078e20ff */
[----:B------:R-:W-:-:S04]  /*04b0*/  IMAD.WIDE R6, R9, 0x4, R24 ;  /* 0x0000000409067825 */ /* 0x000fc800078e0218 */
[----:B------:R-:W-:-:S04]  /*04c0*/  IMAD.WIDE R6, R9, 0x4, R6 ;  /* 0x0000000409067825 */ /* 0x000fc800078e0206 */
[C---:B------:R-:W-:Y:S01]  /*04d0*/  IMAD.WIDE R22, R9.reuse, 0x4, R6 ;  /* 0x0000000409167825 */ /* 0x040fe200078e0206 */
[----:B------:R-:W-:Y:S02]  /*04e0*/  LEA R6, R9, R3, 0x3 ;  /* 0x0000000309067211 */ /* 0x000fe400078e18ff */
[----:B------:R-:W-:Y:S02]  /*04f0*/  LOP3.LUT R7, R5, 0x3, RZ, 0xc0, !PT ;  /* 0x0000000305077812 */ /* 0x000fe400078ec0ff */
[C---:B------:R-:W-:Y:S01]  /*0500*/  LEA R5, R9.reuse, R6, 0x2 ;  /* 0x0000000609057211 */ /* 0x040fe200078e10ff */
[C---:B------:R-:W-:Y:S01]  /*0510*/  IMAD.WIDE R22, R9.reuse, 0x4, R22 ;  /* 0x0000000409167825 */ /* 0x040fe200078e0216 */
[----:B------:R-:W-:-:S07]  /*0520*/  LEA R6, R9, R2, 0x3 ;  /* 0x0000000209067211 */ /* 0x000fce00078e18ff */
.L_x_383:
[----:B------:R-:W-:Y:S01]  /*0530*/  IMAD R11, R0, UR16, RZ ;  /* 0x00000010000b7c24 */ /* 0x000fe2000f8e02ff */
[----:B------:R-:W-:-:S04]  /*0540*/  SHF.R.S32.HI R20, RZ, 0x1f, R4 ;  /* 0x0000001fff147819 */ /* 0x000fc80000011404 */
[----:B------:R-:W-:-:S04]  /*0550*/  IADD3 R9, P0, PT, R11, R4, RZ ;  /* 0x000000040b097210 */ /* 0x000fc80007f1e0ff */
[----:B------:R-:W-:Y:S02]  /*0560*/  LEA.HI.X.SX32 R10, R11, R20, 0x1, P0 ;  /* 0x000000140b0a7211 */ /* 0x000fe400000f0eff */
[----:B--2-4-:R-:W-:-:S04]  /*0570*/  LEA R8, P0, R9, UR12, 0x1 ;  /* 0x0000000c09087c11 */ /* 0x014fc8000f8008ff */
[----:B------:R-:W-:-:S06]  /*0580*/  LEA.HI.X R9, R9, UR13, R10, 0x1, P0 ;  /* 0x0000000d09097c11 */ /* 0x000fcc00080f0c0a */
[----:B------:R-:W5:Y:S01]  /*0590*/  LDG.E.LU.128 R8, desc[UR8][R8.64] ;  /* 0x0000000808087981 */ /* 0x000f62000c3e1d00 */
[----:B-1----:R-:W-:Y:S01]  /*05a0*/  MOV R12, UR15 ;  /* 0x0000000f000c7c02 */ /* 0x002fe20008000f00 */
[----:B------:R-:W-:-:S03]  /*05b0*/  UMOV UR4, URZ ;  /* 0x000000ff00047c82 */ /* 0x000fc60008000000 */
[----:B------:R-:W-:Y:S02]  /*05c0*/  ISETP.GE.U32.AND P0, PT, R12, 0x4, PT ;  /* 0x000000040c00780c */ /* 0x000fe40003f06070 */
[----:B------:R-:W-:-:S11]  /*05d0*/  MOV R12, R0 ;  /* 0x00000000000c7202 */ /* 0x000fd60000000f00 */
[----:B------:R-:W-:Y:S05]  /*05e0*/  @!P0 BRA `(.L_x_348) ;  /* 0x0000006400a08947 */ /* 0x000fea0003800000 */
[----:B------:R-:W0:Y:S02]  /*05f0*/  LDC.64 R12, c[0x0][0x3a8] ;  /* 0x0000ea00ff0c7b82 */ /* 0x000e240000000a00 */
[----:B0-----:R-:W-:-:S06]  /*0600*/  IMAD.WIDE.U32 R12, R0, 0x4, R12 ;  /* 0x00000004000c7825 */ /* 0x001fcc00078e000c */
[----:B------:R-:W2:Y:S02]  /*0610*/  LDG.E R12, desc[UR8][R12.64] ;  /* 0x000000080c0c7981 */ /* 0x000ea4000c1e1900 */
[----:B--2---:R-:W-:-:S13]  /*0620*/  ISETP.NE.AND P0, PT, R12, -0x1, PT ;  /* 0xffffffff0c00780c */ /* 0x004fda0003f05270 */
[----:B------:R-:W-:Y:S05]  /*0630*/  @!P0 BRA `(.L_x_349) ;  /* 0x0000000000b48947 */ /* 0x000fea0003800000 */
[----:B------:R-:W0:Y:S01]  /*0640*/  S2UR UR5, SR_CgaCtaId ;  /* 0x00000000000579c3 */ /* 0x000e220000008800 */
[----:B------:R-:W-:Y:S01]  /*0650*/  UMOV UR4, 0x400 ;  /* 0x0000040000047882 */ /* 0x000fe20000000000 */
[----:B------:R-:W-:Y:S01]  /*0660*/  IMAD R13, R12, UR16, RZ ;  /* 0x000000100c0d7c24 */ /* 0x000fe2000f8e02ff */
[----:B------:R-:W2:Y:S04]  /*0670*/  LDL R35, [R1] ;  /* 0x0000000001237983 */ /* 0x000ea80000100800 */
[----:B------:R-:W-:-:S04]  /*0680*/  IADD3 R12, P0, PT, R13, R4, RZ ;  /* 0x000000040d0c7210 */ /* 0x000fc80007f1e0ff */
[----:B------:R-:W-:Y:S02]  /*0690*/  SHF.L.U32 R32, R12, 0x1, RZ ;  /* 0x000000010c207819 */ /* 0x000fe400000006ff */
[----:B------:R-:W-:Y:S02]  /*06a0*/  LEA.HI.X.SX32 R13, R13, R20, 0x1, P0 ;  /* 0x000000140d0d7211 */ /* 0x000fe400000f0eff */
[----:B------:R-:W-:Y:S02]  /*06b0*/  IADD3 R30, P0, PT, R32, UR6, RZ ;  /* 0x00000006201e7c10 */ /* 0x000fe4000ff1e0ff */
[----:B------:R-:W-:Y:S02]  /*06c0*/  SHF.L.U64.HI R12, R12, 0x1, R13 ;  /* 0x000000010c0c7819 */ /* 0x000fe4000001020d */
[----:B------:R-:W-:Y:S02]  /*06d0*/  IADD3 R32, P1, PT, R32, UR10, RZ ;  /* 0x0000000a20207c10 */ /* 0x000fe4000ff3e0ff */
[----:B------:R-:W-:-:S02]  /*06e0*/  IADD3.X R31, PT, PT, R12, UR7, RZ, P0, !PT ;  /* 0x000000070c1f7c10 */ /* 0x000fc400087fe4ff */
[----:B------:R-:W-:Y:S01]  /*06f0*/  IADD3.X R33, PT, PT, R12, UR11, RZ, P1, !PT ;  /* 0x0000000b0c217c10 */ /* 0x000fe20008ffe4ff */
[----:B0-----:R-:W-:-:S09]  /*0700*/  ULEA UR4, UR5, UR4, 0x18 ;  /* 0x0000000405047291 */ /* 0x001fd2000f8ec0ff */
[----:B------:R-:W0:Y:S02]  /*0710*/  LDS.U16 R16, [UR4] ;  /* 0x00000004ff107984 */ /* 0x000e240008000400 */
[-C--:B0----5:R-:W-:Y:S02]  /*0720*/  HMUL2.BF16_V2 R15, R11, R16.reuse.H0_H0 ;  /* 0x200000100b0f7232 */ /* 0x0a1fe40000200000 */
[-C--:B------:R-:W-:Y:S02]  /*0730*/  HMUL2.BF16_V2 R14, R10, R16.reuse.H0_H0 ;  /* 0x200000100a0e7232 */ /* 0x080fe40000200000 */
[-C--:B------:R-:W-:Y:S02]  /*0740*/  HMUL2.BF16_V2 R13, R9, R16.reuse.H0_H0 ;  /* 0x20000010090d7232 */ /* 0x080fe40000200000 */
[----:B------:R-:W-:-:S05]  /*0750*/  HMUL2.BF16_V2 R12, R8, R16.H0_H0 ;  /* 0x20000010080c7232 */ /* 0x000fca0000200000 */
[----:B------:R0:W-:Y:S04]  /*0760*/  STG.E.128 desc[UR8][R30.64], R12 ;  /* 0x0000000c1e007986 */ /* 0x0001e8000c101d08 */
[----:B------:R-:W4:Y:S02]  /*0770*/  LDG.E.LU.128 R16, desc[UR8][R32.64] ;  /* 0x0000000820107981 */ /* 0x000f24000c3e1d00 */
[----:B----4-:R-:W-:Y:S02]  /*0780*/  HFMA2.BF16_V2 R16, R8, R16, -RZ ;  /* 0x0000001008107231 */ /* 0x010fe400003000ff */
[----:B------:R-:W-:Y:S02]  /*0790*/  HMUL2.BF16_V2 R21, R9, R17 ;  /* 0x0000001109157232 */ /* 0x000fe40000200000 */
[----:B------:R-:W-:Y:S01]  /*07a0*/  HFMA2.BF16_V2 R18, R10, R18, -RZ ;  /* 0x000000120a127231 */ /* 0x000fe200003000ff */
[----:B------:R-:W-:-:S02]  /*07b0*/  PRMT R17, R16, 0x7632, R17 ;  /* 0x0000763210117816 */ /* 0x000fc40000000011 */
[----:B------:R-:W-:Y:S02]  /*07c0*/  SHF.L.U32 R16, R16, 0x10, RZ ;  /* 0x0000001010107819 */ /* 0x000fe400000006ff */
[----:B------:R-:W-:-:S03]  /*07d0*/  SHF.L.U32 R17, R17, 0x10, RZ ;  /* 0x0000001011117819 */ /* 0x000fc600000006ff */
[----:B--2---:R-:W-:Y:S01]  /*07e0*/  FADD R16, R35, R16 ;  /* 0x0000001023107221 */ /* 0x004fe20000000000 */
[C---:B0-----:R-:W-:Y:S02]  /*07f0*/  PRMT R12, R21.reuse, 0x7632, R12 ;  /* 0x00007632150c7816 */ /* 0x041fe4000000000c */
[----:B------:R-:W-:Y:S01]  /*0800*/  SHF.L.U32 R21, R21, 0x10, RZ ;  /* 0x0000001015157819 */ /* 0x000fe200000006ff */
[----:B------:R-:W-:Y:S01]  /*0810*/  FADD R16, R16, R17 ;  /* 0x0000001110107221 */ /* 0x000fe20000000000 */
[----:B------:R-:W-:-:S03]  /*0820*/  SHF.L.U32 R13, R12, 0x10, RZ ;  /* 0x000000100c0d7819 */ /* 0x000fc600000006ff */
[----:B------:R-:W-:Y:S01]  /*0830*/  FADD R16, R16, R21 ;  /* 0x0000001510107221 */ /* 0x000fe20000000000 */
[C---:B------:R-:W-:Y:S02]  /*0840*/  PRMT R12, R18.reuse, 0x7632, R12 ;  /* 0x00007632120c7816 */ /* 0x040fe4000000000c */
[----:B------:R-:W-:Y:S01]  /*0850*/  SHF.L.U32 R18, R18, 0x10, RZ ;  /* 0x0000001012127819 */ /* 0x000fe200000006ff */
[----:B------:R-:W-:Y:S01]  /*0860*/  FADD R13, R16, R13 ;  /* 0x0000000d100d7221 */ /* 0x000fe20000000000 */
[----:B------:R-:W-:Y:S01]  /*0870*/  HMUL2.BF16_V2 R14, R11, R19 ;  /* 0x000000130b0e7232 */ /* 0x000fe20000200000 */
[----:B------:R-:W-:Y:S02]  /*0880*/  SHF.L.U32 R12, R12, 0x10, RZ ;  /* 0x000000100c0c7819 */ /* 0x000fe400000006ff */
[----:B------:R-:W-:Y:S02]  /*0890*/  FADD R13, R13, R18 ;  /* 0x000000120d0d7221 */ /* 0x000fe40000000000 */
[----:B------:R-:W-:-:S02]  /*08a0*/  PRMT R16, R14, 0x7632, R16 ;  /* 0x000076320e107816 */ /* 0x000fc40000000010 */
[----:B------:R-:W-:Y:S01]  /*08b0*/  SHF.L.U32 R15, R14, 0x10, RZ ;  /* 0x000000100e0f7819 */ /* 0x000fe200000006ff */
[----:B------:R-:W-:Y:S01]  /*08c0*/  FADD R12, R13, R12 ;  /* 0x0000000c0d0c7221 */ /* 0x000fe20000000000 */
[----:B------:R-:W-:-:S03]  /*08d0*/  SHF.L.U32 R13, R16, 0x10, RZ ;  /* 0x00000010100d7819 */ /* 0x000fc600000006ff */
[----:B------:R-:W-:-:S04]  /*08e0*/  FADD R12, R12, R15 ;  /* 0x0000000f0c0c7221 */ /* 0x000fc80000000000 */
[----:B------:R-:W-:-:S05]  /*08f0*/  FADD R12, R12, R13 ;  /* 0x0000000d0c0c7221 */ /* 0x000fca0000000000 */
[----:B------:R0:W-:Y:S02]  /*0900*/  STL [R1], R12 ;  /* 0x0000000c01007387 */ /* 0x0001e40000100800 */
.L_x_349:
[----:B0-----:R-:W2:Y:S01]  /*0910*/  LDG.E R12, desc[UR8][R28.64] ;  /* 0x000000081c0c7981 */ /* 0x001ea2000c1e1900 */
[----:B------:R-:W0:Y:S01]  /*0920*/  LDC R21, c[0x0][0x3b0] ;  /* 0x0000ec00ff157b82 */ /* 0x000e220000000800 */
[----:B--2---:R-:W-:-:S13]  /*0930*/  ISETP.NE.AND P0, PT, R12, -0x1, PT ;  /* 0xffffffff0c00780c */ /* 0x004fda0003f05270 */
[----:B0-----:R-:W-:Y:S05]  /*0940*/  @!P0 BRA `(.L_x_350) ;  /* 0x0000000000b48947 */ /* 0x001fea0003800000 */
[----:B------:R-:W0:Y:S01]  /*0950*/  S2UR UR5, SR_CgaCtaId ;  /* 0x00000000000579c3 */ /* 0x000e220000008800 */
[----:B------:R-:W-:Y:S01]  /*0960*/  UMOV UR4, 0x400 ;  /* 0x0000040000047882 */ /* 0x000fe20000000000 */
[----:B------:R-:W-:Y:S01]  /*0970*/  IMAD R13, R12, UR16, RZ ;  /* 0x000000100c0d7c24 */ /* 0x000fe2000f8e02ff */
[----:B------:R-:W2:Y:S04]  /*0980*/  LDL R35, [R1+0x4] ;  /* 0x0000040001237983 */ /* 0x000ea80000100800 */
        /* <DEDUP_REMOVED lines=9> */
[----:B------:R-:W0:Y:S02]  /*0a20*/  LDS.U16 R18, [UR4+0x2] ;  /* 0x00000204ff127984 */ /* 0x000e240008000400 */
        /* <DEDUP_REMOVED lines=30> */
[----:B------:R0:W-:Y:S02]  /*0c10*/  STL [R1+0x4], R12 ;  /* 0x0000040c01007387 */ /* 0x0001e40000100800 */
.L_x_350:
[----:B0-----:R-:W-:-:S06]  /*0c20*/  IMAD.WIDE R12, R21, 0x4, R28 ;  /* 0x00000004150c7825 */ /* 0x001fcc00078e021c */
[----:B------:R-:W2:Y:S02]  /*0c30*/  LDG.E R12, desc[UR8][R12.64] ;  /* 0x000000080c0c7981 */ /* 0x000ea4000c1e1900 */
[----:B--2---:R-:W-:-:S13]  /*0c40*/  ISETP.NE.AND P0, PT, R12, -0x1, PT ;  /* 0xffffffff0c00780c */ /* 0x004fda0003f05270 */
[----:B------:R-:W-:Y:S05]  /*0c50*/  @!P0 BRA `(.L_x_351) ;  /* 0x0000000000b48947 */ /* 0x000fea0003800000 */
        /* <DEDUP_REMOVED lines=45> */
.L_x_351:
[----:B------:R-:W-:-:S04]  /*0f30*/  IMAD.WIDE R30, R21, 0x4, R28 ;  /* 0x00000004151e7825 */ /* 0x000fc800078e021c */
[----:B------:R-:W-:-:S05]  /*0f40*/  IMAD.WIDE R30, R21, 0x4, R30 ;  /* 0x00000004151e7825 */ /* 0x000fca00078e021e */
[----:B0-----:R-:W2:Y:S01]  /*0f50*/  LDG.E R12, desc[UR8][R30.64] ;  /* 0x000000081e0c7981 */ /* 0x001ea2000c1e1900 */
[----:B------:R-:W-:Y:S02]  /*0f60*/  MOV R13, 0xffffffff ;  /* 0xffffffff000d7802 */ /* 0x000fe40000000f00 */
[----:B------:R-:W-:-:S04]  /*0f70*/  MOV R14, UR15 ;  /* 0x0000000f000e7c02 */ /* 0x000fc80008000f00 */
[----:B------:R-:W-:-:S04]  /*0f80*/  VIADDMNMX.U32 R13, R13, R14, 0x1f, PT ;  /* 0x0000001f0d0d7446 */ /* 0x000fc8000380000e */
[----:B------:R-:W-:-:S04]  /*0f90*/  IADD3 R13, PT, PT, R13, 0x1, RZ ;  /* 0x000000010d0d7810 */ /* 0x000fc80007ffe0ff */
[----:B------:R-:W-:-:S04]  /*0fa0*/  LOP3.LUT R13, R13, 0x3c, RZ, 0xc0, !PT ;  /* 0x0000003c0d0d7812 */ /* 0x000fc800078ec0ff */
[----:B------:R-:W-:Y:S02]  /*0fb0*/  ISETP.NE.AND P0, PT, R13, 0x4, PT ;  /* 0x000000040d00780c */ /* 0x000fe40003f05270 */
        /* <DEDUP_REMOVED lines=47> */
.L_x_352:
[----:B------:R-:W-:Y:S01]  /*12b0*/  UMOV UR4, 0x4 ;  /* 0x0000000400047882 */ /* 0x000fe20000000000 */
[----:B0-----:R-:W-:Y:S01]  /*12c0*/  MOV R12, R2 ;  /* 0x00000002000c7202 */ /* 0x001fe20000000f00 */
[----:B------:R-:W-:Y:S06]  /*12d0*/  @!P0 BRA `(.L_x_348) ;  /* 0x0000005800648947 */ /* 0x000fec0003800000 */
[----:B------:R-:W-:-:S05]  /*12e0*/  IMAD.WIDE R12, R21, 0x4, R30 ;  /* 0x00000004150c7825 */ /* 0x000fca00078e021e */
[----:B------:R-:W2:Y:S01]  /*12f0*/  LDG.E R14, desc[UR8][R12.64] ;  /* 0x000000080c0e7981 */ /* 0x000ea2000c1e1900 */
[----:B------:R-:W-:Y:S01]  /*1300*/  IMAD.WIDE R30, R21, 0x4, R12 ;  /* 0x00000004151e7825 */ /* 0x000fe200078e020c */
[----:B--2---:R-:W-:-:S13]  /*1310*/  ISETP.NE.AND P0, PT, R14, -0x1, PT ;  /* 0xffffffff0e00780c */ /* 0x004fda0003f05270 */
[----:B------:R-:W-:Y:S05]  /*1320*/  @!P0 BRA `(.L_x_353) ;  /* 0x0000000000b48947 */ /* 0x000fea0003800000 */
[----:B------:R-:W0:Y:S01]  /*1330*/  S2UR UR5, SR_CgaCtaId ;  /* 0x00000000000579c3 */ /* 0x000e220000008800 */
[----:B------:R-:W-:Y:S01]  /*1340*/  UMOV UR4, 0x400 ;  /* 0x0000040000047882 */ /* 0x000fe20000000000 */
[----:B------:R-:W-:Y:S01]  /*1350*/  IMAD R13, R14, UR16, RZ ;  /* 0x000000100e0d7c24 */ /* 0x000fe2000f8e02ff */
[----:B------:R-:W2:Y:S04]  /*1360*/  LDL R37, [R1+0x10] ;  /* 0x0000100001257983 */ /* 0x000ea80000100800 */
        /* <DEDUP_REMOVED lines=41> */
.L_x_353:
[----:B0-----:R-:W2:Y:S01]  /*1600*/  LDG.E R12, desc[UR8][R30.64] ;  /* 0x000000081e0c7981 */ /* 0x001ea2000c1e1900 */
        /* <DEDUP_REMOVED lines=48> */
.L_x_354:
        /* <DEDUP_REMOVED lines=49> */
.L_x_355:
        /* <DEDUP_REMOVED lines=54> */
.L_x_356:
[----:B------:R-:W-:Y:S01]  /*1f80*/  UMOV UR4, 0x8 ;  /* 0x0000000800047882 */ /* 0x000fe20000000000 */
[----:B0-----:R-:W-:Y:S01]  /*1f90*/  LEA R12, R21, R2, 0x2 ;  /* 0x00000002150c7211 */ /* 0x001fe200078e10ff */
        /* <DEDUP_REMOVED lines=29> */
[C---:B------:R-:W-:Y:S01]  /*2170*/  PRMT R35, R34.reuse, 0x7632, R35 ;  /* 0x0000763222237816 */ /* 0x040fe20000000023 */
[----:B------:R-:W-:-:S03]  /*2180*/  IMAD.U32 R34, R34, 0x10000, RZ ;  /* 0x0001000022227824 */ /* 0x000fc600078e00ff */
[----:B------:R-:W-:Y:S01]  /*2190*/  SHF.L.U32 R35, R35, 0x10, RZ ;  /* 0x0000001023237819 */ /* 0x000fe200000006ff */
        /* <DEDUP_REMOVED lines=19> */
.L_x_357:
        /* <DEDUP_REMOVED lines=49> */
.L_x_358:
        /* <DEDUP_REMOVED lines=49> */
.L_x_359:
        /* <DEDUP_REMOVED lines=54> */
.L_x_360:
        /* <DEDUP_REMOVED lines=46> */
[C---:B------:R-:W-:Y:S01]  /*2f30*/  PRMT R14, R16.reuse, 0x7632, R14 ;  /* 0x00007632100e7816 */ /* 0x040fe2000000000e */
[----:B------:R-:W-:-:S02]  /*2f40*/  IMAD.U32 R15, R16, 0x10000, RZ ;  /* 0x00010000100f7824 */ /* 0x000fc400078e00ff */
[----:B------:R-:W-:Y:S01]  /*2f50*/  FADD R12, R12, R13 ;  /* 0x0000000d0c0c7221 */ /* 0x000fe20000000000 */
[----:B------:R-:W-:-:S03]  /*2f60*/  SHF.L.U32 R13, R14, 0x10, RZ ;  /* 0x000000100e0d7819 */ /* 0x000fc600000006ff */
[----:B------:R-:W-:-:S04]  /*2f70*/  FADD R12, R12, R15 ;  /* 0x0000000f0c0c7221 */ /* 0x000fc80000000000 */
[----:B------:R-:W-:-:S05]  /*2f80*/  FADD R12, R12, R13 ;  /* 0x0000000d0c0c7221 */ /* 0x000fca0000000000 */
[----:B------:R0:W-:Y:S02]  /*2f90*/  STL [R1+0x30], R12 ;  /* 0x0000300c01007387 */ /* 0x0001e40000100800 */
.L_x_361:
        /* <DEDUP_REMOVED lines=49> */
.L_x_362:
        /* <DEDUP_REMOVED lines=49> */
.L_x_363:
[----:B0-----:R-:W2:Y:S02]  /*35c0*/  LDG.E R12, desc[UR8][R32.64] ;  /* 0x00000008200c7981 */ /* 0x001ea4000c1e1900 */
        /* <DEDUP_REMOVED lines=47> */
.L_x_364:
[----:B------:R-:W-:Y:S01]  /*38c0*/  MOV R30, 0xffffffff ;  /* 0xffffffff001e7802 */ /* 0x000fe20000000f00 */
[----:B------:R-:W-:Y:S01]  /*38d0*/  UMOV UR4, 0x10 ;  /* 0x0000001000047882 */ /* 0x000fe20000000000 */
[----:B------:R-:W-:-:S04]  /*38e0*/  MOV R31, UR15 ;  /* 0x0000000f001f7c02 */ /* 0x000fc80008000f00 */
[----:B------:R-:W-:-:S04]  /*38f0*/  VIADDMNMX.U32 R31, R30, R31, 0x1f, PT ;  /* 0x0000001f1e1f7446 */ /* 0x000fc8000380001f */
[----:B0-----:R-:W-:-:S04]  /*3900*/  IADD3 R12, PT, PT, R31, 0x1, RZ ;  /* 0x000000011f0c7810 */ /* 0x001fc80007ffe0ff */
[----:B------:R-:W-:-:S04]  /*3910*/  LOP3.LUT R12, R12, 0x3c, RZ, 0xc0, !PT ;  /* 0x0000003c0c0c7812 */ /* 0x000fc800078ec0ff */
[----:B------:R-:W-:Y:S02]  /*3920*/  ISETP.NE.AND P0, PT, R12, 0x10, PT ;  /* 0x000000100c00780c */ /* 0x000fe40003f05270 */
[----:B------:R-:W-:-:S11]  /*3930*/  LEA R12, R21, R6, 0x2 ;  /* 0x00000006150c7211 */ /* 0x000fd600078e10ff */
[----:B------:R-:W-:Y:S05]  /*3940*/  @!P0 BRA `(.L_x_348) ;  /* 0x0000003000c88947 */ /* 0x000fea0003800000 */
[----:B------:R-:W-:-:S06]  /*3950*/  IMAD.WIDE R32, R21, 0x4, R32 ;  /* 0x0000000415207825 */ /* 0x000fcc00078e0220 */
        /* <DEDUP_REMOVED lines=48> */
.L_x_365:
        /* <DEDUP_REMOVED lines=32> */
[----:B------:R-:W-:Y:S02]  /*3e60*/  FADD R34, R34, R35 ;  /* 0x0000002322227221 */ /* 0x000fe40000000000 */
[----:B------:R-:W-:Y:S02]  /*3e70*/  IMAD.U32 R12, R12, 0x10000, RZ ;  /* 0x000100000c0c7824 */ /* 0x000fe400078e00ff */
[----:B------:R-:W-:Y:S01]  /*3e80*/  FADD R13, R34, R13 ;  /* 0x0000000d220d7221 */ /* 0x000fe20000000000 */
[C---:B------:R-:W-:Y:S02]  /*3e90*/  PRMT R14, R18.reuse, 0x7632, R14 ;  /* 0x00007632120e7816 */ /* 0x040fe4000000000e */
[----:B------:R-:W-:Y:S01]  /*3ea0*/  SHF.L.U32 R15, R18, 0x10, RZ ;  /* 0x00000010120f7819 */ /* 0x000fe200000006ff */
[----:B------:R-:W-:Y:S01]  /*3eb0*/  FADD R12, R13, R12 ;  /* 0x0000000c0d0c7221 */ /* 0x000fe20000000000 */
[----:B------:R-:W-:Y:S01]  /*3ec0*/  HMUL2.BF16_V2 R16, R11, R19 ;  /* 0x000000130b107232 */ /* 0x000fe20000200000 */
[----:B------:R-:W-:-:S02]  /*3ed0*/  SHF.L.U32 R13, R14, 0x10, RZ ;  /* 0x000000100e0d7819 */ /* 0x000fc400000006ff */
[----:B------:R-:W-:Y:S02]  /*3ee0*/  FADD R12, R12, R15 ;  /* 0x0000000f0c0c7221 */ /* 0x000fe40000000000 */
[C---:B------:R-:W-:Y:S02]  /*3ef0*/  PRMT R14, R16.reuse, 0x7632, R14 ;  /* 0x00007632100e7816 */ /* 0x040fe4000000000e */
[----:B------:R-:W-:Y:S01]  /*3f00*/  SHF.L.U32 R15, R16, 0x10, RZ ;  /* 0x00000010100f7819 */ /* 0x000fe200000006ff */
[----:B------:R-:W-:Y:S01]  /*3f10*/  FADD R12, R12, R13 ;  /* 0x0000000d0c0c7221 */ /* 0x000fe20000000000 */
[----:B------:R-:W-:-:S03]  /*3f20*/  SHF.L.U32 R13, R14, 0x10, RZ ;  /* 0x000000100e0d7819 */ /* 0x000fc600000006ff */
[----:B------:R-:W-:-:S04]  /*3f30*/  FADD R12, R12, R15 ;  /* 0x0000000f0c0c7221 */ /* 0x000fc80000000000 */
[----:B------:R-:W-:-:S05]  /*3f40*/  FADD R12, R12, R13 ;  /* 0x0000000d0c0c7221 */ /* 0x000fca0000000000 */
[----:B------:R0:W-:Y:S02]  /*3f50*/  STL [R1+0x44], R12 ;  /* 0x0000440c01007387 */ /* 0x0001e40000100800 */
.L_x_366:
[----:B------:R-:W0:Y:S02]  /*3f60*/  LDC R13, c[0x0][0x3b0] ;  /* 0x0000ec00ff0d7b82 */ /* 0x000e240000000800 */
        /* <DEDUP_REMOVED lines=49> */
.L_x_367:
[----:B0-----:R-:W2:Y:S01]  /*4280*/  LDG.E R12, desc[UR8][R24.64] ;  /* 0x00000008180c7981 */ /* 0x001ea2000c1e1900 */
        /* <DEDUP_REMOVED lines=35> */
[----:B------:R-:W-:Y:S01]  /*44c0*/  SHF.L.U32 R13, R12, 0x10, RZ ;  /* 0x000000100c0d7819 */ /* 0x000fe200000006ff */
[----:B------:R-:W-:Y:S02]  /*44d0*/  HMUL2.BF16_V2 R19, R11, R19 ;  /* 0x000000130b137232 */ /* 0x000fe40000200000 */
[----:B------:R-:W-:Y:S01]  /*44e0*/  FADD R14, R31, R14 ;  /* 0x0000000e1f0e7221 */ /* 0x000fe20000000000 */
[C---:B------:R-:W-:Y:S02]  /*44f0*/  PRMT R12, R18.reuse, 0x7632, R12 ;  /* 0x00007632120c7816 */ /* 0x040fe4000000000c */
[----:B------:R-:W-:Y:S01]  /*4500*/  SHF.L.U32 R18, R18, 0x10, RZ ;  /* 0x0000001012127819 */ /* 0x000fe200000006ff */
[----:B------:R-:W-:Y:S01]  /*4510*/  FADD R13, R14, R13 ;  /* 0x0000000d0e0d7221 */ /* 0x000fe20000000000 */
[----:B------:R-:W-:-:S02]  /*4520*/  PRMT R14, R19, 0x7610, R14 ;  /* 0x00007610130e7816 */ /* 0x000fc4000000000e */
[----:B------:R-:W-:Y:S01]  /*4530*/  SHF.L.U32 R12, R12, 0x10, RZ ;  /* 0x000000100c0c7819 */ /* 0x000fe200000006ff */
[----:B------:R-:W-:Y:S01]  /*4540*/  FADD R13, R13, R18 ;  /* 0x000000120d0d7221 */ /* 0x000fe20000000000 */
[----:B------:R-:W-:Y:S02]  /*4550*/  PRMT R16, R19, 0x7632, R16 ;  /* 0x0000763213107816 */ /* 0x000fe40000000010 */
[----:B------:R-:W-:Y:S01]  /*4560*/  SHF.L.U32 R15, R14, 0x10, RZ ;  /* 0x000000100e0f7819 */ /* 0x000fe200000006ff */
[----:B------:R-:W-:Y:S01]  /*4570*/  FADD R12, R13, R12 ;  /* 0x0000000c0d0c7221 */ /* 0x000fe20000000000 */
[----:B------:R-:W-:-:S03]  /*4580*/  SHF.L.U32 R13, R16, 0x10, RZ ;  /* 0x00000010100d7819 */ /* 0x000fc600000006ff */
[----:B------:R-:W-:-:S04]  /*4590*/  FADD R12, R12, R15 ;  /* 0x0000000f0c0c7221 */ /* 0x000fc80000000000 */
[----:B------:R-:W-:-:S05]  /*45a0*/  FADD R12, R12, R13 ;  /* 0x0000000d0c0c7221 */ /* 0x000fca0000000000 */
[----:B------:R0:W-:Y:S02]  /*45b0*/  STL [R1+0x4c], R12 ;  /* 0x00004c0c01007387 */ /* 0x0001e40000100800 */
.L_x_368:
[----:B------:R-:W-:Y:S01]  /*45c0*/  UMOV UR4, 0x14 ;  /* 0x0000001400047882 */ /* 0x000fe20000000000 */
[----:B0-----:R-:W-:Y:S01]  /*45d0*/  MOV R12, R3 ;  /* 0x00000003000c7202 */ /* 0x001fe20000000f00 */
[----:B------:R-:W-:Y:S06]  /*45e0*/  @!P0 BRA `(.L_x_348) ;  /* 0x0000002400a08947 */ /* 0x000fec0003800000 */
        /* <DEDUP_REMOVED lines=50> */
.L_x_369:
[----:B------:R-:W0:Y:S02]  /*4910*/  LDC R35, c[0x0][0x3b0] ;  /* 0x0000ec00ff237b82 */ /* 0x000e240000000800 */
[----:B0-----:R-:W-:-:S04]  /*4920*/  IMAD.WIDE R12, R35, 0x4, R24 ;  /* 0x00000004230c7825 */ /* 0x001fc800078e0218 */
        /* <DEDUP_REMOVED lines=49> */
.L_x_370:
[----:B0-----:R-:W-:-:S04]  /*4c40*/  IMAD.WIDE R12, R35, 0x4, R24 ;  /* 0x00000004230c7825 */ /* 0x001fc800078e0218 */
[----:B------:R-:W-:-:S04]  /*4c50*/  IMAD.WIDE R12, R35, 0x4, R12 ;  /* 0x00000004230c7825 */ /* 0x000fc800078e020c */
        /* <DEDUP_REMOVED lines=31> */
[C---:B0-----:R-:W-:Y:S01]  /*4e50*/  PRMT R12, R35.reuse, 0x7632, R12 ;  /* 0x00007632230c7816 */ /* 0x041fe2000000000c */
[----:B------:R-:W-:Y:S02]  /*4e60*/  IMAD.U32 R14, R35, 0x10000, RZ ;  /* 0x00010000230e7824 */ /* 0x000fe400078e00ff */
        /* <DEDUP_REMOVED lines=17> */
.L_x_371:
[----:B0-----:R-:W2:Y:S01]  /*4f80*/  LDG.E R12, desc[UR8][R22.64] ;  /* 0x00000008160c7981 */ /* 0x001ea2000c1e1900 */
        /* <DEDUP_REMOVED lines=52> */
.L_x_372:
[----:B------:R-:W-:Y:S01]  /*52d0*/  UMOV UR4, 0x18 ;  /* 0x0000001800047882 */ /* 0x000fe20000000000 */
[----:B0-----:R-:W-:Y:S01]  /*52e0*/  LEA R12, R21, R3, 0x2 ;  /* 0x00000003150c7211 */ /* 0x001fe200078e10ff */
        /* <DEDUP_REMOVED lines=50> */
.L_x_373:
[----:B0-----:R-:W-:-:S04]  /*5610*/  IMAD.WIDE R12, R21, 0x4, R22 ;  /* 0x00000004150c7825 */ /* 0x001fc800078e0216 */
        /* <DEDUP_REMOVED lines=50> */
.L_x_374:
        /* <DEDUP_REMOVED lines=49> */
.L_x_375:
        /* <DEDUP_REMOVED lines=48> */
.L_x_376:
[----:B0-----:R-:W-:Y:S01]  /*5f50*/  MOV R12, 0xffffffff ;  /* 0xffffffff000c7802 */ /* 0x001fe20000000f00 */
[----:B------:R-:W0:Y:S01]  /*5f60*/  LDC R14, c[0x0][0x3b0] ;  /* 0x0000ec00ff0e7b82 */ /* 0x000e220000000800 */
[----:B------:R-:W-:Y:S01]  /*5f70*/  MOV R13, UR15 ;  /* 0x0000000f000d7c02 */ /* 0x000fe20008000f00 */
[----:B------:R-:W-:-:S03]  /*5f80*/  UMOV UR4, 0x1c ;  /* 0x0000001c00047882 */ /* 0x000fc60000000000 */
[----:B------:R-:W-:-:S04]  /*5f90*/  VIADDMNMX.U32 R12, R12, R13, 0x1f, PT ;  /* 0x0000001f0c0c7446 */ /* 0x000fc8000380000d */
[----:B------:R-:W-:-:S04]  /*5fa0*/  IADD3 R12, PT, PT, R12, 0x1, RZ ;  /* 0x000000010c0c7810 */ /* 0x000fc80007ffe0ff */
[----:B------:R-:W-:-:S04]  /*5fb0*/  LOP3.LUT R12, R12, 0x3c, RZ, 0xc0, !PT ;  /* 0x0000003c0c0c7812 */ /* 0x000fc800078ec0ff */
[----:B------:R-:W-:Y:S02]  /*5fc0*/  ISETP.NE.AND P0, PT, R12, 0x1c, PT ;  /* 0x0000001c0c00780c */ /* 0x000fe40003f05270 */
[----:B0-----:R-:W-:-:S11]  /*5fd0*/  LEA R12, R14, R3, 0x3 ;  /* 0x000000030e0c7211 */ /* 0x001fd600078e18ff */
[----:B------:R-:W-:Y:S05]  /*5fe0*/  @!P0 BRA `(.L_x_348) ;  /* 0x0000000c00208947 */ /* 0x000fea0003800000 */
        /* <DEDUP_REMOVED lines=50> */
.L_x_377:
        /* <DEDUP_REMOVED lines=49> */
.L_x_378:
        /* <DEDUP_REMOVED lines=50> */
.L_x_379:
[----:B------:R-:W2:Y:S01]  /*6940*/  LDG.E R32, desc[UR8][R32.64] ;  /* 0x0000000820207981 */ /* 0x000ea2000c1e1900 */
[----:B------:R-:W-:Y:S01]  /*6950*/  UMOV UR4, 0x20 ;  /* 0x0000002000047882 */ /* 0x000fe20000000000 */
[----:B0-----:R-:W-:Y:S02]  /*6960*/  MOV R12, R5 ;  /* 0x00000005000c7202 */ /* 0x001fe40000000f00 */
        /* <DEDUP_REMOVED lines=46> */
[----:B------:R0:W-:Y:S01]  /*6c50*/  STL [R1+0x7c], R14 ;  /* 0x00007c0e01007387 */ /* 0x0001e20000100800 */
[----:B------:R-:W-:-:S07]  /*6c60*/  MOV R12, R5 ;  /* 0x00000005000c7202 */ /* 0x000fce0000000f00 */
.L_x_348:
[----:B------:R-:W-:-:S13]  /*6c70*/  ISETP.NE.AND P0, PT, R7, RZ, PT ;  /* 0x000000ff0700720c */ /* 0x000fda0003f05270 */
[----:B------:R-:W-:Y:S05]  /*6c80*/  @!P0 BRA `(.L_x_380) ;  /* 0x0000000800608947 */ /* 0x000fea0003800000 */
[----:B------:R-:W1:Y:S02]  /*6c90*/  LDC.64 R30, c[0x0][0x3a8] ;  /* 0x0000ea00ff1e7b82 */ /* 0x000e640000000a00 */
[----:B-1----:R-:W-:-:S05]  /*6ca0*/  IMAD.WIDE R30, R12, 0x4, R30 ;  /* 0x000000040c1e7825 */ /* 0x002fca00078e021e */
[----:B------:R-:W2:Y:S01]  /*6cb0*/  LDG.E R13, desc[UR8][R30.64] ;  /* 0x000000081e0d7981 */ /* 0x000ea2000c1e1900 */
[----:B------:R-:W1:Y:S01]  /*6cc0*/  S2UR UR17, SR_CgaCtaId ;  /* 0x00000000001179c3 */ /* 0x000e620000008800 */
[----:B------:R-:W-:Y:S01]  /*6cd0*/  UMOV UR5, 0x400 ;  /* 0x0000040000057882 */ /* 0x000fe20000000000 */
[----:B------:R-:W-:Y:S01]  /*6ce0*/  ISETP.NE.AND P0, PT, R7, 0x1, PT ;  /* 0x000000010700780c */ /* 0x000fe20003f05270 */
[----:B-1----:R-:W-:Y:S02]  /*6cf0*/  ULEA UR5, UR17, UR5, 0x18 ;  /* 0x0000000511057291 */ /* 0x002fe4000f8ec0ff */
[----:B------:R-:W-:Y:S02]  /*6d00*/  ULEA UR17, UR4, UR14, 0x2 ;  /* 0x0000000e04117291 */ /* 0x000fe4000f8e10ff */
[----:B------:R-:W-:Y:S01]  /*6d10*/  ULEA UR4, UR4, UR5, 0x1 ;  /* 0x0000000504047291 */ /* 0x000fe2000f8e08ff */
[----:B--2---:R-:W-:-:S13]  /*6d20*/  ISETP.NE.AND P1, PT, R13, -0x1, PT ;  /* 0xffffffff0d00780c */ /* 0x004fda0003f25270 */
[----:B------:R-:W-:Y:S05]  /*6d30*/  @!P1 BRA `(.L_x_381) ;  /* 0x0000000000ac9947 */ /* 0x000fea0003800000 */
[----:B------:R-:W1:Y:S01]  /*6d40*/  LDS.U16 R12, [UR4] ;  /* 0x00000004ff0c7984 */ /* 0x000e620008000400 */
[----:B------:R-:W-:-:S03]  /*6d50*/  IMAD R13, R13, UR16, RZ ;  /* 0x000000100d0d7c24 */ /* 0x000fc6000f8e02ff */
[----:B------:R-:W2:Y:S02]  /*6d60*/  LDL R21, [UR17] ;  /* 0x00000011ff157983 */ /* 0x000ea40008100800 */
[----:B------:R-:W-:-:S04]  /*6d70*/  IADD3 R17, P1, PT, R13, R4, RZ ;  /* 0x000000040d117210 */ /* 0x000fc80007f3e0ff */
[----:B0-----:R-:W-:Y:S02]  /*6d80*/  LEA.HI.X.SX32 R14, R13, R20, 0x1, P1 ;  /* 0x000000140d0e7211 */ /* 0x001fe400008f0eff */
        /* <DEDUP_REMOVED lines=14> */
[----:B0-----:R-:W-:Y:S01]  /*6e70*/  HFMA2.BF16_V2 R14, R10, R18, -RZ ;  /* 0x000000120a0e7231 */ /* 0x001fe200003000ff */
[----:B------:R-:W-:-:S02]  /*6e80*/  PRMT R35, R34, 0x7632, R35 ;  /* 0x0000763222237816 */ /* 0x000fc40000000023 */
[----:B------:R-:W-:Y:S02]  /*6e90*/  SHF.L.U32 R34, R34, 0x10, RZ ;  /* 0x0000001022227819 */ /* 0x000fe400000006ff */
[----:B------:R-:W-:-:S03]  /*6ea0*/  SHF.L.U32 R36, R35, 0x10, RZ ;  /* 0x0000001023247819 */ /* 0x000fc600000006ff */
[----:B--2---:R-:W-:Y:S01]  /*6eb0*/  FADD R21, R21, R34 ;  /* 0x0000002215157221 */ /* 0x004fe20000000000 */
[C---:B------:R-:W-:Y:S02]  /*6ec0*/  PRMT R13, R37.reuse, 0x7632, R13 ;  /* 0x00007632250d7816 */ /* 0x040fe4000000000d */
        /* <DEDUP_REMOVED lines=17> */
[----:B------:R1:W-:Y:S02]  /*6fe0*/  STL [UR17], R12 ;  /* 0x0000000cff007987 */ /* 0x0003e40008100811 */
.L_x_381:
[----:B------:R-:W-:Y:S05]  /*6ff0*/  @!P0 BRA `(.L_x_380) ;  /* 0x0000000400848947 */ /* 0x000fea0003800000 */
[----:B------:R-:W2:Y:S02]  /*7000*/  LDC R21, c[0x0][0x3b0] ;  /* 0x0000ec00ff157b82 */ /* 0x000ea40000000800 */
[----:B--2---:R-:W-:-:S05]  /*7010*/  IMAD.WIDE R30, R21, 0x4, R30 ;  /* 0x00000004151e7825 */ /* 0x004fca00078e021e */
[----:B------:R-:W2:Y:S01]  /*7020*/  LDG.E R13, desc[UR8][R30.64] ;  /* 0x000000081e0d7981 */ /* 0x000ea2000c1e1900 */
[----:B------:R-:W-:Y:S02]  /*7030*/  ISETP.NE.AND P0, PT, R7, 0x2, PT ;  /* 0x000000020700780c */ /* 0x000fe40003f05270 */
[----:B--2---:R-:W-:-:S13]  /*7040*/  ISETP.NE.AND P1, PT, R13, -0x1, PT ;  /* 0xffffffff0d00780c */ /* 0x004fda0003f25270 */
[----:B------:R-:W-:Y:S05]  /*7050*/  @!P1 BRA `(.L_x_382) ;  /* 0x0000000000ac9947 */ /* 0x000fea0003800000 */
[----:B-1----:R-:W1:Y:S01]  /*7060*/  LDS.U16 R12, [UR4+0x2] ;  /* 0x00000204ff0c7984 */ /* 0x002e620008000400 */
[----:B------:R-:W-:-:S03]  /*7070*/  IMAD R13, R13, UR16, RZ ;  /* 0x000000100d0d7c24 */ /* 0x000fc6000f8e02ff */
[----:B------:R-:W2:Y:S02]  /*7080*/  LDL R37, [UR17+0x4] ;  /* 0x00000411ff257983 */ /* 0x000ea40008100800 */
        /* <DEDUP_REMOVED lines=39> */
[----:B------:R2:W-:Y:S02]  /*7300*/  STL [UR17+0x4], R12 ;  /* 0x0000040cff007987 */ /* 0x0005e40008100811 */
.L_x_382:
[----:B------:R-:W-:Y:S05]  /*7310*/  @!P0 BRA `(.L_x_380) ;  /* 0x0000000000bc8947 */ /* 0x000fea0003800000 */
[----:B------:R-:W-:-:S06]  /*7320*/  IMAD.WIDE R30, R21, 0x4, R30 ;  /* 0x00000004151e7825 */ /* 0x000fcc00078e021e */
[----:B------:R-:W4:Y:S02]  /*7330*/  LDG.E R30, desc[UR8][R30.64] ;  /* 0x000000081e1e7981 */ /* 0x000f24000c1e1900 */
[----:B----4-:R-:W-:-:S13]  /*7340*/  ISETP.NE.AND P0, PT, R30, -0x1, PT ;  /* 0xffffffff1e00780c */ /* 0x010fda0003f05270 */
[----:B------:R-:W-:Y:S05]  /*7350*/  @!P0 BRA `(.L_x_380) ;  /* 0x0000000000ac8947 */ /* 0x000fea0003800000 */
[----:B-12---:R-:W1:Y:S01]  /*7360*/  LDS.U16 R12, [UR4+0x4] ;  /* 0x00000404ff0c7984 */ /* 0x006e620008000400 */
[----:B------:R-:W-:-:S03]  /*7370*/  IMAD R13, R30, UR16, RZ ;  /* 0x000000101e0d7c24 */ /* 0x000fc6000f8e02ff */
[----:B------:R-:W2:Y:S02]  /*7380*/  LDL R31, [UR17+0x8] ;  /* 0x00000811ff1f7983 */ /* 0x000ea40008100800 */
        /* <DEDUP_REMOVED lines=9> */
[-C--:B0-----:R-:W-:Y:S02]  /*7420*/  HMUL2.BF16_V2 R14, R10, R12.reuse.H0_H0 ;  /* 0x2000000c0a0e7232 */ /* 0x081fe40000200000 */
        /* <DEDUP_REMOVED lines=30> */
.L_x_380:
[----:B-----5:R-:W0:Y:S02]  /*7610*/  LDC R9, c[0x0][0x360] ;  /* 0x0000d800ff097b82 */ /* 0x020e240000000800 */
[----:B0-----:R-:W-:-:S04]  /*7620*/  LEA R4, R9, R4, 0x3 ;  /* 0x0000000409047211 */ /* 0x001fc800078e18ff */
[----:B------:R-:W-:-:S13]  /*7630*/  ISETP.GE.AND P0, PT, R4, UR16, PT ;  /* 0x0000001004007c0c */ /* 0x000fda000bf06270 */
[----:B------:R-:W-:Y:S05]  /*7640*/  @!P0 BRA `(.L_x_383) ;  /* 0xffffff8c00b88947 */ /* 0x000fea000383ffff */
.L_x_347:
[----:B--2---:R-:W-:Y:S05]  /*7650*/  BSYNC.RECONVERGENT B0 ;  /* 0x0000000000007941 */ /* 0x004fea0003800200 */
.L_x_346:
[----:B------:R-:W0:Y:S02]  /*7660*/  LDCU UR7, c[0x0][0x3b4] ;  /* 0x00007680ff0777ac */ /* 0x000e240008000800 */
[----:B0-----:R-:W-:Y:S01]  /*7670*/  ISETP.NE.AND P0, PT, RZ, UR7, PT ;  /* 0x00000007ff007c0c */ /* 0x001fe2000bf05270 */
[----:B------:R-:W-:-:S12]  /*7680*/  UIADD3 UR12, UPT, UPT, UR7, -0x1, URZ ;  /* 0xffffffff070c7890 */ /* 0x000fd8000fffe0ff */
[----:B------:R-:W-:Y:S05]  /*7690*/  @!P0 BRA `(.L_x_384) ;  /* 0x0000001800c88947 */ /* 0x000fea0003800000 */
[----:B------:R-:W-:-:S04]  /*76a0*/  UISETP.LT.U32.AND UP0, UPT, UR12, 0x1f, UPT ;  /* 0x0000001f0c00788c */ /* 0x000fc8000bf01070 */
[----:B------:R-:W-:Y:S02]  /*76b0*/  USEL UR4, UR12, 0x1f, UP0 ;  /* 0x0000001f0c047887 */ /* 0x000fe40008000000 */
[----:B------:R-:W-:Y:S02]  /*76c0*/  UISETP.GE.U32.AND UP0, UPT, UR7, 0x4, UPT ;  /* 0x000000040700788c */ /* 0x000fe4000bf06070 */
[----:B------:R-:W-:-:S03]  /*76d0*/  UIADD3 UR5, UPT, UPT, UR4, 0x1, URZ ;  /* 0x0000000104057890 */ /* 0x000fc6000fffe0ff */
[----:B------:R-:W-:Y:S01]  /*76e0*/  UMOV UR4, URZ ;  /* 0x000000ff00047c82 */ /* 0x000fe20008000000 */
[----:B------:R-:W-:-:S03]  /*76f0*/  ULOP3.LUT UR6, UR5, 0x3, URZ, 0xc0, !UPT ;  /* 0x0000000305067892 */ /* 0x000fc6000f8ec0ff */
[----:B------:R-:W-:Y:S09]  /*7700*/  BRA.U !UP0, `(.L_x_385) ;  /* 0x00000019085c7547 */ /* 0x000ff2000b800000 */
[----:B------:R-:W2:Y:S04]  /*7710*/  LDL R9, [R1] ;  /* 0x0000000001097983 */ /* 0x000ea80000100800 */
[----:B------:R-:W5:Y:S04]  /*7720*/  LDL R7, [R1+0x4] ;  /* 0x0000040001077983 */ /* 0x000f680000100800 */
[----:B-1--4-:R-:W4:Y:S04]  /*7730*/  LDL R8, [R1+0x8] ;  /* 0x0000080001087983 */ /* 0x012f280000100800 */
[----:B------:R-:W3:Y:S01]  /*7740*/  LDL R10, [R1+0xc] ;  /* 0x00000c00010a7983 */ /* 0x000ee20000100800 */
[----:B------:R-:W-:Y:S01]  /*7750*/  ULOP3.LUT UR5, UR5, 0x3c, URZ, 0xc0, !UPT ;  /* 0x0000003c05057892 */ /* 0x000fe2000f8ec0ff */
[----:B------:R-:W-:-:S03]  /*7760*/  UMOV UR4, 0x4 ;  /* 0x0000000400047882 */ /* 0x000fc60000000000 */
[----:B------:R-:W-:Y:S01]  /*7770*/  UISETP.NE.AND UP0, UPT, UR5, 0x4, UPT ;  /* 0x000000040500788c */ /* 0x000fe2000bf05270 */
[----:B--2---:R-:W0:Y:S04]  /*7780*/  SHFL.BFLY PT, R0, R9, 0x10, 0x1f ;  /* 0x0e001f0009007f89 */ /* 0x004e2800000e0000 */
[----:B-----5:R-:W1:Y:S04]  /*7790*/  SHFL.BFLY PT, R2, R7, 0x10, 0x1f ;  /* 0x0e001f0007027f89 */ /* 0x020e6800000e0000 */
[----:B----4-:R-:W2:Y:S04]  /*77a0*/  SHFL.BFLY PT, R3, R8, 0x10, 0x1f ;  /* 0x0e001f0008037f89 */ /* 0x010ea800000e0000 */
[----:B---3--:R-:W3:Y:S01]  /*77b0*/  SHFL.BFLY PT, R5, R10, 0x10, 0x1f ;  /* 0x0e001f000a057f89 */ /* 0x008ee200000e0000 */
[----:B0-----:R-:W-:Y:S01]  /*77c0*/  FADD R0, R9, R0 ;  /* 0x0000000009007221 */ /* 0x001fe20000000000 */
[----:B-1----:R-:W-:Y:S01]  /*77d0*/  FADD R2, R2, R7 ;  /* 0x0000000702027221 */ /* 0x002fe20000000000 */
[----:B--2---:R-:W-:-:S03]  /*77e0*/  FADD R4, R3, R8 ;  /* 0x0000000803047221 */ /* 0x004fc60000000000 */
        /* <DEDUP_REMOVED lines=31> */
[----:B------:R0:W-:Y:S01]  /*79e0*/  STL [R1+0x4], R2 ;  /* 0x0000040201007387 */ /* 0x0001e20000100800 */
[----:B--2---:R-:W-:-:S03]  /*79f0*/  FADD R0, R5, R0 ;  /* 0x0000000005007221 */ /* 0x004fc60000000000 */
[----:B------:R0:W-:Y:S01]  /*7a00*/  STL [R1+0x8], R4 ;  /* 0x0000080401007387 */ /* 0x0001e20000100800 */
[----:B---3--:R-:W-:-:S03]  /*7a10*/  FADD R6, R3, R8 ;  /* 0x0000000803067221 */ /* 0x008fc60000000000 */
[----:B------:R0:W-:Y:S04]  /*7a20*/  STL [R1], R0 ;  /* 0x0000000001007387 */ /* 0x0001e80000100800 */
[----:B------:R0:W-:Y:S01]  /*7a30*/  STL [R1+0xc], R6 ;  /* 0x00000c0601007387 */ /* 0x0001e20000100800 */
[----:B------:R-:W-:Y:S05]  /*7a40*/  BRA.U !UP0, `(.L_x_385) ;  /* 0x00000015088c7547 */ /* 0x000fea000b800000 */
[----:B------:R-:W0:Y:S04]  /*7a50*/  LDL R9, [R1+0x10] ;  /* 0x0000100001097983 */ /* 0x000e280000100800 */
[----:B------:R-:W2:Y:S04]  /*7a60*/  LDL R7, [R1+0x14] ;  /* 0x0000140001077983 */ /* 0x000ea80000100800 */
[----:B------:R-:W3:Y:S04]  /*7a70*/  LDL R8, [R1+0x18] ;  /* 0x0000180001087983 */ /* 0x000ee80000100800 */
[----:B------:R-:W4:Y:S01]  /*7a80*/  LDL R10, [R1+0x1c] ;  /* 0x00001c00010a7983 */ /* 0x000f220000100800 */
[----:B------:R-:W-:Y:S01]  /*7a90*/  UISETP.NE.AND UP0, UPT, UR5, 0x8, UPT ;  /* 0x000000080500788c */ /* 0x000fe2000bf05270 */
[----:B------:R-:W-:-:S02]  /*7aa0*/  UMOV UR4, 0x8 ;  /* 0x0000000800047882 */ /* 0x000fc40000000000 */
[----:B0-----:R-:W0:Y:S04]  /*7ab0*/  SHFL.BFLY PT, R0, R9, 0x10, 0x1f ;  /* 0x0e001f0009007f89 */ /* 0x001e2800000e0000 */
[----:B--2---:R-:W1:Y:S04]  /*7ac0*/  SHFL.BFLY PT, R2, R7, 0x10, 0x1f ;  /* 0x0e001f0007027f89 */ /* 0x004e6800000e0000 */
[----:B---3--:R-:W2:Y:S04]  /*7ad0*/  SHFL.BFLY PT, R3, R8, 0x10, 0x1f ;  /* 0x0e001f0008037f89 */ /* 0x008ea800000e0000 */
[----:B----4-:R-:W3:Y:S01]  /*7ae0*/  SHFL.BFLY PT, R5, R10, 0x10, 0x1f ;  /* 0x0e001f000a057f89 */ /* 0x010ee200000e0000 */
        /* <DEDUP_REMOVED lines=38> */
[----:B------:R0:W-:Y:S04]  /*7d50*/  STL [R1+0x10], R0 ;  /* 0x0000100001007387 */ /* 0x0001e80000100800 */
        /* <DEDUP_REMOVED lines=261> */
[----:B------:R-:W-:-:S03]  /*8db0*/  UMOV UR4, 0x20 ;  /* 0x0000002000047882 */ /* 0x000fc60000000000 */
        /* <DEDUP_REMOVED lines=43> */
[----:B------:R0:W-:Y:S02]  /*9070*/  STL [R1+0x7c], R6 ;  /* 0x00007c0601007387 */ /* 0x0001e40000100800 */
.L_x_385:
[----:B------:R-:W-:-:S09]  /*9080*/  UISETP.NE.AND UP0, UPT, UR6, URZ, UPT ;  /* 0x000000ff0600728c */ /* 0x000fd2000bf05270 */
[----:B------:R-:W-:Y:S05]  /*9090*/  BRA.U !UP0, `(.L_x_384) ;  /* 0x0000000108487547 */ /* 0x000fea000b800000 */
[----:B------:R-:W-:Y:S02]  /*90a0*/  UIMAD UR4, UR4, 0x4, UR14 ;  /* 0x00000004040478a4 */ /* 0x000fe4000f8e020e */
[----:B------:R-:W-:-:S12]  /*90b0*/  UIADD3 UR6, UPT, UPT, -UR6, URZ, URZ ;  /* 0x000000ff06067290 */ /* 0x000fd8000fffe1ff */
.L_x_386:
[----:B0-----:R-:W1:Y:S01]  /*90c0*/  LDL R0, [UR4] ;  /* 0x00000004ff007983 */ /* 0x001e620008100800 */
[----:B------:R-:W-:-:S04]  /*90d0*/  UIADD3 UR6, UPT, UPT, UR6, 0x1, URZ ;  /* 0x0000000106067890 */ /* 0x000fc8000fffe0ff */
[----:B------:R-:W-:Y:S01]  /*90e0*/  UISETP.NE.AND UP0, UPT, UR6, URZ, UPT ;  /* 0x000000ff0600728c */ /* 0x000fe2000bf05270 */
[----:B-1----:R-:W0:Y:S02]  /*90f0*/  SHFL.BFLY PT, R3, R0, 0x10, 0x1f ;  /* 0x0e001f0000037f89 */ /* 0x002e2400000e0000 */
[----:B0-----:R-:W-:-:S05]  /*9100*/  FADD R3, R0, R3 ;  /* 0x0000000300037221 */ /* 0x001fca0000000000 */
[----:B------:R-:W0:Y:S02]  /*9110*/  SHFL.BFLY PT, R2, R3, 0x8, 0x1f ;  /* 0x0d001f0003027f89 */ /* 0x000e2400000e0000 */
[----:B0-----:R-:W-:-:S05]  /*9120*/  FADD R2, R3, R2 ;  /* 0x0000000203027221 */ /* 0x001fca0000000000 */
[----:B------:R-:W0:Y:S02]  /*9130*/  SHFL.BFLY PT, R5, R2, 0x4, 0x1f ;  /* 0x0c801f0002057f89 */ /* 0x000e2400000e0000 */
[----:B0-----:R-:W-:-:S05]  /*9140*/  FADD R5, R2, R5 ;  /* 0x0000000502057221 */ /* 0x001fca0000000000 */
[----:B------:R-:W0:Y:S02]  /*9150*/  SHFL.BFLY PT, R4, R5, 0x2, 0x1f ;  /* 0x0c401f0005047f89 */ /* 0x000e2400000e0000 */
[----:B0-----:R-:W-:-:S05]  /*9160*/  FADD R4, R5, R4 ;  /* 0x0000000405047221 */ /* 0x001fca0000000000 */
[----:B--2---:R-:W0:Y:S02]  /*9170*/  SHFL.BFLY PT, R7, R4, 0x1, 0x1f ;  /* 0x0c201f0004077f89 */ /* 0x004e2400000e0000 */
[----:B0-----:R-:W-:-:S05]  /*9180*/  FADD R7, R4, R7 ;  /* 0x0000000704077221 */ /* 0x001fca0000000000 */
[----:B------:R2:W-:Y:S01]  /*9190*/  STL [UR4], R7 ;  /* 0x00000007ff007987 */ /* 0x0005e20008100804 */
[----:B------:R-:W-:Y:S01]  /*91a0*/  UIADD3 UR4, UPT, UPT, UR4, 0x4, URZ ;  /* 0x0000000404047890 */ /* 0x000fe2000fffe0ff */
[----:B------:R-:W-:Y:S11]  /*91b0*/  BRA.U UP0, `(.L_x_386) ;  /* 0xfffffffd00c07547 */ /* 0x000ff6000b83ffff */
.L_x_384:
[----:B0-----:R-:W0:Y:S02]  /*91c0*/  S2R R0, SR_TID.X ;  /* 0x0000000000007919 */ /* 0x001e240000002100 */
[----:B0-----:R-:W-:-:S13]  /*91d0*/  ISETP.NE.OR P0, PT, R0, RZ, !P0 ;  /* 0x000000ff0000720c */ /* 0x001fda0004705670 */
[----:B------:R-:W-:Y:S05]  /*91e0*/  @P0 EXIT ;  /* 0x000000000000094d */ /* 0x000fea0003800000 */
[----:B------:R-:W0:Y:S01]  /*91f0*/  S2UR UR5, SR_CTAID.X ;  /* 0x00000000000579c3 */ /* 0x000e220000002500 */
[----:B------:R-:W-:-:S04]  /*9200*/  UISETP.LT.U32.AND UP0, UPT, UR12, 0x1f, UPT ;  /* 0x0000001f0c00788c */ /* 0x000fc8000bf01070 */
[----:B------:R-:W-:Y:S02]  /*9210*/  USEL UR4, UR12, 0x1f, UP0 ;  /* 0x0000001f0c047887 */ /* 0x000fe40008000000 */
[----:B------:R-:W-:Y:S02]  /*9220*/  UISETP.GE.U32.AND UP0, UPT, UR12, 0x3, UPT ;  /* 0x000000030c00788c */ /* 0x000fe4000bf06070 */
[----:B------:R-:W-:-:S03]  /*9230*/  UIADD3 UR10, UPT, UPT, UR4, 0x1, URZ ;  /* 0x00000001040a7890 */ /* 0x000fc6000fffe0ff */
[----:B------:R-:W-:Y:S01]  /*9240*/  UMOV UR4, URZ ;  /* 0x000000ff00047c82 */ /* 0x000fe20008000000 */
[----:B------:R-:W-:Y:S02]  /*9250*/  ULOP3.LUT UR11, UR10, 0x3, URZ, 0xc0, !UPT ;  /* 0x000000030a0b7892 */ /* 0x000fe4000f8ec0ff */
[----:B0-----:R-:W-:Y:S01]  /*9260*/  UIMAD UR5, UR5, UR7, URZ ;  /* 0x00000007050572a4 */ /* 0x001fe2000f8e02ff */
[----:B------:R-:W-:Y:S11]  /*9270*/  BRA.U !UP0, `(.L_x_387) ;  /* 0x0000000508447547 */ /* 0x000ff6000b800000 */
[----:B------:R-:W0:Y:S01]  /*9280*/  LDCU.64 UR6, c[0x0][0x3a0] ;  /* 0x00007400ff0677ac */ /* 0x000e220008000a00 */
[----:B------:R-:W-:Y:S02]  /*9290*/  MOV R0, R1 ;  /* 0x0000000100007202 */ /* 0x000fe40000000f00 */
[----:B------:R-:W-:Y:S01]  /*92a0*/  MOV R21, UR5 ;  /* 0x0000000500157c02 */ /* 0x000fe20008000f00 */
[----:B------:R-:W-:-:S04]  /*92b0*/  ULOP3.LUT UR4, UR10, 0x3c, URZ, 0xc0, !UPT ;  /* 0x0000003c0a047892 */ /* 0x000fc8000f8ec0ff */
[----:B------:R-:W-:Y:S02]  /*92c0*/  UIADD3 UR10, UPT, UPT, -UR4, URZ, URZ ;  /* 0x000000ff040a7290 */ /* 0x000fe4000fffe1ff */
[----:B0-----:R-:W-:-:S04]  /*92d0*/  UIADD3 UR6, UP0, UPT, UR6, 0x8, URZ ;  /* 0x0000000806067890 */ /* 0x001fc8000ff1e0ff */
[----:B------:R-:W-:Y:S02]  /*92e0*/  UIADD3.X UR7, UPT, UPT, URZ, UR7, URZ, UP0, !UPT ;  /* 0x00000007ff077290 */ /* 0x000fe400087fe4ff */
[----:B------:R-:W-:Y:S01]  /*92f0*/  UISETP.GE.AND UP0, UPT, UR10, URZ, UPT ;  /* 0x000000ff0a00728c */ /* 0x000fe2000bf06270 */
[----:B------:R-:W-:-:S03]  /*9300*/  MOV R2, UR6 ;  /* 0x0000000600027c02 */ /* 0x000fc60008000f00 */
[----:B-1----:R-:W-:-:S05]  /*9310*/  MOV R3, UR7 ;  /* 0x0000000700037c02 */ /* 0x002fca0008000f00 */
[----:B------:R-:W-:Y:S05]  /*9320*/  BRA.U UP0, `(.L_x_388) ;  /* 0x0000000100ec7547 */ /* 0x000fea000b800000 */
[----:B------:R-:W-:Y:S02]  /*9330*/  UIADD3 UR6, UPT, UPT, -UR10, URZ, URZ ;  /* 0x000000ff0a067290 */ /* 0x000fe4000fffe1ff */
[----:B------:R-:W-:Y:S02]  /*9340*/  UPLOP3.LUT UP0, UPT, UPT, UPT, UPT, 0x80, 0x8 ;  /* 0x000000000008789c */ /* 0x000fe40003f0f070 */
[----:B------:R-:W-:-:S09]  /*9350*/  UISETP.GT.AND UP1, UPT, UR6, 0xc, UPT ;  /* 0x0000000c0600788c */ /* 0x000fd2000bf24270 */
[----:B------:R-:W-:Y:S05]  /*9360*/  BRA.U !UP1, `(.L_x_389) ;  /* 0x0000000109847547 */ /* 0x000fea000b800000 */
[----:B------:R-:W-:-:S11]  /*9370*/  UPLOP3.LUT UP0, UPT, UPT, UPT, UPT, 0x40, 0x4 ;  /* 0x000000000004789c */ /* 0x000fd60003f0e870 */
.L_x_390:
[----:B0-----:R-:W5:Y:S04]  /*9380*/  LDL.128 R16, [R0] ;  /* 0x0000000000107983 */ /* 0x001f680000100c00 */
[----:B------:R-:W3:Y:S04]  /*9390*/  LDL.128 R12, [R0+0x10] ;  /* 0x00001000000c7983 */ /* 0x000ee80000100c00 */
[----:B----4-:R-:W4:Y:S04]  /*93a0*/  LDL.128 R8, [R0+0x20] ;  /* 0x0000200000087983 */ /* 0x010f280000100c00 */
[----:B--2---:R0:W2:Y:S01]  /*93b0*/  LDL.128 R4, [R0+0x30] ;  /* 0x0000300000047983 */ /* 0x0040a20000100c00 */
[C---:B------:R-:W-:Y:S01]  /*93c0*/  IADD3 R25, PT, PT, R21.reuse, 0x4, RZ ;  /* 0x0000000415197810 */ /* 0x040fe20007ffe0ff */
[C-C-:B------:R-:W-:Y:S01]  /*93d0*/  IMAD.WIDE R22, R21.reuse, 0x4, R2.reuse ;  /* 0x0000000415167825 */ /* 0x140fe200078e0202 */
[C---:B------:R-:W-:Y:S01]  /*93e0*/  IADD3 R27, PT, PT, R21.reuse, 0x8, RZ ;  /* 0x00000008151b7810 */ /* 0x040fe20007ffe0ff */
[----:B------:R-:W-:Y:S01]  /*93f0*/  UIADD3 UR10, UPT, UPT, UR10, 0x10, URZ ;  /* 0x000000100a0a7890 */ /* 0x000fe2000fffe0ff */
[----:B------:R-:W-:Y:S01]  /*9400*/  IADD3 R29, PT, PT, R21, 0xc, RZ ;  /* 0x0000000c151d7810 */ /* 0x000fe20007ffe0ff */
[--C-:B------:R-:W-:Y:S01]  /*9410*/  IMAD.WIDE R24, R25, 0x4, R2.reuse ;  /* 0x0000000419187825 */ /* 0x100fe200078e0202 */
[----:B------:R-:W-:Y:S01]  /*9420*/  IADD3 R21, PT, PT, R21, 0x10, RZ ;  /* 0x0000001015157810 */ /* 0x000fe20007ffe0ff */
[----:B------:R-:W-:Y:S01]  /*9430*/  UISETP.GE.AND UP1, UPT, UR10, -0xc, UPT ;  /* 0xfffffff40a00788c */ /* 0x000fe2000bf26270 */
[----:B0-----:R-:W-:Y:S01]  /*9440*/  IADD3 R0, PT, PT, R0, 0x40, RZ ;  /* 0x0000004000007810 */ /* 0x001fe20007ffe0ff */
[----:B------:R-:W-:-:S04]  /*9450*/  IMAD.WIDE R26, R27, 0x4, R2 ;  /* 0x000000041b1a7825 */ /* 0x000fc800078e0202 */
[----:B------:R-:W-:Y:S01]  /*9460*/  IMAD.WIDE R28, R29, 0x4, R2 ;  /* 0x000000041d1c7825 */ /* 0x000fe200078e0202 */
[----:B-----5:R0:W-:Y:S04]  /*9470*/  STG.E desc[UR8][R22.64+-0x8], R16 ;  /* 0xfffff81016007986 */ /* 0x0201e8000c101908 */
[----:B------:R0:W-:Y:S04]  /*9480*/  STG.E desc[UR8][R22.64+-0x4], R17 ;  /* 0xfffffc1116007986 */ /* 0x0001e8000c101908 */
[----:B------:R0:W-:Y:S04]  /*9490*/  STG.E desc[UR8][R22.64], R18 ;  /* 0x0000001216007986 */ /* 0x0001e8000c101908 */
[----:B------:R0:W-:Y:S04]  /*94a0*/  STG.E desc[UR8][R22.64+0x4], R19 ;  /* 0x0000041316007986 */ /* 0x0001e8000c101908 */
[----:B---3--:R0:W-:Y:S04]  /*94b0*/  STG.E desc[UR8][R24.64+-0x8], R12 ;  /* 0xfffff80c18007986 */ /* 0x0081e8000c101908 */
[----:B------:R0:W-:Y:S04]  /*94c0*/  STG.E desc[UR8][R24.64+-0x4], R13 ;  /* 0xfffffc0d18007986 */ /* 0x0001e8000c101908 */
[----:B------:R0:W-:Y:S04]  /*94d0*/  STG.E desc[UR8][R24.64], R14 ;  /* 0x0000000e18007986 */ /* 0x0001e8000c101908 */
[----:B------:R0:W-:Y:S04]  /*94e0*/  STG.E desc[UR8][R24.64+0x4], R15 ;  /* 0x0000040f18007986 */ /* 0x0001e8000c101908 */
[----:B----4-:R0:W-:Y:S04]  /*94f0*/  STG.E desc[UR8][R26.64+-0x8], R8 ;  /* 0xfffff8081a007986 */ /* 0x0101e8000c101908 */
[----:B------:R0:W-:Y:S04]  /*9500*/  STG.E desc[UR8][R26.64+-0x4], R9 ;  /* 0xfffffc091a007986 */ /* 0x0001e8000c101908 */
[----:B------:R0:W-:Y:S04]  /*9510*/  STG.E desc[UR8][R26.64], R10 ;  /* 0x0000000a1a007986 */ /* 0x0001e8000c101908 */
[----:B------:R0:W-:Y:S04]  /*9520*/  STG.E desc[UR8][R26.64+0x4], R11 ;  /* 0x0000040b1a007986 */ /* 0x0001e8000c101908 */
[----:B--2---:R0:W-:Y:S04]  /*9530*/  STG.E desc[UR8][R28.64+-0x8], R4 ;  /* 0xfffff8041c007986 */ /* 0x0041e8000c101908 */
[----:B------:R0:W-:Y:S04]  /*9540*/  STG.E desc[UR8][R28.64+-0x4], R5 ;  /* 0xfffffc051c007986 */ /* 0x0001e8000c101908 */
[----:B------:R0:W-:Y:S04]  /*9550*/  STG.E desc[UR8][R28.64], R6 ;  /* 0x000000061c007986 */ /* 0x0001e8000c101908 */
[----:B------:R0:W-:Y:S01]  /*9560*/  STG.E desc[UR8][R28.64+0x4], R7 ;  /* 0x000004071c007986 */ /* 0x0001e2000c101908 */
[----:B------:R-:W-:Y:S05]  /*9570*/  BRA.U !UP1, `(.L_x_390) ;  /* 0xfffffffd09807547 */ /* 0x000fea000b83ffff */
.L_x_389:
[----:B------:R-:W-:-:S04]  /*9580*/  UIADD3 UR6, UPT, UPT, -UR10, URZ, URZ ;  /* 0x000000ff0a067290 */ /* 0x000fc8000fffe1ff */
[----:B------:R-:W-:-:S09]  /*9590*/  UISETP.GT.AND UP1, UPT, UR6, 0x4, UPT ;  /* 0x000000040600788c */ /* 0x000fd2000bf24270 */
[----:B------:R-:W-:Y:S05]  /*95a0*/  BRA.U !UP1, `(.L_x_391) ;  /* 0x0000000109447547 */ /* 0x000fea000b800000 */
[----:B0---4-:R-:W4:Y:S04]  /*95b0*/  LDL.128 R8, [R0] ;  /* 0x0000000000087983 */ /* 0x011f280000100c00 */
[----:B------:R0:W5:Y:S01]  /*95c0*/  LDL.128 R12, [R0+0x10] ;  /* 0x00001000000c7983 */ /* 0x0001620000100c00 */
[C---:B--2---:R-:W-:Y:S01]  /*95d0*/  IADD3 R7, PT, PT, R21.reuse, 0x4, RZ ;  /* 0x0000000415077810 */ /* 0x044fe20007ffe0ff */
[C-C-:B------:R-:W-:Y:S01]  /*95e0*/  IMAD.WIDE R4, R21.reuse, 0x4, R2.reuse ;  /* 0x0000000415047825 */ /* 0x140fe200078e0202 */
[----:B------:R-:W-:Y:S01]  /*95f0*/  IADD3 R21, PT, PT, R21, 0x8, RZ ;  /* 0x0000000815157810 */ /* 0x000fe20007ffe0ff */
[----:B------:R-:W-:Y:S02]  /*9600*/  UIADD3 UR10, UPT, UPT, UR10, 0x8, URZ ;  /* 0x000000080a0a7890 */ /* 0x000fe4000fffe0ff */
[----:B------:R-:W-:Y:S01]  /*9610*/  IMAD.WIDE R6, R7, 0x4, R2 ;  /* 0x0000000407067825 */ /* 0x000fe200078e0202 */
[----:B------:R-:W-:Y:S01]  /*9620*/  UPLOP3.LUT UP0, UPT, UPT, UPT, UPT, 0x40, 0x4 ;  /* 0x000000000004789c */ /* 0x000fe20003f0e870 */
[----:B0-----:R-:W-:Y:S01]  /*9630*/  IADD3 R0, PT, PT, R0, 0x20, RZ ;  /* 0x0000002000007810 */ /* 0x001fe20007ffe0ff */
[----:B----4-:R1:W-:Y:S04]  /*9640*/  STG.E desc[UR8][R4.64+-0x8], R8 ;  /* 0xfffff80804007986 */ /* 0x0103e8000c101908 */
[----:B------:R1:W-:Y:S04]  /*9650*/  STG.E desc[UR8][R4.64+-0x4], R9 ;  /* 0xfffffc0904007986 */ /* 0x0003e8000c101908 */
[----:B------:R1:W-:Y:S04]  /*9660*/  STG.E desc[UR8][R4.64], R10 ;  /* 0x0000000a04007986 */ /* 0x0003e8000c101908 */
[----:B------:R1:W-:Y:S04]  /*9670*/  STG.E desc[UR8][R4.64+0x4], R11 ;  /* 0x0000040b04007986 */ /* 0x0003e8000c101908 */
[----:B-----5:R1:W-:Y:S04]  /*9680*/  STG.E desc[UR8][R6.64+-0x8], R12 ;  /* 0xfffff80c06007986 */ /* 0x0203e8000c101908 */
[----:B------:R1:W-:Y:S04]  /*9690*/  STG.E desc[UR8][R6.64+-0x4], R13 ;  /* 0xfffffc0d06007986 */ /* 0x0003e8000c101908 */
[----:B------:R1:W-:Y:S04]  /*96a0*/  STG.E desc[UR8][R6.64], R14 ;  /* 0x0000000e06007986 */ /* 0x0003e8000c101908 */
[----:B------:R1:W-:Y:S02]  /*96b0*/  STG.E desc[UR8][R6.64+0x4], R15 ;  /* 0x0000040f06007986 */ /* 0x0003e4000c101908 */
.L_x_391:
[----:B------:R-:W-:-:S09]  /*96c0*/  UISETP.NE.OR UP0, UPT, UR10, URZ, UP0 ;  /* 0x000000ff0a00728c */ /* 0x000fd20008705670 */
[----:B------:R-:W-:Y:S05]  /*96d0*/  BRA.U !UP0, `(.L_x_387) ;  /* 0x00000001082c7547 */ /* 0x000fea000b800000 */
.L_x_388:
[----:B01--4-:R0:W4:Y:S01]  /*96e0*/  LDL.128 R8, [R0] ;  /* 0x0000000000087983 */ /* 0x0131220000100c00 */
[C---:B------:R-:W-:Y:S01]  /*96f0*/  IMAD.WIDE R4, R21.reuse, 0x4, R2 ;  /* 0x0000000415047825 */ /* 0x040fe200078e0202 */
[----:B------:R-:W-:Y:S01]  /*9700*/  UIADD3 UR10, UPT, UPT, UR10, 0x4, URZ ;  /* 0x000000040a0a7890 */ /* 0x000fe2000fffe0ff */
[----:B------:R-:W-:-:S03]  /*9710*/  IADD3 R21, PT, PT, R21, 0x4, RZ ;  /* 0x0000000415157810 */ /* 0x000fc60007ffe0ff */
[----:B------:R-:W-:Y:S01]  /*9720*/  UISETP.NE.AND UP0, UPT, UR10, URZ, UPT ;  /* 0x000000ff0a00728c */ /* 0x000fe2000bf05270 */
[----:B0-----:R-:W-:Y:S01]  /*9730*/  IADD3 R0, PT, PT, R0, 0x10, RZ ;  /* 0x0000001000007810 */ /* 0x001fe20007ffe0ff */
[----:B----4-:R0:W-:Y:S04]  /*9740*/  STG.E desc[UR8][R4.64+-0x8], R8 ;  /* 0xfffff80804007986 */ /* 0x0101e8000c101908 */
[----:B------:R0:W-:Y:S04]  /*9750*/  STG.E desc[UR8][R4.64+-0x4], R9 ;  /* 0xfffffc0904007986 */ /* 0x0001e8000c101908 */
[----:B------:R0:W-:Y:S04]  /*9760*/  STG.E desc[UR8][R4.64], R10 ;  /* 0x0000000a04007986 */ /* 0x0001e8000c101908 */
[----:B------:R0:W-:Y:S01]  /*9770*/  STG.E desc[UR8][R4.64+0x4], R11 ;  /* 0x0000040b04007986 */ /* 0x0001e2000c101908 */
[----:B------:R-:W-:Y:S05]  /*9780*/  BRA.U UP0, `(.L_x_388) ;  /* 0xfffffffd00d47547 */ /* 0x000fea000b83ffff */
.L_x_387:
[----:B------:R-:W-:-:S13]  /*9790*/  ISETP.NE.AND P0, PT, RZ, UR11, PT ;  /* 0x0000000bff007c0c */ /* 0x000fda000bf05270 */
[----:B------:R-:W-:Y:S05]  /*97a0*/  @!P0 EXIT ;  /* 0x000000000000894d */ /* 0x000fea0003800000 */
[----:B01----:R-:W0:Y:S01]  /*97b0*/  LDC.64 R4, c[0x0][0x3a0] ;  /* 0x0000e800ff047b82 */ /* 0x003e220000000a00 */
[----:B------:R-:W-:Y:S02]  /*97c0*/  UIADD3 UR5, UPT, UPT, UR5, UR4, URZ ;  /* 0x0000000405057290 */ /* 0x000fe4000fffe0ff */
[----:B------:R-:W-:Y:S02]  /*97d0*/  UIMAD UR6, UR4, 0x4, UR14 ;  /* 0x00000004040678a4 */ /* 0x000fe4000f8e020e */
[----:B------:R-:W-:Y:S02]  /*97e0*/  UIADD3 UR4, UPT, UPT, -UR11, URZ, URZ ;  /* 0x000000ff0b047290 */ /* 0x000fe4000fffe1ff */
[----:B--2---:R-:W-:-:S10]  /*97f0*/  MOV R7, UR5 ;  /* 0x0000000500077c02 */ /* 0x004fd40008000f00 */
.L_x_392:
[----:B-1----:R-:W2:Y:S01]  /*9800*/  LDL R9, [UR6] ;  /* 0x00000006ff097983 */ /* 0x002ea20008100800 */
[C---:B0-----:R-:W-:Y:S01]  /*9810*/  IMAD.WIDE R2, R7.reuse, 0x4, R4 ;  /* 0x0000000407027825 */ /* 0x041fe200078e0204 */
[----:B------:R-:W-:Y:S01]  /*9820*/  UIADD3 UR4, UPT, UPT, UR4, 0x1, URZ ;  /* 0x0000000104047890 */ /* 0x000fe2000fffe0ff */
[----:B------:R-:W-:Y:S01]  /*9830*/  IADD3 R7, PT, PT, R7, 0x1, RZ ;  /* 0x0000000107077810 */ /* 0x000fe20007ffe0ff */
[----:B------:R-:W-:Y:S02]  /*9840*/  UIADD3 UR6, UPT, UPT, UR6, 0x4, URZ ;  /* 0x0000000406067890 */ /* 0x000fe4000fffe0ff */
[----:B------:R-:W-:Y:S01]  /*9850*/  UISETP.NE.AND UP0, UPT, UR4, URZ, UPT ;  /* 0x000000ff0400728c */ /* 0x000fe2000bf05270 */
[----:B--2---:R1:W-:Y:S08]  /*9860*/  STG.E desc[UR8][R2.64], R9 ;  /* 0x0000000902007986 */ /* 0x0043f0000c101908 */
[----:B------:R-:W-:Y:S05]  /*9870*/  BRA.U UP0, `(.L_x_392) ;  /* 0xfffffffd00e07547 */ /* 0x000fea000b83ffff */
[----:B------:R-:W-:Y:S05]  /*9880*/  EXIT ;  /* 0x000000000000794d */ /* 0x000fea0003800000 */
.L_x_393:
        /* <DEDUP_REMOVED lines=15> */
.L_x_819:


//--------------------- .text._Z18moe_permute_kernelI13__nv_bfloat16S0_Li16ELb1EEvPKT_S3_PS1_PKfPfPKiiii --------------------------
	.section	.text._Z18moe_permute_kernelI13__nv_bfloat16S0_Li16ELb1EEvPKT_S3_PS1_PKfPfPKiiii,"ax",@progbits
	.align	128
        .global         _Z18moe_permute_kernelI13__nv_bfloat16S0_Li16ELb1EEvPKT_S3_PS1_PKfPfPKiiii
        .type           _Z18moe_permute_kernelI13__nv_bfloat16S0_Li16ELb1EEvPKT_S3_PS1_PKfPfPKiiii,@function
        .size           _Z18moe_permute_kernelI13__nv_bfloat16S0_Li16ELb1EEvPKT_S3_PS1_PKfPfPKiiii,(.L_x_820 - _Z18moe_permute_kernelI13__nv_bfloat16S0_Li16ELb1EEvPKT_S3_PS1_PKfPfPKiiii)
        .other          _Z18moe_permute_kernelI13__nv_bfloat16S0_Li16ELb1EEvPKT_S3_PS1_PKfPfPKiiii,@"STO_CUDA_ENTRY STV_DEFAULT"
_Z18moe_permute_kernelI13__nv_bfloat16S0_Li16ELb1EEvPKT_S3_PS1_PKfPfPKiiii:
.text._Z18moe_permute_kernelI13__nv_bfloat16S0_Li16ELb1EEvPKT_S3_PS1_PKfPfPKiiii:
[----:B------:R-:W0:Y:S01]  /*0000*/  LDC R1, c[0x0][0x37c] ;  /* 0x0000df00ff017b82 */ /* 0x000e220000000800 */
[----:B------:R-:W1:Y:S01]  /*0010*/  S2R R9, SR_TID.X ;  /* 0x0000000000097919 */ /* 0x000e620000002100 */
[----:B0-----:R-:W-:Y:S01]  /*0020*/  IADD3 R1, PT, PT, R1, -0x40, RZ ;  /* 0xffffffc001017810 */ /* 0x001fe20007ffe0ff */
[----:B------:R-:W1:Y:S01]  /*0030*/  LDCU UR16, c[0x0][0x3b4] ;  /* 0x00007680ff1077ac */ /* 0x000e620008000800 */
[----:B------:R-:W-:Y:S01]  /*0040*/  BSSY.RECONVERGENT B0, `(.L_x_394) ;  /* 0x000001b000007945 */ /* 0x000fe20003800200 */
[----:B------:R-:W0:Y:S01]  /*0050*/  S2R R0, SR_CTAID.X ;  /* 0x0000000000007919 */ /* 0x000e220000002500 */
[----:B------:R-:W-:Y:S01]  /*0060*/  R2UR UR5, R1 ;  /* 0x00000000010572ca */ /* 0x000fe200000e0000 */
[----:B------:R-:W2:Y:S01]  /*0070*/  LDCU UR17, c[0x0][0x3b8] ;  /* 0x00007700ff1177ac */ /* 0x000ea20008000800 */
[----:B------:R-:W3:Y:S01]  /*0080*/  LDCU UR18, c[0x0][0x3b8] ;  /* 0x00007700ff1277ac */ /* 0x000ee20008000800 */
[----:B------:R-:W4:Y:S10]  /*0090*/  LDCU.64 UR8, c[0x0][0x358] ;  /* 0x00006b00ff0877ac */ /* 0x000f340008000a00 */
[----:B------:R-:W-:Y:S04]  /*00a0*/  STL.128 [UR5], RZ ;  /* 0x000000ffff007987 */ /* 0x000fe80008100c05 */
[----:B------:R-:W-:Y:S04]  /*00b0*/  STL.128 [UR5+0x10], RZ ;  /* 0x000010ffff007987 */ /* 0x000fe80008100c05 */
[----:B------:R-:W-:Y:S04]  /*00c0*/  STL.128 [UR5+0x20], RZ ;  /* 0x000020ffff007987 */ /* 0x000fe80008100c05 */
[----:B------:R-:W-:Y:S01]  /*00d0*/  STL.128 [UR5+0x30], RZ ;  /* 0x000030ffff007987 */ /* 0x000fe20008100c05 */
[----:B-1----:R-:W-:-:S13]  /*00e0*/  ISETP.GE.AND P0, PT, R9, UR16, PT ;  /* 0x0000001009007c0c */ /* 0x002fda000bf06270 */
[----:B0-234-:R-:W-:Y:S05]  /*00f0*/  @P0 BRA `(.L_x_395) ;  /* 0x00000000003c0947 */ /* 0x01dfea0003800000 */
[----:B------:R-:W0:Y:S01]  /*0100*/  S2R R3, SR_CgaCtaId ;  /* 0x0000000000037919 */ /* 0x000e220000008800 */
[----:B------:R-:W1:Y:S01]  /*0110*/  LDC R10, c[0x0][0x360] ;  /* 0x0000d800ff0a7b82 */ /* 0x000e620000000800 */
[----:B------:R-:W-:Y:S01]  /*0120*/  MOV R2, 0x400 ;  /* 0x0000040000027802 */ /* 0x000fe20000000f00 */
[----:B------:R-:W-:-:S06]  /*0130*/  IMAD.MOV.U32 R7, RZ, RZ, R9 ;  /* 0x000000ffff077224 */ /* 0x000fcc00078e0009 */
[----:B------:R-:W2:Y:S01]  /*0140*/  LDC.64 R4, c[0x0][0x398] ;  /* 0x0000e600ff047b82 */ /* 0x000ea20000000a00 */
[----:B0-----:R-:W-:-:S07]  /*0150*/  LEA R6, R3, R2, 0x18 ;  /* 0x0000000203067211 */ /* 0x001fce00078ec0ff */
.L_x_396:
[----:B0-----:R-:W-:-:S04]  /*0160*/  IMAD R3, R0, UR16, R7 ;  /* 0x0000001000037c24 */ /* 0x001fc8000f8e0207 */
[----:B--2---:R-:W-:-:S06]  /*0170*/  IMAD.WIDE R2, R3, 0x4, R4 ;  /* 0x0000000403027825 */ /* 0x004fcc00078e0204 */
[----:B------:R-:W2:Y:S01]  /*0180*/  LDG.E R2, desc[UR8][R2.64] ;  /* 0x0000000802027981 */ /* 0x000ea2000c1e1900 */
[----:B------:R-:W-:Y:S01]  /*0190*/  LEA R8, R7, R6, 0x1 ;  /* 0x0000000607087211 */ /* 0x000fe200078e08ff */
[----:B-1----:R-:W-:-:S05]  /*01a0*/  IMAD.IADD R7, R10, 0x1, R7 ;  /* 0x000000010a077824 */ /* 0x002fca00078e0207 */
[----:B------:R-:W-:Y:S02]  /*01b0*/  ISETP.GE.AND P0, PT, R7, UR16, PT ;  /* 0x0000001007007c0c */ /* 0x000fe4000bf06270 */
[----:B--2---:R-:W-:-:S05]  /*01c0*/  F2FP.BF16.F32.PACK_AB R3, RZ, R2 ;  /* 0x00000002ff03723e */ /* 0x004fca00000010ff */
[----:B------:R0:W-:Y:S06]  /*01d0*/  STS.U16 [R8], R3 ;  /* 0x0000000308007388 */ /* 0x0001ec0000000400 */
[----:B------:R-:W-:Y:S05]  /*01e0*/  @!P0 BRA `(.L_x_396) ;  /* 0xfffffffc00dc8947 */ /* 0x000fea000383ffff */
.L_x_395:
[----:B------:R-:W-:Y:S05]  /*01f0*/  BSYNC.RECONVERGENT B0 ;  /* 0x0000000000007941 */ /* 0x000fea0003800200 */
.L_x_394:
[----:B------:R-:W-:Y:S01]  /*0200*/  SHF.L.U32 R5, R9, 0x3, RZ ;  /* 0x0000000309057819 */ /* 0x000fe200000006ff */
[----:B------:R-:W-:Y:S03]  /*0210*/  BAR.SYNC.DEFER_BLOCKING 0x0 ;  /* 0x0000000000007b1d */ /* 0x000fe60000010000 */
[----:B------:R-:W-:-:S03]  /*0220*/  ISETP.GE.AND P0, PT, R5, UR17, PT ;  /* 0x0000001105007c0c */ /* 0x000fc6000bf06270 */
[----:B------:R-:W1:Y:S01]  /*0230*/  LDCU.64 UR10, c[0x0][0x390] ;  /* 0x00007200ff0a77ac */ /* 0x000e620008000a00 */
[----:B------:R-:W-:Y:S01]  /*0240*/  BSSY.RECONVERGENT B0, `(.L_x_397) ;  /* 0x0000422000007945 */ /* 0x000fe20003800200 */
[----:B------:R-:W2:Y:S01]  /*0250*/  LDCU.64 UR12, c[0x0][0x388] ;  /* 0x00007100ff0c77ac */ /* 0x000ea20008000a00 */
[----:B------:R-:W3:Y:S07]  /*0260*/  LDCU.64 UR14, c[0x0][0x380] ;  /* 0x00007000ff0e77ac */ /* 0x000eee0008000a00 */
[----:B------:R-:W-:Y:S05]  /*0270*/  @P0 BRA `(.L_x_398) ;  /* 0x0000004000780947 */ /* 0x000fea0003800000 */
[----:B------:R-:W4:Y:S01]  /*0280*/  LDC R2, c[0x0][0x360] ;  /* 0x0000d800ff027b82 */ /* 0x000f220000000800 */
[----:B------:R-:W-:-:S09]  /*0290*/  UISETP.NE.AND UP0, UPT, UR16, URZ, UPT ;  /* 0x000000ff1000728c */ /* 0x000fd2000bf05270 */
[----:B------:R-:W-:Y:S05]  /*02a0*/  BRA.U !UP0, `(.L_x_398) ;  /* 0x00000041086c7547 */ /* 0x000fea000b800000 */
[----:B------:R-:W5:Y:S01]  /*02b0*/  LDC.64 R50, c[0x0][0x3a8] ;  /* 0x0000ea00ff327b82 */ /* 0x000f620000000a00 */
[----:B------:R-:W-:Y:S01]  /*02c0*/  IMAD.U32 R7, RZ, RZ, UR16 ;  /* 0x00000010ff077e24 */ /* 0x000fe2000f8e00ff */
[----:B------:R-:W-:Y:S01]  /*02d0*/  MOV R4, 0xffffffff ;  /* 0xffffffff00047802 */ /* 0x000fe20000000f00 */
[----:B------:R-:W-:-:S03]  /*02e0*/  IMAD R6, R0, UR17, RZ ;  /* 0x0000001100067c24 */ /* 0x000fc6000f8e02ff */
[----:B------:R-:W-:Y:S02]  /*02f0*/  VIADDMNMX.U32 R4, R4, R7, 0xf, PT ;  /* 0x0000000f04047446 */ /* 0x000fe40003800007 */
[----:B------:R-:W0:Y:S02]  /*0300*/  LDC R11, c[0x0][0x3b0] ;  /* 0x0000ec00ff0b7b82 */ /* 0x000e240000000800 */
[----:B------:R-:W-:-:S04]  /*0310*/  IADD3 R7, PT, PT, R4, 0x1, RZ ;  /* 0x0000000104077810 */ /* 0x000fc80007ffe0ff */
[----:B------:R-:W-:Y:S01]  /*0320*/  LOP3.LUT R7, R7, 0x3, RZ, 0xc0, !PT ;  /* 0x0000000307077812 */ /* 0x000fe200078ec0ff */
[----:B-----5:R-:W-:-:S04]  /*0330*/  IMAD.WIDE.U32 R50, R0, 0x4, R50 ;  /* 0x0000000400327825 */ /* 0x020fc800078e0032 */
[----:B0-----:R-:W-:-:S04]  /*0340*/  IMAD.WIDE R48, R11, 0x4, R50 ;  /* 0x000000040b307825 */ /* 0x001fc800078e0232 */
[----:B------:R-:W-:Y:S02]  /*0350*/  IMAD.IADD R3, R0, 0x1, R11 ;  /* 0x0000000100037824 */ /* 0x000fe400078e020b */
[----:B------:R-:W-:-:S03]  /*0360*/  IMAD.WIDE R46, R11, 0x4, R48 ;  /* 0x000000040b2e7825 */ /* 0x000fc600078e0230 */
[C---:B------:R-:W-:Y:S01]  /*0370*/  LEA R3, R11.reuse, R3, 0x1 ;  /* 0x000000030b037211 */ /* 0x040fe200078e08ff */
[----:B------:R-:W-:-:S04]  /*0380*/  IMAD.WIDE R44, R11, 0x4, R46 ;  /* 0x000000040b2c7825 */ /* 0x000fc800078e022e */
[----:B------:R-:W-:Y:S02]  /*0390*/  IMAD.IADD R3, R3, 0x1, R11 ;  /* 0x0000000103037824 */ /* 0x000fe400078e020b */
[----:B------:R-:W-:-:S04]  /*03a0*/  IMAD.WIDE R42, R11, 0x4, R44 ;  /* 0x000000040b2a7825 */ /* 0x000fc800078e022c */
[C---:B------:R-:W-:Y:S02]  /*03b0*/  IMAD R4, R11.reuse, 0x8, R3 ;  /* 0x000000080b047824 */ /* 0x040fe400078e0203 */
[----:B------:R-:W-:-:S03]  /*03c0*/  IMAD.WIDE R40, R11, 0x4, R42 ;  /* 0x000000040b287825 */ /* 0x000fc600078e022a */
[C---:B------:R-:W-:Y:S01]  /*03d0*/  LEA R8, R11.reuse, R4, 0x2 ;  /* 0x000000040b087211 */ /* 0x040fe200078e10ff */
        /* <DEDUP_REMOVED lines=8> */
[----:B------:R-:W-:-:S07]  /*0460*/  IMAD.WIDE R10, R11, 0x4, R24 ;  /* 0x000000040b0a7825 */ /* 0x000fce00078e0218 */
.L_x_418:
[----:B0-----:R-:W-:Y:S02]  /*0470*/  SHF.R.S32.HI R9, RZ, 0x1f, R5 ;  /* 0x0000001fff097819 */ /* 0x001fe40000011405 */
[----:B-----5:R-:W-:-:S04]  /*0480*/  IADD3 R13, P0, PT, R6, R5, RZ ;  /* 0x00000005060d7210 */ /* 0x020fc80007f1e0ff */
[----:B------:R-:W-:Y:S02]  /*0490*/  LEA.HI.X.SX32 R14, R6, R9, 0x1, P0 ;  /* 0x00000009060e7211 */ /* 0x000fe400000f0eff */
[----:B---3--:R-:W-:-:S04]  /*04a0*/  LEA R12, P0, R13, UR14, 0x1 ;  /* 0x0000000e0d0c7c11 */ /* 0x008fc8000f8008ff */
[----:B------:R-:W-:-:S06]  /*04b0*/  LEA.HI.X R13, R13, UR15, R14, 0x1, P0 ;  /* 0x0000000f0d0d7c11 */ /* 0x000fcc00080f0c0e */
[----:B------:R-:W5:Y:S01]  /*04c0*/  LDG.E.LU.128 R12, desc[UR8][R12.64] ;  /* 0x000000080c0c7981 */ /* 0x000f62000c3e1d00 */
[----:B--2---:R-:W-:Y:S01]  /*04d0*/  IMAD.U32 R16, RZ, RZ, UR16 ;  /* 0x00000010ff107e24 */ /* 0x004fe2000f8e00ff */
[----:B------:R-:W-:Y:S01]  /*04e0*/  UMOV UR4, URZ ;  /* 0x000000ff00047c82 */ /* 0x000fe20008000000 */
[----:B------:R-:W-:-:S03]  /*04f0*/  MOV R19, R0 ;  /* 0x0000000000137202 */ /* 0x000fc60000000f00 */
[----:B------:R-:W-:-:S13]  /*0500*/  ISETP.GE.U32.AND P0, PT, R16, 0x4, PT ;  /* 0x000000041000780c */ /* 0x000fda0003f06070 */
[----:B------:R-:W-:Y:S05]  /*0510*/  @!P0 BRA `(.L_x_399) ;  /* 0x0000003400348947 */ /* 0x000fea0003800000 */
[----:B------:R-:W3:Y:S02]  /*0520*/  LDG.E R17, desc[UR8][R50.64] ;  /* 0x0000000832117981 */ /* 0x000ee4000c1e1900 */
[----:B---3--:R-:W-:-:S13]  /*0530*/  ISETP.NE.AND P0, PT, R17, -0x1, PT ;  /* 0xffffffff1100780c */ /* 0x008fda0003f05270 */
[----:B------:R-:W-:Y:S05]  /*0540*/  @!P0 BRA `(.L_x_400) ;  /* 0x0000000000c08947 */ /* 0x000fea0003800000 */
[----:B------:R-:W0:Y:S01]  /*0550*/  S2UR UR6, SR_CgaCtaId ;  /* 0x00000000000679c3 */ /* 0x000e220000008800 */
[----:B------:R-:W-:Y:S01]  /*0560*/  UMOV UR4, 0x400 ;  /* 0x0000040000047882 */ /* 0x000fe20000000000 */
[----:B------:R-:W-:-:S05]  /*0570*/  IMAD R18, R17, UR18, RZ ;  /* 0x0000001211127c24 */ /* 0x000fca000f8e02ff */
[----:B------:R-:W-:-:S04]  /*0580*/  IADD3 R21, P0, PT, R18, R5, RZ ;  /* 0x0000000512157210 */ /* 0x000fc80007f1e0ff */
[----:B------:R-:W-:Y:S01]  /*0590*/  LEA.HI.X.SX32 R18, R18, R9, 0x1, P0 ;  /* 0x0000000912127211 */ /* 0x000fe200000f0eff */
[----:B------:R-:W-:-:S03]  /*05a0*/  IMAD.SHL.U32 R20, R21, 0x2, RZ ;  /* 0x0000000215147824 */ /* 0x000fc600078e00ff */
[----:B------:R-:W-:Y:S02]  /*05b0*/  SHF.L.U64.HI R21, R21, 0x1, R18 ;  /* 0x0000000115157819 */ /* 0x000fe40000010212 */
[----:B-1----:R-:W-:-:S04]  /*05c0*/  IADD3 R52, P0, PT, R20, UR10, RZ ;  /* 0x0000000a14347c10 */ /* 0x002fc8000ff1e0ff */
[----:B------:R-:W-:Y:S02]  /*05d0*/  IADD3.X R53, PT, PT, R21, UR11, RZ, P0, !PT ;  /* 0x0000000b15357c10 */ /* 0x000fe400087fe4ff */
[----:B--2---:R-:W-:Y:S01]  /*05e0*/  IADD3 R20, P0, PT, R20, UR12, RZ ;  /* 0x0000000c14147c10 */ /* 0x004fe2000ff1e0ff */
[----:B0-----:R-:W-:-:S03]  /*05f0*/  ULEA UR4, UR6, UR4, 0x18 ;  /* 0x0000000406047291 */ /* 0x001fc6000f8ec0ff */
[----:B------:R-:W-:-:S06]  /*0600*/  IADD3.X R21, PT, PT, R21, UR13, RZ, P0, !PT ;  /* 0x0000000d15157c10 */ /* 0x000fcc00087fe4ff */
[----:B------:R-:W0:Y:S02]  /*0610*/  LDS.U16 R16, [UR4] ;  /* 0x00000004ff107984 */ /* 0x000e240008000400 */
[-C--:B0----5:R-:W-:Y:S02]  /*0620*/  HMUL2.BF16_V2 R19, R15, R16.reuse.H0_H0 ;  /* 0x200000100f137232 */ /* 0x0a1fe40000200000 */
[-C--:B------:R-:W-:Y:S02]  /*0630*/  HMUL2.BF16_V2 R18, R14, R16.reuse.H0_H0 ;  /* 0x200000100e127232 */ /* 0x080fe40000200000 */
[-C--:B------:R-:W-:Y:S02]  /*0640*/  HMUL2.BF16_V2 R17, R13, R16.reuse.H0_H0 ;  /* 0x200000100d117232 */ /* 0x080fe40000200000 */
[----:B------:R-:W-:-:S05]  /*0650*/  HMUL2.BF16_V2 R16, R12, R16.H0_H0 ;  /* 0x200000100c107232 */ /* 0x000fca0000200000 */
[----:B------:R0:W-:Y:S04]  /*0660*/  STG.E.128 desc[UR8][R52.64], R16 ;  /* 0x0000001034007986 */ /* 0x0001e8000c101d08 */
[----:B------:R-:W2:Y:S04]  /*0670*/  LDG.E.LU.128 R20, desc[UR8][R20.64] ;  /* 0x0000000814147981 */ /* 0x000ea8000c3e1d00 */
[----:B0-----:R-:W3:Y:S01]  /*0680*/  LDL R16, [UR5] ;  /* 0x00000005ff107983 */ /* 0x001ee20008100800 */
[----:B--2---:R-:W-:Y:S02]  /*0690*/  HFMA2.BF16_V2 R53, R12, R20, -RZ ;  /* 0x000000140c357231 */ /* 0x004fe400003000ff */
[----:B------:R-:W-:-:S02]  /*06a0*/  HMUL2.BF16_V2 R21, R13, R21 ;  /* 0x000000150d157232 */ /* 0x000fc40000200000 */
[----:B------:R-:W-:-:S03]  /*06b0*/  HFMA2.BF16_V2 R22, R14, R22, -RZ ;  /* 0x000000160e167231 */ /* 0x000fc600003000ff */
[----:B------:R-:W-:Y:S02]  /*06c0*/  PRMT R18, R21, 0x7632, R18 ;  /* 0x0000763215127816 */ /* 0x000fe40000000012 */
[C---:B------:R-:W-:Y:S02]  /*06d0*/  PRMT R20, R53.reuse, 0x7610, R20 ;  /* 0x0000761035147816 */ /* 0x040fe40000000014 */
[----:B------:R-:W-:Y:S02]  /*06e0*/  PRMT R17, R53, 0x7632, R17 ;  /* 0x0000763235117816 */ /* 0x000fe40000000011 */
[----:B------:R-:W-:-:S03]  /*06f0*/  SHF.L.U32 R20, R20, 0x10, RZ ;  /* 0x0000001014147819 */ /* 0x000fc600000006ff */
[----:B------:R-:W-:Y:S02]  /*0700*/  IMAD.U32 R17, R17, 0x10000, RZ ;  /* 0x0001000011117824 */ /* 0x000fe400078e00ff */
[----:B---3--:R-:W-:Y:S01]  /*0710*/  FADD R20, R16, R20 ;  /* 0x0000001410147221 */ /* 0x008fe20000000000 */
[----:B------:R-:W-:-:S03]  /*0720*/  PRMT R16, R21, 0x7610, R16 ;  /* 0x0000761015107816 */ /* 0x000fc60000000010 */
[----:B------:R-:W-:Y:S01]  /*0730*/  FADD R17, R20, R17 ;  /* 0x0000001114117221 */ /* 0x000fe20000000000 */
[----:B------:R-:W-:-:S05]  /*0740*/  SHF.L.U32 R16, R16, 0x10, RZ ;  /* 0x0000001010107819 */ /* 0x000fca00000006ff */
[----:B------:R-:W-:Y:S01]  /*0750*/  FADD R16, R17, R16 ;  /* 0x0000001011107221 */ /* 0x000fe20000000000 */
[----:B------:R-:W-:Y:S02]  /*0760*/  IMAD.U32 R17, R18, 0x10000, RZ ;  /* 0x0001000012117824 */ /* 0x000fe400078e00ff */
[----:B------:R-:W-:Y:S02]  /*0770*/  HMUL2.BF16_V2 R18, R15, R23 ;  /* 0x000000170f127232 */ /* 0x000fe40000200000 */
[--C-:B------:R-:W-:Y:S01]  /*0780*/  FADD R16, R16, R17.reuse ;  /* 0x0000001110107221 */ /* 0x100fe20000000000 */
[----:B------:R-:W-:Y:S02]  /*0790*/  PRMT R17, R22, 0x7610, R17 ;  /* 0x0000761016117816 */ /* 0x000fe40000000011 */
[----:B------:R-:W-:Y:S02]  /*07a0*/  PRMT R19, R18, 0x7632, R19 ;  /* 0x0000763212137816 */ /* 0x000fe40000000013 */
[----:B------:R-:W-:-:S03]  /*07b0*/  SHF.L.U32 R17, R17, 0x10, RZ ;  /* 0x0000001011117819 */ /* 0x000fc600000006ff */
[----:B------:R-:W-:Y:S02]  /*07c0*/  IMAD.U32 R19, R19, 0x10000, RZ ;  /* 0x0001000013137824 */ /* 0x000fe400078e00ff */
[--C-:B------:R-:W-:Y:S01]  /*07d0*/  FADD R16, R16, R17.reuse ;  /* 0x0000001110107221 */ /* 0x100fe20000000000 */
[----:B------:R-:W-:-:S05]  /*07e0*/  PRMT R17, R22, 0x7632, R17 ;  /* 0x0000763216117816 */ /* 0x000fca0000000011 */
[----:B------:R-:W-:-:S04]  /*07f0*/  IMAD.U32 R17, R17, 0x10000, RZ ;  /* 0x0001000011117824 */ /* 0x000fc800078e00ff */
[----:B------:R-:W-:Y:S01]  /*0800*/  FADD R16, R16, R17 ;  /* 0x0000001110107221 */ /* 0x000fe20000000000 */
[----:B------:R-:W-:-:S05]  /*0810*/  SHF.L.U32 R17, R18, 0x10, RZ ;  /* 0x0000001012117819 */ /* 0x000fca00000006ff */
[----:B------:R-:W-:-:S04]  /*0820*/  FADD R16, R16, R17 ;  /* 0x0000001110107221 */ /* 0x000fc80000000000 */
[----:B------:R-:W-:-:S05]  /*0830*/  FADD R16, R16, R19 ;  /* 0x0000001310107221 */ /* 0x000fca0000000000 */
[----:B------:R0:W-:Y:S02]  /*0840*/  STL [UR5], R16 ;  /* 0x00000010ff007987 */ /* 0x0001e40008100805 */
.L_x_400:
[----:B------:R-:W3:Y:S02]  /*0850*/  LDG.E R17, desc[UR8][R48.64] ;  /* 0x0000000830117981 */ /* 0x000ee4000c1e1900 */
[----:B---3--:R-:W-:-:S13]  /*0860*/  ISETP.NE.AND P0, PT, R17, -0x1, PT ;  /* 0xffffffff1100780c */ /* 0x008fda0003f05270 */
[----:B------:R-:W-:Y:S05]  /*0870*/  @!P0 BRA `(.L_x_401) ;  /* 0x0000000000c08947 */ /* 0x000fea0003800000 */
[----:B------:R-:W3:Y:S01]  /*0880*/  S2UR UR6, SR_CgaCtaId ;  /* 0x00000000000679c3 */ /* 0x000ee20000008800 */
[----:B------:R-:W-:Y:S01]  /*0890*/  UMOV UR4, 0x400 ;  /* 0x0000040000047882 */ /* 0x000fe20000000000 */
[----:B------:R-:W-:-:S05]  /*08a0*/  IMAD R18, R17, UR18, RZ ;  /* 0x0000001211127c24 */ /* 0x000fca000f8e02ff */
[----:B------:R-:W-:-:S04]  /*08b0*/  IADD3 R21, P0, PT, R18, R5, RZ ;  /* 0x0000000512157210 */ /* 0x000fc80007f1e0ff */
[----:B------:R-:W-:Y:S02]  /*08c0*/  LEA.HI.X.SX32 R18, R18, R9, 0x1, P0 ;  /* 0x0000000912127211 */ /* 0x000fe400000f0eff */
[C---:B------:R-:W-:Y:S02]  /*08d0*/  SHF.L.U32 R20, R21.reuse, 0x1, RZ ;  /* 0x0000000115147819 */ /* 0x040fe400000006ff */
[----:B------:R-:W-:Y:S02]  /*08e0*/  SHF.L.U64.HI R21, R21, 0x1, R18 ;  /* 0x0000000115157819 */ /* 0x000fe40000010212 */
[----:B-1----:R-:W-:-:S04]  /*08f0*/  IADD3 R52, P0, PT, R20, UR10, RZ ;  /* 0x0000000a14347c10 */ /* 0x002fc8000ff1e0ff */
[----:B------:R-:W-:Y:S02]  /*0900*/  IADD3.X R53, PT, PT, R21, UR11, RZ, P0, !PT ;  /* 0x0000000b15357c10 */ /* 0x000fe400087fe4ff */
[----:B--2---:R-:W-:Y:S01]  /*0910*/  IADD3 R20, P0, PT, R20, UR12, RZ ;  /* 0x0000000c14147c10 */ /* 0x004fe2000ff1e0ff */
[----:B---3--:R-:W-:-:S03]  /*0920*/  ULEA UR4, UR6, UR4, 0x18 ;  /* 0x0000000406047291 */ /* 0x008fc6000f8ec0ff */
[----:B------:R-:W-:-:S06]  /*0930*/  IADD3.X R21, PT, PT, R21, UR13, RZ, P0, !PT ;  /* 0x0000000d15157c10 */ /* 0x000fcc00087fe4ff */
[----:B0-----:R-:W0:Y:S02]  /*0940*/  LDS.U16 R16, [UR4+0x2] ;  /* 0x00000204ff107984 */ /* 0x001e240008000400 */
[-C--:B0----5:R-:W-:Y:S02]  /*0950*/  HMUL2.BF16_V2 R19, R15, R16.reuse.H0_H0 ;  /* 0x200000100f137232 */ /* 0x0a1fe40000200000 */
[-C--:B------:R-:W-:Y:S02]  /*0960*/  HMUL2.BF16_V2 R18, R14, R16.reuse.H0_H0 ;  /* 0x200000100e127232 */ /* 0x080fe40000200000 */
[-C--:B------:R-:W-:Y:S02]  /*0970*/  HMUL2.BF16_V2 R17, R13, R16.reuse.H0_H0 ;  /* 0x200000100d117232 */ /* 0x080fe40000200000 */
[----:B------:R-:W-:-:S05]  /*0980*/  HMUL2.BF16_V2 R16, R12, R16.H0_H0 ;  /* 0x200000100c107232 */ /* 0x000fca0000200000 */
[----:B------:R0:W-:Y:S04]  /*0990*/  STG.E.128 desc[UR8][R52.64], R16 ;  /* 0x0000001034007986 */ /* 0x0001e8000c101d08 */
[----:B------:R-:W2:Y:S04]  /*09a0*/  LDG.E.LU.128 R20, desc[UR8][R20.64] ;  /* 0x0000000814147981 */ /* 0x000ea8000c3e1d00 */
[----:B0-----:R-:W3:Y:S01]  /*09b0*/  LDL R16, [UR5+0x4] ;  /* 0x00000405ff107983 */ /* 0x001ee20008100800 */
[----:B--2---:R-:W-:Y:S02]  /*09c0*/  HFMA2.BF16_V2 R53, R12, R20, -RZ ;  /* 0x000000140c357231 */ /* 0x004fe400003000ff */
[----:B------:R-:W-:-:S02]  /*09d0*/  HMUL2.BF16_V2 R21, R13, R21 ;  /* 0x000000150d157232 */ /* 0x000fc40000200000 */
[----:B------:R-:W-:-:S03]  /*09e0*/  HFMA2.BF16_V2 R22, R14, R22, -RZ ;  /* 0x000000160e167231 */ /* 0x000fc600003000ff */
[----:B------:R-:W-:Y:S02]  /*09f0*/  PRMT R18, R21, 0x7632, R18 ;  /* 0x0000763215127816 */ /* 0x000fe40000000012 */
[C---:B------:R-:W-:Y:S02]  /*0a00*/  PRMT R20, R53.reuse, 0x7610, R20 ;  /* 0x0000761035147816 */ /* 0x040fe40000000014 */
[----:B------:R-:W-:-:S03]  /*0a10*/  PRMT R17, R53, 0x7632, R17 ;  /* 0x0000763235117816 */ /* 0x000fc60000000011 */
[----:B------:R-:W-:Y:S01]  /*0a20*/  IMAD.U32 R20, R20, 0x10000, RZ ;  /* 0x0001000014147824 */ /* 0x000fe200078e00ff */
[----:B------:R-:W-:-:S03]  /*0a30*/  SHF.L.U32 R17, R17, 0x10, RZ ;  /* 0x0000001011117819 */ /* 0x000fc600000006ff */
[----:B---3--:R-:W-:Y:S01]  /*0a40*/  FADD R20, R16, R20 ;  /* 0x0000001410147221 */ /* 0x008fe20000000000 */
[----:B------:R-:W-:-:S03]  /*0a50*/  PRMT R16, R21, 0x7610, R16 ;  /* 0x0000761015107816 */ /* 0x000fc60000000010 */
[----:B------:R-:W-:Y:S02]  /*0a60*/  FADD R17, R20, R17 ;  /* 0x0000001114117221 */ /* 0x000fe40000000000 */
[----:B------:R-:W-:-:S04]  /*0a70*/  IMAD.U32 R16, R16, 0x10000, RZ ;  /* 0x0001000010107824 */ /* 0x000fc800078e00ff */
[----:B------:R-:W-:Y:S01]  /*0a80*/  FADD R16, R17, R16 ;  /* 0x0000001011107221 */ /* 0x000fe20000000000 */
[----:B------:R-:W-:Y:S01]  /*0a90*/  SHF.L.U32 R17, R18, 0x10, RZ ;  /* 0x0000001012117819 */ /* 0x000fe200000006ff */
[----:B------:R-:W-:-:S04]  /*0aa0*/  HMUL2.BF16_V2 R18, R15, R23 ;  /* 0x000000170f127232 */ /* 0x000fc80000200000 */
[--C-:B------:R-:W-:Y:S01]  /*0ab0*/  FADD R16, R16, R17.reuse ;  /* 0x0000001110107221 */ /* 0x100fe20000000000 */
[----:B------:R-:W-:Y:S02]  /*0ac0*/  PRMT R17, R22, 0x7610, R17 ;  /* 0x0000761016117816 */ /* 0x000fe40000000011 */
[----:B------:R-:W-:-:S03]  /*0ad0*/  PRMT R19, R18, 0x7632, R19 ;  /* 0x0000763212137816 */ /* 0x000fc60000000013 */
[----:B------:R-:W-:Y:S01]  /*0ae0*/  IMAD.U32 R17, R17, 0x10000, RZ ;  /* 0x0001000011117824 */ /* 0x000fe200078e00ff */
[----:B------:R-:W-:-:S03]  /*0af0*/  SHF.L.U32 R19, R19, 0x10, RZ ;  /* 0x0000001013137819 */ /* 0x000fc600000006ff */
[--C-:B------:R-:W-:Y:S01]  /*0b00*/  FADD R16, R16, R17.reuse ;  /* 0x0000001110107221 */ /* 0x100fe20000000000 */
[----:B------:R-:W-:-:S04]  /*0b10*/  PRMT R17, R22, 0x7632, R17 ;  /* 0x0000763216117816 */ /* 0x000fc80000000011 */
[----:B------:R-:W-:-:S05]  /*0b20*/  SHF.L.U32 R17, R17, 0x10, RZ ;  /* 0x0000001011117819 */ /* 0x000fca00000006ff */
[----:B------:R-:W-:Y:S01]  /*0b30*/  FADD R16, R16, R17 ;  /* 0x0000001110107221 */ /* 0x000fe20000000000 */
[----:B------:R-:W-:-:S04]  /*0b40*/  IMAD.U32 R17, R18, 0x10000, RZ ;  /* 0x0001000012117824 */ /* 0x000fc800078e00ff */
[----:B------:R-:W-:-:S04]  /*0b50*/  FADD R16, R16, R17 ;  /* 0x0000001110107221 */ /* 0x000fc80000000000 */
[----:B------:R-:W-:-:S05]  /*0b60*/  FADD R16, R16, R19 ;  /* 0x0000001310107221 */ /* 0x000fca0000000000 */
[----:B------:R3:W-:Y:S02]  /*0b70*/  STL [UR5+0x4], R16 ;  /* 0x00000410ff007987 */ /* 0x0007e40008100805 */
.L_x_401:
[----:B------:R-:W2:Y:S02]  /*0b80*/  LDG.E R17, desc[UR8][R46.64] ;  /* 0x000000082e117981 */ /* 0x000ea4000c1e1900 */
[----:B--2---:R-:W-:-:S13]  /*0b90*/  ISETP.NE.AND P0, PT, R17, -0x1, PT ;  /* 0xffffffff1100780c */ /* 0x004fda0003f05270 */
[----:B------:R-:W-:Y:S05]  /*0ba0*/  @!P0 BRA `(.L_x_402) ;  /* 0x0000000000c08947 */ /* 0x000fea0003800000 */
[----:B------:R-:W2:Y:S01]  /*0bb0*/  S2UR UR6, SR_CgaCtaId ;  /* 0x00000000000679c3 */ /* 0x000ea20000008800 */
        /* <DEDUP_REMOVED lines=8> */
[----:B------:R-:W-:Y:S01]  /*0c40*/  IADD3 R20, P0, PT, R20, UR12, RZ ;  /* 0x0000000c14147c10 */ /* 0x000fe2000ff1e0ff */
[----:B--2---:R-:W-:-:S03]  /*0c50*/  ULEA UR4, UR6, UR4, 0x18 ;  /* 0x0000000406047291 */ /* 0x004fc6000f8ec0ff */
[----:B------:R-:W-:-:S06]  /*0c60*/  IADD3.X R21, PT, PT, R21, UR13, RZ, P0, !PT ;  /* 0x0000000d15157c10 */ /* 0x000fcc00087fe4ff */
[----:B0--3--:R-:W0:Y:S02]  /*0c70*/  LDS.U16 R16, [UR4+0x4] ;  /* 0x00000404ff107984 */ /* 0x009e240008000400 */
        /* <DEDUP_REMOVED lines=34> */
[----:B------:R2:W-:Y:S02]  /*0ea0*/  STL [UR5+0x8], R16 ;  /* 0x00000810ff007987 */ /* 0x0005e40008100805 */
.L_x_402:
        /* <DEDUP_REMOVED lines=12> */
[----:B------:R-:W-:Y:S01]  /*0f70*/  IADD3 R20, P0, PT, R20, UR12, RZ ;  /* 0x0000000c14147c10 */ /* 0x000fe2000ff1e0ff */
[----:B---3--:R-:W-:-:S03]  /*0f80*/  ULEA UR4, UR6, UR4, 0x18 ;  /* 0x0000000406047291 */ /* 0x008fc6000f8ec0ff */
[----:B------:R-:W-:-:S06]  /*0f90*/  IADD3.X R21, PT, PT, R21, UR13, RZ, P0, !PT ;  /* 0x0000000d15157c10 */ /* 0x000fcc00087fe4ff */
[----:B0-2---:R-:W0:Y:S02]  /*0fa0*/  LDS.U16 R16, [UR4+0x6] ;  /* 0x00000604ff107984 */ /* 0x005e240008000400 */
        /* <DEDUP_REMOVED lines=35> */
.L_x_403:
[----:B0-23--:R-:W-:Y:S01]  /*11e0*/  IMAD.MOV.U32 R16, RZ, RZ, -0x1 ;  /* 0xffffffffff107424 */ /* 0x00dfe200078e00ff */
[----:B------:R-:W-:Y:S01]  /*11f0*/  MOV R17, UR16 ;  /* 0x0000001000117c02 */ /* 0x000fe20008000f00 */
[----:B------:R-:W-:Y:S01]  /*1200*/  UMOV UR4, 0x4 ;  /* 0x0000000400047882 */ /* 0x000fe20000000000 */
[----:B------:R-:W-:Y:S02]  /*1210*/  MOV R19, R3 ;  /* 0x0000000300137202 */ /* 0x000fe40000000f00 */
[----:B------:R-:W-:-:S05]  /*1220*/  VIADDMNMX.U32 R16, R16, R17, 0xf, PT ;  /* 0x0000000f10107446 */ /* 0x000fca0003800011 */
[----:B------:R-:W-:-:S05]  /*1230*/  VIADD R16, R16, 0x1 ;  /* 0x0000000110107836 */ /* 0x000fca0000000000 */
[----:B------:R-:W-:-:S04]  /*1240*/  LOP3.LUT R52, R16, 0x1c, RZ, 0xc0, !PT ;  /* 0x0000001c10347812 */ /* 0x000fc800078ec0ff */
[----:B------:R-:W-:-:S13]  /*1250*/  ISETP.NE.AND P0, PT, R52, 0x4, PT ;  /* 0x000000043400780c */ /* 0x000fda0003f05270 */
[----:B------:R-:W-:Y:S05]  /*1260*/  @!P0 BRA `(.L_x_399) ;  /* 0x0000002400e08947 */ /* 0x000fea0003800000 */
[----:B------:R-:W2:Y:S02]  /*1270*/  LDG.E R17, desc[UR8][R42.64] ;  /* 0x000000082a117981 */ /* 0x000ea4000c1e1900 */
[----:B--2---:R-:W-:-:S13]  /*1280*/  ISETP.NE.AND P0, PT, R17, -0x1, PT ;  /* 0xffffffff1100780c */ /* 0x004fda0003f05270 */
[----:B------:R-:W-:Y:S05]  /*1290*/  @!P0 BRA `(.L_x_404) ;  /* 0x0000000000c48947 */ /* 0x000fea0003800000 */
[----:B------:R-:W0:Y:S01]  /*12a0*/  S2UR UR6, SR_CgaCtaId ;  /* 0x00000000000679c3 */ /* 0x000e220000008800 */
[----:B------:R-:W-:Y:S01]  /*12b0*/  UMOV UR4, 0x400 ;  /* 0x0000040000047882 */ /* 0x000fe20000000000 */
[----:B------:R-:W-:Y:S01]  /*12c0*/  IMAD R18, R17, UR18, RZ ;  /* 0x0000001211127c24 */ /* 0x000fe2000f8e02ff */
[----:B------:R-:W2:Y:S04]  /*12d0*/  LDL R53, [UR5+0x10] ;  /* 0x00001005ff357983 */ /* 0x000ea80008100800 */
[----:B------:R-:W-:-:S04]  /*12e0*/  IADD3 R23, P0, PT, R18, R5, RZ ;  /* 0x0000000512177210 */ /* 0x000fc80007f1e0ff */
[----:B------:R-:W-:Y:S01]  /*12f0*/  LEA.HI.X.SX32 R18, R18, R9, 0x1, P0 ;  /* 0x0000000912127211 */ /* 0x000fe200000f0eff */
[----:B------:R-:W-:-:S03]  /*1300*/  IMAD.SHL.U32 R22, R23, 0x2, RZ ;  /* 0x0000000217167824 */ /* 0x000fc600078e00ff */
[----:B------:R-:W-:Y:S02]  /*1310*/  SHF.L.U64.HI R23, R23, 0x1, R18 ;  /* 0x0000000117177819 */ /* 0x000fe40000010212 */
[----:B-1----:R-:W-:-:S04]  /*1320*/  IADD3 R20, P0, PT, R22, UR10, RZ ;  /* 0x0000000a16147c10 */ /* 0x002fc8000ff1e0ff */
[----:B------:R-:W-:Y:S02]  /*1330*/  IADD3.X R21, PT, PT, R23, UR11, RZ, P0, !PT ;  /* 0x0000000b17157c10 */ /* 0x000fe400087fe4ff */
[----:B------:R-:W-:Y:S01]  /*1340*/  IADD3 R22, P0, PT, R22, UR12, RZ ;  /* 0x0000000c16167c10 */ /* 0x000fe2000ff1e0ff */
[----:B0-----:R-:W-:-:S03]  /*1350*/  ULEA UR4, UR6, UR4, 0x18 ;  /* 0x0000000406047291 */ /* 0x001fc6000f8ec0ff */
[----:B------:R-:W-:-:S06]  /*1360*/  IADD3.X R23, PT, PT, R23, UR13, RZ, P0, !PT ;  /* 0x0000000d17177c10 */ /* 0x000fcc00087fe4ff */
[----:B------:R-:W0:Y:S02]  /*1370*/  LDS.U16 R16, [UR4+0x8] ;  /* 0x00000804ff107984 */ /* 0x000e240008000400 */
[-C--:B0----5:R-:W-:Y:S02]  /*1380*/  HMUL2.BF16_V2 R19, R15, R16.reuse.H0_H0 ;  /* 0x200000100f137232 */ /* 0x0a1fe40000200000 */
[-C--:B------:R-:W-:Y:S02]  /*1390*/  HMUL2.BF16_V2 R18, R14, R16.reuse.H0_H0 ;  /* 0x200000100e127232 */ /* 0x080fe40000200000 */
[-C--:B------:R-:W-:Y:S02]  /*13a0*/  HMUL2.BF16_V2 R17, R13, R16.reuse.H0_H0 ;  /* 0x200000100d117232 */ /* 0x080fe40000200000 */
[----:B------:R-:W-:-:S05]  /*13b0*/  HMUL2.BF16_V2 R16, R12, R16.H0_H0 ;  /* 0x200000100c107232 */ /* 0x000fca0000200000 */
[----:B------:R0:W-:Y:S04]  /*13c0*/  STG.E.128 desc[UR8][R20.64], R16 ;  /* 0x0000001014007986 */ /* 0x0001e8000c101d08 */
[----:B0-----:R-:W3:Y:S02]  /*13d0*/  LDG.E.LU.128 R20, desc[UR8][R22.64] ;  /* 0x0000000816147981 */ /* 0x001ee4000c3e1d00 */
[----:B---3--:R-:W-:Y:S02]  /*13e0*/  HFMA2.BF16_V2 R20, R12, R20, -RZ ;  /* 0x000000140c147231 */ /* 0x008fe400003000ff */
[----:B------:R-:W-:-:S03]  /*13f0*/  HMUL2.BF16_V2 R21, R13, R21 ;  /* 0x000000150d157232 */ /* 0x000fc60000200000 */
[C---:B------:R-:W-:Y:S02]  /*1400*/  PRMT R16, R20.reuse, 0x7610, R16 ;  /* 0x0000761014107816 */ /* 0x040fe40000000010 */
[----:B------:R-:W-:Y:S02]  /*1410*/  PRMT R17, R20, 0x7632, R17 ;  /* 0x0000763214117816 */ /* 0x000fe40000000011 */
[----:B------:R-:W-:-:S05]  /*1420*/  SHF.L.U32 R16, R16, 0x10, RZ ;  /* 0x0000001010107819 */ /* 0x000fca00000006ff */
[----:B--2---:R-:W-:Y:S01]  /*1430*/  FADD R53, R53, R16 ;  /* 0x0000001035357221 */ /* 0x004fe20000000000 */
[----:B------:R-:W-:Y:S01]  /*1440*/  IMAD.U32 R16, R17, 0x10000, RZ ;  /* 0x0001000011107824 */ /* 0x000fe200078e00ff */
[C---:B------:R-:W-:Y:S01]  /*1450*/  PRMT R17, R21.reuse, 0x7610, R17 ;  /* 0x0000761015117816 */ /* 0x040fe20000000011 */
[----:B------:R-:W-:Y:S01]  /*1460*/  HFMA2.BF16_V2 R22, R14, R22, -RZ ;  /* 0x000000160e167231 */ /* 0x000fe200003000ff */
[----:B------:R-:W-:Y:S01]  /*1470*/  PRMT R18, R21, 0x7632, R18 ;  /* 0x0000763215127816 */ /* 0x000fe20000000012 */
[----:B------:R-:W-:Y:S01]  /*1480*/  FADD R16, R53, R16 ;  /* 0x0000001035107221 */ /* 0x000fe20000000000 */
[----:B------:R-:W-:-:S05]  /*1490*/  SHF.L.U32 R17, R17, 0x10, RZ ;  /* 0x0000001011117819 */ /* 0x000fca00000006ff */
[----:B------:R-:W-:Y:S01]  /*14a0*/  FADD R16, R16, R17 ;  /* 0x0000001110107221 */ /* 0x000fe20000000000 */
[----:B------:R-:W-:-:S04]  /*14b0*/  IMAD.U32 R17, R18, 0x10000, RZ ;  /* 0x0001000012117824 */ /* 0x000fc800078e00ff */
[--C-:B------:R-:W-:Y:S01]  /*14c0*/  FADD R16, R16, R17.reuse ;  /* 0x0000001110107221 */ /* 0x100fe20000000000 */
[C---:B------:R-:W-:Y:S02]  /*14d0*/  PRMT R17, R22.reuse, 0x7610, R17 ;  /* 0x0000761016117816 */ /* 0x040fe40000000011 */
[----:B------:R-:W-:Y:S02]  /*14e0*/  PRMT R18, R22, 0x7632, R18 ;  /* 0x0000763216127816 */ /* 0x000fe40000000012 */
[----:B------:R-:W-:Y:S01]  /*14f0*/  SHF.L.U32 R17, R17, 0x10, RZ ;  /* 0x0000001011117819 */ /* 0x000fe200000006ff */
[----:B------:R-:W-:-:S04]  /*1500*/  HMUL2.BF16_V2 R23, R15, R23 ;  /* 0x000000170f177232 */ /* 0x000fc80000200000 */
[----:B------:R-:W-:Y:S01]  /*1510*/  FADD R16, R16, R17 ;  /* 0x0000001110107221 */ /* 0x000fe20000000000 */
[----:B------:R-:W-:-:S04]  /*1520*/  IMAD.U32 R17, R18, 0x10000, RZ ;  /* 0x0001000012117824 */ /* 0x000fc800078e00ff */
[--C-:B------:R-:W-:Y:S01]  /*1530*/  FADD R16, R16, R17.reuse ;  /* 0x0000001110107221 */ /* 0x100fe20000000000 */
[C---:B------:R-:W-:Y:S02]  /*1540*/  PRMT R17, R23.reuse, 0x7610, R17 ;  /* 0x0000761017117816 */ /* 0x040fe40000000011 */
[----:B------:R-:W-:Y:S02]  /*1550*/  PRMT R18, R23, 0x7632, R18 ;  /* 0x0000763217127816 */ /* 0x000fe40000000012 */
[----:B------:R-:W-:-:S05]  /*1560*/  SHF.L.U32 R17, R17, 0x10, RZ ;  /* 0x0000001011117819 */ /* 0x000fca00000006ff */
[----:B------:R-:W-:Y:S01]  /*1570*/  FADD R16, R16, R17 ;  /* 0x0000001110107221 */ /* 0x000fe20000000000 */
[----:B------:R-:W-:-:S04]  /*1580*/  IMAD.U32 R17, R18, 0x10000, RZ ;  /* 0x0001000012117824 */ /* 0x000fc800078e00ff */
[----:B------:R-:W-:-:S05]  /*1590*/  FADD R16, R16, R17 ;  /* 0x0000001110107221 */ /* 0x000fca0000000000 */
[----:B------:R0:W-:Y:S02]  /*15a0*/  STL [UR5+0x10], R16 ;  /* 0x00001010ff007987 */ /* 0x0001e40008100805 */
.L_x_404:
[----:B------:R-:W2:Y:S02]  /*15b0*/  LDG.E R17, desc[UR8][R40.64] ;  /* 0x0000000828117981 */ /* 0x000ea4000c1e1900 */
[----:B--2---:R-:W-:-:S13]  /*15c0*/  ISETP.NE.AND P0, PT, R17, -0x1, PT ;  /* 0xffffffff1100780c */ /* 0x004fda0003f05270 */
[----:B------:R-:W-:Y:S05]  /*15d0*/  @!P0 BRA `(.L_x_405) ;  /* 0x0000000000c48947 */ /* 0x000fea0003800000 */
[----:B------:R-:W2:Y:S01]  /*15e0*/  S2UR UR6, SR_CgaCtaId ;  /* 0x00000000000679c3 */ /* 0x000ea20000008800 */
[----:B------:R-:W-:Y:S01]  /*15f0*/  UMOV UR4, 0x400 ;  /* 0x0000040000047882 */ /* 0x000fe20000000000 */
[----:B------:R-:W-:Y:S01]  /*1600*/  IMAD R18, R17, UR18, RZ ;  /* 0x0000001211127c24 */ /* 0x000fe2000f8e02ff */
[----:B------:R-:W3:Y:S04]  /*1610*/  LDL R53, [UR5+0x14] ;  /* 0x00001405ff357983 */ /* 0x000ee80008100800 */
[----:B------:R-:W-:-:S04]  /*1620*/  IADD3 R23, P0, PT, R18, R5, RZ ;  /* 0x0000000512177210 */ /* 0x000fc80007f1e0ff */
[----:B------:R-:W-:Y:S02]  /*1630*/  LEA.HI.X.SX32 R18, R18, R9, 0x1, P0 ;  /* 0x0000000912127211 */ /* 0x000fe400000f0eff */
[C---:B------:R-:W-:Y:S02]  /*1640*/  SHF.L.U32 R22, R23.reuse, 0x1, RZ ;  /* 0x0000000117167819 */ /* 0x040fe400000006ff */
[----:B------:R-:W-:Y:S02]  /*1650*/  SHF.L.U64.HI R23, R23, 0x1, R18 ;  /* 0x0000000117177819 */ /* 0x000fe40000010212 */
[----:B-1----:R-:W-:-:S04]  /*1660*/  IADD3 R20, P0, PT, R22, UR10, RZ ;  /* 0x0000000a16147c10 */ /* 0x002fc8000ff1e0ff */
[----:B------:R-:W-:Y:S02]  /*1670*/  IADD3.X R21, PT, PT, R23, UR11, RZ, P0, !PT ;  /* 0x0000000b17157c10 */ /* 0x000fe400087fe4ff */
[----:B------:R-:W-:Y:S01]  /*1680*/  IADD3 R22, P0, PT, R22, UR12, RZ ;  /* 0x0000000c16167c10 */ /* 0x000fe2000ff1e0ff */
[----:B--2---:R-:W-:-:S03]  /*1690*/  ULEA UR4, UR6, UR4, 0x18 ;  /* 0x0000000406047291 */ /* 0x004fc6000f8ec0ff */
[----:B------:R-:W-:-:S06]  /*16a0*/  IADD3.X R23, PT, PT, R23, UR13, RZ, P0, !PT ;  /* 0x0000000d17177c10 */ /* 0x000fcc00087fe4ff */
[----:B0-----:R-:W0:Y:S02]  /*16b0*/  LDS.U16 R16, [UR4+0xa] ;  /* 0x00000a04ff107984 */ /* 0x001e240008000400 */
[-C--:B0----5:R-:W-:Y:S02]  /*16c0*/  HMUL2.BF16_V2 R19, R15, R16.reuse.H0_H0 ;  /* 0x200000100f137232 */ /* 0x0a1fe40000200000 */
[-C--:B------:R-:W-:Y:S02]  /*16d0*/  HMUL2.BF16_V2 R18, R14, R16.reuse.H0_H0 ;  /* 0x200000100e127232 */ /* 0x080fe40000200000 */
[-C--:B------:R-:W-:Y:S02]  /*16e0*/  HMUL2.BF16_V2 R17, R13, R16.reuse.H0_H0 ;  /* 0x200000100d117232 */ /* 0x080fe40000200000 */
[----:B------:R-:W-:-:S05]  /*16f0*/  HMUL2.BF16_V2 R16, R12, R16.H0_H0 ;  /* 0x200000100c107232 */ /* 0x000fca0000200000 */
[----:B------:R0:W-:Y:S04]  /*1700*/  STG.E.128 desc[UR8][R20.64], R16 ;  /* 0x0000001014007986 */ /* 0x0001e8000c101d08 */
[----:B0-----:R-:W2:Y:S02]  /*1710*/  LDG.E.LU.128 R20, desc[UR8][R22.64] ;  /* 0x0000000816147981 */ /* 0x001ea4000c3e1d00 */
[----:B--2---:R-:W-:Y:S02]  /*1720*/  HFMA2.BF16_V2 R20, R12, R20, -RZ ;  /* 0x000000140c147231 */ /* 0x004fe400003000ff */
[----:B------:R-:W-:-:S03]  /*1730*/  HMUL2.BF16_V2 R21, R13, R21 ;  /* 0x000000150d157232 */ /* 0x000fc60000200000 */
[C---:B------:R-:W-:Y:S02]  /*1740*/  PRMT R16, R20.reuse, 0x7610, R16 ;  /* 0x0000761014107816 */ /* 0x040fe40000000010 */
[----:B------:R-:W-:-:S03]  /*1750*/  PRMT R17, R20, 0x7632, R17 ;  /* 0x0000763214117816 */ /* 0x000fc60000000011 */
[----:B------:R-:W-:-:S04]  /*1760*/  IMAD.U32 R16, R16, 0x10000, RZ ;  /* 0x0001000010107824 */ /* 0x000fc800078e00ff */
[----:B---3--:R-:W-:Y:S01]  /*1770*/  FADD R53, R53, R16 ;  /* 0x0000001035357221 */ /* 0x008fe20000000000 */
[----:B------:R-:W-:Y:S02]  /*1780*/  SHF.L.U32 R16, R17, 0x10, RZ ;  /* 0x0000001011107819 */ /* 0x000fe400000006ff */
[C---:B------:R-:W-:Y:S01]  /*1790*/  PRMT R17, R21.reuse, 0x7610, R17 ;  /* 0x0000761015117816 */ /* 0x040fe20000000011 */
[----:B------:R-:W-:Y:S01]  /*17a0*/  HFMA2.BF16_V2 R22, R14, R22, -RZ ;  /* 0x000000160e167231 */ /* 0x000fe200003000ff */
[----:B------:R-:W-:Y:S01]  /*17b0*/  PRMT R18, R21, 0x7632, R18 ;  /* 0x0000763215127816 */ /* 0x000fe20000000012 */
[----:B------:R-:W-:Y:S02]  /*17c0*/  FADD R16, R53, R16 ;  /* 0x0000001035107221 */ /* 0x000fe40000000000 */
[----:B------:R-:W-:-:S04]  /*17d0*/  IMAD.U32 R17, R17, 0x10000, RZ ;  /* 0x0001000011117824 */ /* 0x000fc800078e00ff */
[----:B------:R-:W-:Y:S01]  /*17e0*/  FADD R16, R16, R17 ;  /* 0x0000001110107221 */ /* 0x000fe20000000000 */
[----:B------:R-:W-:-:S05]  /*17f0*/  SHF.L.U32 R17, R18, 0x10, RZ ;  /* 0x0000001012117819 */ /* 0x000fca00000006ff */
[--C-:B------:R-:W-:Y:S01]  /*1800*/  FADD R16, R16, R17.reuse ;  /* 0x0000001110107221 */ /* 0x100fe20000000000 */
[C---:B------:R-:W-:Y:S02]  /*1810*/  PRMT R17, R22.reuse, 0x7610, R17 ;  /* 0x0000761016117816 */ /* 0x040fe40000000011 */
[----:B------:R-:W-:-:S03]  /*1820*/  PRMT R18, R22, 0x7632, R18 ;  /* 0x0000763216127816 */ /* 0x000fc60000000012 */
[----:B------:R-:W-:Y:S02]  /*1830*/  IMAD.U32 R17, R17, 0x10000, RZ ;  /* 0x0001000011117824 */ /* 0x000fe400078e00ff */
[----:B------:R-:W-:Y:S02]  /*1840*/  HMUL2.BF16_V2 R23, R15, R23 ;  /* 0x000000170f177232 */ /* 0x000fe40000200000 */
[----:B------:R-:W-:Y:S01]  /*1850*/  FADD R16, R16, R17 ;  /* 0x0000001110107221 */ /* 0x000fe20000000000 */
[----:B------:R-:W-:-:S05]  /*1860*/  SHF.L.U32 R17, R18, 0x10, RZ ;  /* 0x0000001012117819 */ /* 0x000fca00000006ff */
[--C-:B------:R-:W-:Y:S01]  /*1870*/  FADD R16, R16, R17.reuse ;  /* 0x0000001110107221 */ /* 0x100fe20000000000 */
[C---:B------:R-:W-:Y:S02]  /*1880*/  PRMT R17, R23.reuse, 0x7610, R17 ;  /* 0x0000761017117816 */ /* 0x040fe40000000011 */
[----:B------:R-:W-:-:S03]  /*1890*/  PRMT R18, R23, 0x7632, R18 ;  /* 0x0000763217127816 */ /* 0x000fc60000000012 */
[----:B------:R-:W-:-:S04]  /*18a0*/  IMAD.U32 R17, R17, 0x10000, RZ ;  /* 0x0001000011117824 */ /* 0x000fc800078e00ff */
[----:B------:R-:W-:Y:S01]  /*18b0*/  FADD R16, R16, R17 ;  /* 0x0000001110107221 */ /* 0x000fe20000000000 */
[----:B------:R-:W-:-:S05]  /*18c0*/  SHF.L.U32 R17, R18, 0x10, RZ ;  /* 0x0000001012117819 */ /* 0x000fca00000006ff */
[----:B------:R-:W-:-:S05]  /*18d0*/  FADD R16, R16, R17 ;  /* 0x0000001110107221 */ /* 0x000fca0000000000 */
[----:B------:R2:W-:Y:S02]  /*18e0*/  STL [UR5+0x14], R16 ;  /* 0x00001410ff007987 */ /* 0x0005e40008100805 */
.L_x_405:
[----:B------:R-:W3:Y:S02]  /*18f0*/  LDG.E R17, desc[UR8][R38.64] ;  /* 0x0000000826117981 */ /* 0x000ee4000c1e1900 */
[----:B---3--:R-:W-:-:S13]  /*1900*/  ISETP.NE.AND P0, PT, R17, -0x1, PT ;  /* 0xffffffff1100780c */ /* 0x008fda0003f05270 */
[----:B------:R-:W-:Y:S05]  /*1910*/  @!P0 BRA `(.L_x_406) ;  /* 0x0000000000c48947 */ /* 0x000fea0003800000 */
[----:B------:R-:W3:Y:S01]  /*1920*/  S2UR UR6, SR_CgaCtaId ;  /* 0x00000000000679c3 */ /* 0x000ee20000008800 */
[----:B------:R-:W-:Y:S01]  /*1930*/  UMOV UR4, 0x400 ;  /* 0x0000040000047882 */ /* 0x000fe20000000000 */
[----:B------:R-:W-:Y:S01]  /*1940*/  IMAD R18, R17, UR18, RZ ;  /* 0x0000001211127c24 */ /* 0x000fe2000f8e02ff */
[----:B------:R-:W4:Y:S04]  /*1950*/  LDL R53, [UR5+0x18] ;  /* 0x00001805ff357983 */ /* 0x000f280008100800 */
[----:B------:R-:W-:-:S04]  /*1960*/  IADD3 R23, P0, PT, R18, R5, RZ ;  /* 0x0000000512177210 */ /* 0x000fc80007f1e0ff */
[----:B------:R-:W-:Y:S01]  /*1970*/  LEA.HI.X.SX32 R18, R18, R9, 0x1, P0 ;  /* 0x0000000912127211 */ /* 0x000fe200000f0eff */
[----:B------:R-:W-:-:S03]  /*1980*/  IMAD.SHL.U32 R22, R23, 0x2, RZ ;  /* 0x0000000217167824 */ /* 0x000fc600078e00ff */
        /* <DEDUP_REMOVED lines=16> */
[----:B------:R-:W-:Y:S02]  /*1a90*/  PRMT R17, R20, 0x7632, R17 ;  /* 0x0000763214117816 */ /* 0x000fe40000000011 */
[----:B------:R-:W-:-:S05]  /*1aa0*/  SHF.L.U32 R16, R16, 0x10, RZ ;  /* 0x0000001010107819 */ /* 0x000fca00000006ff */
[----:B----4-:R-:W-:Y:S01]  /*1ab0*/  FADD R53, R53, R16 ;  /* 0x0000001035357221 */ /* 0x010fe20000000000 */
        /* <DEDUP_REMOVED lines=23> */
.L_x_406:
[----:B------:R-:W2:Y:S02]  /*1c30*/  LDG.E R17, desc[UR8][R36.64] ;  /* 0x0000000824117981 */ /* 0x000ea4000c1e1900 */
[----:B--2---:R-:W-:-:S13]  /*1c40*/  ISETP.NE.AND P0, PT, R17, -0x1, PT ;  /* 0xffffffff1100780c */ /* 0x004fda0003f05270 */
[----:B------:R-:W-:Y:S05]  /*1c50*/  @!P0 BRA `(.L_x_407) ;  /* 0x0000000000c48947 */ /* 0x000fea0003800000 */
[----:B------:R-:W2:Y:S01]  /*1c60*/  S2UR UR6, SR_CgaCtaId ;  /* 0x00000000000679c3 */ /* 0x000ea20000008800 */
[----:B------:R-:W-:Y:S01]  /*1c70*/  UMOV UR4, 0x400 ;  /* 0x0000040000047882 */ /* 0x000fe20000000000 */
[----:B------:R-:W-:Y:S01]  /*1c80*/  IMAD R18, R17, UR18, RZ ;  /* 0x0000001211127c24 */ /* 0x000fe2000f8e02ff */
[----:B------:R-:W4:Y:S04]  /*1c90*/  LDL R53, [UR5+0x1c] ;  /* 0x00001c05ff357983 */ /* 0x000f280008100800 */
        /* <DEDUP_REMOVED lines=21> */
[----:B----4-:R-:W-:Y:S01]  /*1df0*/  FADD R53, R53, R16 ;  /* 0x0000001035357221 */ /* 0x010fe20000000000 */
        /* <DEDUP_REMOVED lines=23> */
.L_x_407:
[----:B------:R-:W0:Y:S01]  /*1f70*/  LDC R53, c[0x0][0x3b0] ;  /* 0x0000ec00ff357b82 */ /* 0x000e220000000800 */
[----:B------:R-:W-:Y:S01]  /*1f80*/  ISETP.NE.AND P0, PT, R52, 0x8, PT ;  /* 0x000000083400780c */ /* 0x000fe20003f05270 */
[----:B------:R-:W-:Y:S01]  /*1f90*/  UMOV UR4, 0x8 ;  /* 0x0000000800047882 */ /* 0x000fe20000000000 */
[----:B0-----:R-:W-:-:S11]  /*1fa0*/  LEA R19, R53, R3, 0x2 ;  /* 0x0000000335137211 */ /* 0x001fd600078e10ff */
[----:B------:R-:W-:Y:S05]  /*1fb0*/  @!P0 BRA `(.L_x_399) ;  /* 0x00000018008c8947 */ /* 0x000fea0003800000 */
[----:B------:R-:W2:Y:S02]  /*1fc0*/  LDG.E R17, desc[UR8][R34.64] ;  /* 0x0000000822117981 */ /* 0x000ea4000c1e1900 */
[----:B--2---:R-:W-:-:S13]  /*1fd0*/  ISETP.NE.AND P0, PT, R17, -0x1, PT ;  /* 0xffffffff1100780c */ /* 0x004fda0003f05270 */
        /* <DEDUP_REMOVED lines=9> */
[----:B------:R-:W-:Y:S01]  /*2070*/  IADD3.X R21, PT, PT, R22, UR11, RZ, P0, !PT ;  /* 0x0000000b16157c10 */ /* 0x000fe200087fe4ff */
[----:B0-----:R-:W-:-:S09]  /*2080*/  ULEA UR4, UR6, UR4, 0x18 ;  /* 0x0000000406047291 */ /* 0x001fd2000f8ec0ff */
[----:B---3--:R-:W0:Y:S02]  /*2090*/  LDS.U16 R16, [UR4+0x10] ;  /* 0x00001004ff107984 */ /* 0x008e240008000400 */
[-C--:B0----5:R-:W-:Y:S02]  /*20a0*/  HMUL2.BF16_V2 R19, R15, R16.reuse.H0_H0 ;  /* 0x200000100f137232 */ /* 0x0a1fe40000200000 */
[-C--:B------:R-:W-:Y:S02]  /*20b0*/  HMUL2.BF16_V2 R18, R14, R16.reuse.H0_H0 ;  /* 0x200000100e127232 */ /* 0x080fe40000200000 */
[-C--:B------:R-:W-:Y:S02]  /*20c0*/  HMUL2.BF16_V2 R17, R13, R16.reuse.H0_H0 ;  /* 0x200000100d117232 */ /* 0x080fe40000200000 */
[----:B------:R-:W-:-:S05]  /*20d0*/  HMUL2.BF16_V2 R16, R12, R16.H0_H0 ;  /* 0x200000100c107232 */ /* 0x000fca0000200000 */
[----:B------:R0:W-:Y:S02]  /*20e0*/  STG.E.128 desc[UR8][R20.64], R16 ;  /* 0x0000001014007986 */ /* 0x0001e4000c101d08 */
[----:B0-----:R-:W-:Y:S02]  /*20f0*/  IADD3 R20, P0, PT, R23, UR12, RZ ;  /* 0x0000000c17147c10 */ /* 0x001fe4000ff1e0ff */
[----:B------:R-:W2:Y:S02]  /*2100*/  LDL R16, [UR5+0x20] ;  /* 0x00002005ff107983 */ /* 0x000ea40008100800 */
[----:B------:R-:W-:-:S06]  /*2110*/  IADD3.X R21, PT, PT, R22, UR13, RZ, P0, !PT ;  /* 0x0000000d16157c10 */ /* 0x000fcc00087fe4ff */
[----:B------:R-:W3:Y:S02]  /*2120*/  LDG.E.LU.128 R20, desc[UR8][R20.64] ;  /* 0x0000000814147981 */ /* 0x000ee4000c3e1d00 */
[----:B---3--:R-:W-:-:S05]  /*2130*/  HFMA2.BF16_V2 R18, R12, R20, -RZ ;  /* 0x000000140c127231 */ /* 0x008fca00003000ff */
[----:B------:R-:W-:-:S04]  /*2140*/  PRMT R17, R18, 0x7610, R17 ;  /* 0x0000761012117816 */ /* 0x000fc80000000011 */
[----:B------:R-:W-:-:S05]  /*2150*/  SHF.L.U32 R17, R17, 0x10, RZ ;  /* 0x0000001011117819 */ /* 0x000fca00000006ff */
[--C-:B--2---:R-:W-:Y:S01]  /*2160*/  FADD R16, R16, R17.reuse ;  /* 0x0000001110107221 */ /* 0x104fe20000000000 */
[----:B------:R-:W-:Y:S01]  /*2170*/  PRMT R17, R18, 0x7632, R17 ;  /* 0x0000763212117816 */ /* 0x000fe20000000011 */
[----:B------:R-:W-:-:S03]  /*2180*/  HMUL2.BF16_V2 R21, R13, R21 ;  /* 0x000000150d157232 */ /* 0x000fc60000200000 */
[----:B------:R-:W-:-:S05]  /*2190*/  SHF.L.U32 R17, R17, 0x10, RZ ;  /* 0x0000001011117819 */ /* 0x000fca00000006ff */
[--C-:B------:R-:W-:Y:S01]  /*21a0*/  FADD R16, R16, R17.reuse ;  /* 0x0000001110107221 */ /* 0x100fe20000000000 */
[C---:B------:R-:W-:Y:S01]  /*21b0*/  PRMT R17, R21.reuse, 0x7610, R17 ;  /* 0x0000761015117816 */ /* 0x040fe20000000011 */
[----:B------:R-:W-:Y:S01]  /*21c0*/  HFMA2.BF16_V2 R22, R14, R22, -RZ ;  /* 0x000000160e167231 */ /* 0x000fe200003000ff */
[----:B------:R-:W-:-:S03]  /*21d0*/  PRMT R18, R21, 0x7632, R18 ;  /* 0x0000763215127816 */ /* 0x000fc60000000012 */
[----:B------:R-:W-:-:S04]  /*21e0*/  IMAD.U32 R17, R17, 0x10000, RZ ;  /* 0x0001000011117824 */ /* 0x000fc800078e00ff */
[----:B------:R-:W-:Y:S01]  /*21f0*/  FADD R16, R16, R17 ;  /* 0x0000001110107221 */ /* 0x000fe20000000000 */
[----:B------:R-:W-:-:S05]  /*2200*/  SHF.L.U32 R17, R18, 0x10, RZ ;  /* 0x0000001012117819 */ /* 0x000fca00000006ff */
        /* <DEDUP_REMOVED lines=12> */
[----:B------:R-:W-:-:S05]  /*22d0*/  SHF.L.U32 R17, R18, 0x10, RZ ;  /* 0x0000001012117819 */ /* 0x000fca00000006ff */
[----:B------:R-:W-:-:S05]  /*22e0*/  FADD R16, R16, R17 ;  /* 0x0000001110107221 */ /* 0x000fca0000000000 */
[----:B------:R0:W-:Y:S02]  /*22f0*/  STL [UR5+0x20], R16 ;  /* 0x00002010ff007987 */ /* 0x0001e40008100805 */
.L_x_408:
        /* <DEDUP_REMOVED lines=12> */
[----:B--2---:R-:W-:-:S09]  /*23c0*/  ULEA UR4, UR6, UR4, 0x18 ;  /* 0x0000000406047291 */ /* 0x004fd2000f8ec0ff */
[----:B0--3--:R-:W0:Y:S02]  /*23d0*/  LDS.U16 R16, [UR4+0x12] ;  /* 0x00001204ff107984 */ /* 0x009e240008000400 */
        /* <DEDUP_REMOVED lines=38> */
.L_x_409:
[----:B------:R-:W3:Y:S02]  /*2640*/  LDG.E R17, desc[UR8][R30.64] ;  /* 0x000000081e117981 */ /* 0x000ee4000c1e1900 */
[----:B---3--:R-:W-:-:S13]  /*2650*/  ISETP.NE.AND P0, PT, R17, -0x1, PT ;  /* 0xffffffff1100780c */ /* 0x008fda0003f05270 */
[----:B------:R-:W-:Y:S05]  /*2660*/  @!P0 BRA `(.L_x_410) ;  /* 0x0000000000c48947 */ /* 0x000fea0003800000 */
[----:B------:R-:W3:Y:S01]  /*2670*/  S2UR UR6, SR_CgaCtaId ;  /* 0x00000000000679c3 */ /* 0x000ee20000008800 */
        /* <DEDUP_REMOVED lines=8> */
[----:B---3--:R-:W-:-:S09]  /*2700*/  ULEA UR4, UR6, UR4, 0x18 ;  /* 0x0000000406047291 */ /* 0x008fd2000f8ec0ff */
[----:B0-2---:R-:W0:Y:S02]  /*2710*/  LDS.U16 R16, [UR4+0x14] ;  /* 0x00001404ff107984 */ /* 0x005e240008000400 */
        /* <DEDUP_REMOVED lines=38> */
.L_x_410:
[----:B------:R-:W2:Y:S01]  /*2980*/  LDG.E R17, desc[UR8][R28.64] ;  /* 0x000000081c117981 */ /* 0x000ea2000c1e1900 */
[----:B------:R-:W-:Y:S02]  /*2990*/  ISETP.NE.AND P0, PT, R52, 0xc, PT ;  /* 0x0000000c3400780c */ /* 0x000fe40003f05270 */
[----:B--2---:R-:W-:-:S13]  /*29a0*/  ISETP.NE.AND P1, PT, R17, -0x1, PT ;  /* 0xffffffff1100780c */ /* 0x004fda0003f25270 */
[----:B------:R-:W-:Y:S05]  /*29b0*/  @!P1 BRA `(.L_x_411) ;  /* 0x0000000000c09947 */ /* 0x000fea0003800000 */
[----:B------:R-:W2:Y:S01]  /*29c0*/  S2UR UR6, SR_CgaCtaId ;  /* 0x00000000000679c3 */ /* 0x000ea20000008800 */
        /* <DEDUP_REMOVED lines=21> */
[C---:B------:R-:W-:Y:S02]  /*2b20*/  SHF.L.U32 R17, R16.reuse, 0x10, RZ ;  /* 0x0000001010117819 */ /* 0x040fe400000006ff */
[----:B------:R-:W-:-:S03]  /*2b30*/  PRMT R16, R16, 0x7632, R16 ;  /* 0x0000763210107816 */ /* 0x000fc60000000010 */
        /* <DEDUP_REMOVED lines=24> */
.L_x_411:
[----:B------:R-:W-:Y:S01]  /*2cc0*/  UMOV UR4, 0xc ;  /* 0x0000000c00047882 */ /* 0x000fe20000000000 */
[----:B------:R-:W-:Y:S01]  /*2cd0*/  IMAD.MOV.U32 R19, RZ, RZ, R4 ;  /* 0x000000ffff137224 */ /* 0x000fe200078e0004 */
[----:B------:R-:W-:Y:S06]  /*2ce0*/  @!P0 BRA `(.L_x_399) ;  /* 0x0000000c00408947 */ /* 0x000fec0003800000 */
        /* <DEDUP_REMOVED lines=27> */
[----:B----4-:R-:W-:Y:S02]  /*2ea0*/  FADD R52, R52, R17 ;  /* 0x0000001134347221 */ /* 0x010fe40000000000 */
[----:B------:R-:W-:Y:S01]  /*2eb0*/  IMAD.U32 R17, R16, 0x10000, RZ ;  /* 0x0001000010117824 */ /* 0x000fe200078e00ff */
[C---:B------:R-:W-:Y:S01]  /*2ec0*/  PRMT R16, R21.reuse, 0x7610, R16 ;  /* 0x0000761015107816 */ /* 0x040fe20000000010 */
[----:B------:R-:W-:Y:S01]  /*2ed0*/  HFMA2.BF16_V2 R22, R14, R22, -RZ ;  /* 0x000000160e167231 */ /* 0x000fe200003000ff */
[----:B------:R-:W-:Y:S01]  /*2ee0*/  PRMT R18, R21, 0x7632, R18 ;  /* 0x0000763215127816 */ /* 0x000fe20000000012 */
[----:B------:R-:W-:Y:S01]  /*2ef0*/  FADD R17, R52, R17 ;  /* 0x0000001134117221 */ /* 0x000fe20000000000 */
[----:B------:R-:W-:-:S05]  /*2f00*/  SHF.L.U32 R16, R16, 0x10, RZ ;  /* 0x0000001010107819 */ /* 0x000fca00000006ff */
        /* <DEDUP_REMOVED lines=17> */
.L_x_412:
        /* <DEDUP_REMOVED lines=51> */
.L_x_413:
        /* <DEDUP_REMOVED lines=51> */
.L_x_414:
[----:B0-23--:R-:W-:-:S06]  /*3680*/  IMAD.WIDE R16, R53, 0x4, R10 ;  /* 0x0000000435107825 */ /* 0x00dfcc00078e020a */
[----:B------:R-:W2:Y:S01]  /*3690*/  LDG.E R17, desc[UR8][R16.64] ;  /* 0x0000000810117981 */ /* 0x000ea2000c1e1900 */
[----:B------:R-:W-:Y:S01]  /*36a0*/  UMOV UR4, 0x10 ;  /* 0x0000001000047882 */ /* 0x000fe20000000000 */
[----:B------:R-:W-:Y:S02]  /*36b0*/  MOV R19, R8 ;  /* 0x0000000800137202 */ /* 0x000fe40000000f00 */
[----:B--2---:R-:W-:-:S13]  /*36c0*/  ISETP.NE.AND P0, PT, R17, -0x1, PT ;  /* 0xffffffff1100780c */ /* 0x004fda0003f05270 */
[----:B------:R-:W-:Y:S05]  /*36d0*/  @!P0 BRA `(.L_x_399) ;  /* 0x0000000000c48947 */ /* 0x000fea0003800000 */
[----:B------:R-:W0:Y:S01]  /*36e0*/  S2UR UR7, SR_CgaCtaId ;  /* 0x00000000000779c3 */ /* 0x000e220000008800 */
        /* <DEDUP_REMOVED lines=37> */
[----:B------:R-:W-:-:S02]  /*3940*/  SHF.L.U32 R17, R17, 0x10, RZ ;  /* 0x0000001011117819 */ /* 0x000fc400000006ff */
[----:B------:R-:W-:-:S03]  /*3950*/  SHF.L.U32 R19, R19, 0x10, RZ ;  /* 0x0000001013137819 */ /* 0x000fc600000006ff */
[--C-:B------:R-:W-:Y:S01]  /*3960*/  FADD R16, R16, R17.reuse ;  /* 0x0000001110107221 */ /* 0x100fe20000000000 */
[----:B------:R-:W-:-:S04]  /*3970*/  PRMT R17, R22, 0x7632, R17 ;  /* 0x0000763216117816 */ /* 0x000fc80000000011 */
[----:B------:R-:W-:-:S05]  /*3980*/  SHF.L.U32 R17, R17, 0x10, RZ ;  /* 0x0000001011117819 */ /* 0x000fca00000006ff */
[----:B------:R-:W-:Y:S01]  /*3990*/  FADD R16, R16, R17 ;  /* 0x0000001110107221 */ /* 0x000fe20000000000 */
[----:B------:R-:W-:-:S04]  /*39a0*/  IMAD.U32 R17, R18, 0x10000, RZ ;  /* 0x0001000012117824 */ /* 0x000fc800078e00ff */
[----:B------:R-:W-:-:S04]  /*39b0*/  FADD R16, R16, R17 ;  /* 0x0000001110107221 */ /* 0x000fc80000000000 */
[----:B------:R-:W-:Y:S01]  /*39c0*/  FADD R16, R16, R19 ;  /* 0x0000001310107221 */ /* 0x000fe20000000000 */
[----:B------:R-:W-:-:S04]  /*39d0*/  MOV R19, R8 ;  /* 0x0000000800137202 */ /* 0x000fc80000000f00 */
[----:B------:R0:W-:Y:S03]  /*39e0*/  STL [UR5+0x3c], R16 ;  /* 0x00003c10ff007987 */ /* 0x0001e60008100805 */
.L_x_399:
[----:B------:R-:W-:-:S13]  /*39f0*/  ISETP.NE.AND P0, PT, R7, RZ, PT ;  /* 0x000000ff0700720c */ /* 0x000fda0003f05270 */
[----:B------:R-:W-:Y:S05]  /*3a00*/  @!P0 BRA `(.L_x_415) ;  /* 0x0000000800888947 */ /* 0x000fea0003800000 */
[----:B------:R-:W0:Y:S02]  /*3a10*/  LDC.64 R52, c[0x0][0x3a8] ;  /* 0x0000ea00ff347b82 */ /* 0x000e240000000a00 */
[----:B0-----:R-:W-:-:S05]  /*3a20*/  IMAD.WIDE R52, R19, 0x4, R52 ;  /* 0x0000000413347825 */ /* 0x001fca00078e0234 */
[----:B------:R-:W2:Y:S01]  /*3a30*/  LDG.E R18, desc[UR8][R52.64] ;  /* 0x0000000834127981 */ /* 0x000ea2000c1e1900 */
[----:B------:R-:W0:Y:S01]  /*3a40*/  S2UR UR7, SR_CgaCtaId ;  /* 0x00000000000779c3 */ /* 0x000e220000008800 */
[----:B------:R-:W-:Y:S01]  /*3a50*/  UMOV UR6, 0x400 ;  /* 0x0000040000067882 */ /* 0x000fe20000000000 */
[----:B------:R-:W-:Y:S01]  /*3a60*/  ISETP.NE.AND P0, PT, R7, 0x1, PT ;  /* 0x000000010700780c */ /* 0x000fe20003f05270 */
[----:B0-----:R-:W-:Y:S02]  /*3a70*/  ULEA UR6, UR7, UR6, 0x18 ;  /* 0x0000000607067291 */ /* 0x001fe4000f8ec0ff */
[----:B------:R-:W-:Y:S02]  /*3a80*/  ULEA UR7, UR4, UR5, 0x2 ;  /* 0x0000000504077291 */ /* 0x000fe4000f8e10ff */
[----:B------:R-:W-:Y:S01]  /*3a90*/  ULEA UR4, UR4, UR6, 0x1 ;  /* 0x0000000604047291 */ /* 0x000fe2000f8e08ff */
[----:B--2---:R-:W-:-:S13]  /*3aa0*/  ISETP.NE.AND P1, PT, R18, -0x1, PT ;  /* 0xffffffff1200780c */ /* 0x004fda0003f25270 */
[----:B------:R-:W-:Y:S05]  /*3ab0*/  @!P1 BRA `(.L_x_416) ;  /* 0x0000000000b89947 */ /* 0x000fea0003800000 */
[----:B---3--:R-:W0:Y:S01]  /*3ac0*/  LDS.U16 R16, [UR4] ;  /* 0x00000004ff107984 */ /* 0x008e220008000400 */
[----:B------:R-:W-:-:S05]  /*3ad0*/  IMAD R18, R18, UR18, RZ ;  /* 0x0000001212127c24 */ /* 0x000fca000f8e02ff */
[----:B------:R-:W-:-:S04]  /*3ae0*/  IADD3 R22, P1, PT, R18, R5, RZ ;  /* 0x0000000512167210 */ /* 0x000fc80007f3e0ff */
[----:B------:R-:W-:-:S04]  /*3af0*/  LEA.HI.X.SX32 R9, R18, R9, 0x1, P1 ;  /* 0x0000000912097211 */ /* 0x000fc800008f0eff */
[C---:B------:R-:W-:Y:S01]  /*3b00*/  SHF.L.U64.HI R9, R22.reuse, 0x1, R9 ;  /* 0x0000000116097819 */ /* 0x040fe20000010209 */
[----:B------:R-:W-:-:S05]  /*3b10*/  IMAD.SHL.U32 R22, R22, 0x2, RZ ;  /* 0x0000000216167824 */ /* 0x000fca00078e00ff */
[----:B-1----:R-:W-:-:S04]  /*3b20*/  IADD3 R20, P1, PT, R22, UR10, RZ ;  /* 0x0000000a16147c10 */ /* 0x002fc8000ff3e0ff */
[----:B------:R-:W-:Y:S02]  /*3b30*/  IADD3.X R21, PT, PT, R9, UR11, RZ, P1, !PT ;  /* 0x0000000b09157c10 */ /* 0x000fe40008ffe4ff */
[----:B------:R-:W-:-:S04]  /*3b40*/  IADD3 R22, P1, PT, R22, UR12, RZ ;  /* 0x0000000c16167c10 */ /* 0x000fc8000ff3e0ff */
[----:B------:R-:W-:Y:S02]  /*3b50*/  IADD3.X R23, PT, PT, R9, UR13, RZ, P1, !PT ;  /* 0x0000000d09177c10 */ /* 0x000fe40008ffe4ff */
[----:B------:R-:W2:Y:S01]  /*3b60*/  LDL R9, [UR7] ;  /* 0x00000007ff097983 */ /* 0x000ea20008100800 */
[-C--:B0----5:R-:W-:Y:S02]  /*3b70*/  HMUL2.BF16_V2 R19, R15, R16.reuse.H0_H0 ;  /* 0x200000100f137232 */ /* 0x0a1fe40000200000 */
[-C--:B------:R-:W-:Y:S02]  /*3b80*/  HMUL2.BF16_V2 R18, R14, R16.reuse.H0_H0 ;  /* 0x200000100e127232 */ /* 0x080fe40000200000 */
[-C--:B------:R-:W-:Y:S02]  /*3b90*/  HMUL2.BF16_V2 R17, R13, R16.reuse.H0_H0 ;  /* 0x200000100d117232 */ /* 0x080fe40000200000 */
[----:B------:R-:W-:-:S05]  /*3ba0*/  HMUL2.BF16_V2 R16, R12, R16.H0_H0 ;  /* 0x200000100c107232 */ /* 0x000fca0000200000 */
[----:B------:R0:W-:Y:S04]  /*3bb0*/  STG.E.128 desc[UR8][R20.64], R16 ;  /* 0x0000001014007986 */ /* 0x0001e8000c101d08 */
[----:B0-----:R-:W3:Y:S02]  /*3bc0*/  LDG.E.LU.128 R20, desc[UR8][R22.64] ;  /* 0x0000000816147981 */ /* 0x001ee4000c3e1d00 */
[----:B---3--:R-:W-:-:S05]  /*3bd0*/  HFMA2.BF16_V2 R20, R12, R20, -RZ ;  /* 0x000000140c147231 */ /* 0x008fca00003000ff */
[C---:B------:R-:W-:Y:S02]  /*3be0*/  PRMT R16, R20.reuse, 0x7610, R16 ;  /* 0x0000761014107816 */ /* 0x040fe40000000010 */
[----:B------:R-:W-:Y:S02]  /*3bf0*/  PRMT R17, R20, 0x7632, R17 ;  /* 0x0000763214117816 */ /* 0x000fe40000000011 */
[----:B------:R-:W-:Y:S01]  /*3c00*/  SHF.L.U32 R16, R16, 0x10, RZ ;  /* 0x0000001010107819 */ /* 0x000fe200000006ff */
[----:B------:R-:W-:-:S04]  /*3c10*/  HMUL2.BF16_V2 R21, R13, R21 ;  /* 0x000000150d157232 */ /* 0x000fc80000200000 */
[----:B--2---:R-:W-:Y:S01]  /*3c20*/  FADD R9, R9, R16 ;  /* 0x0000001009097221 */ /* 0x004fe20000000000 */
        /* <DEDUP_REMOVED lines=22> */
[----:B------:R0:W-:Y:S02]  /*3d90*/  STL [UR7], R9 ;  /* 0x00000009ff007987 */ /* 0x0001e40008100807 */
.L_x_416:
[----:B------:R-:W-:Y:S05]  /*3da0*/  @!P0 BRA `(.L_x_415) ;  /* 0x0000000400a08947 */ /* 0x000fea0003800000 */
[----:B0-----:R-:W0:Y:S02]  /*3db0*/  LDC R9, c[0x0][0x3b0] ;  /* 0x0000ec00ff097b82 */ /* 0x001e240000000800 */
[----:B0-----:R-:W-:-:S05]  /*3dc0*/  IMAD.WIDE R52, R9, 0x4, R52 ;  /* 0x0000000409347825 */ /* 0x001fca00078e0234 */
[----:B------:R-:W2:Y:S01]  /*3dd0*/  LDG.E R18, desc[UR8][R52.64] ;  /* 0x0000000834127981 */ /* 0x000ea2000c1e1900 */
[----:B------:R-:W-:Y:S02]  /*3de0*/  ISETP.NE.AND P0, PT, R7, 0x2, PT ;  /* 0x000000020700780c */ /* 0x000fe40003f05270 */
[----:B--2---:R-:W-:-:S13]  /*3df0*/  ISETP.NE.AND P1, PT, R18, -0x1, PT ;  /* 0xffffffff1200780c */ /* 0x004fda0003f25270 */
[----:B------:R-:W-:Y:S05]  /*3e00*/  @!P1 BRA `(.L_x_417) ;  /* 0x0000000000bc9947 */ /* 0x000fea0003800000 */
[----:B---3--:R-:W0:Y:S01]  /*3e10*/  LDS.U16 R16, [UR4+0x2] ;  /* 0x00000204ff107984 */ /* 0x008e220008000400 */
[----:B------:R-:W-:Y:S01]  /*3e20*/  IMAD R18, R18, UR18, RZ ;  /* 0x0000001212127c24 */ /* 0x000fe2000f8e02ff */
[----:B------:R-:W-:-:S04]  /*3e30*/  SHF.R.S32.HI R17, RZ, 0x1f, R5 ;  /* 0x0000001fff117819 */ /* 0x000fc80000011405 */
[----:B------:R-:W-:-:S04]  /*3e40*/  IADD3 R23, P1, PT, R18, R5, RZ ;  /* 0x0000000512177210 */ /* 0x000fc80007f3e0ff */
[----:B------:R-:W-:-:S04]  /*3e50*/  LEA.HI.X.SX32 R22, R18, R17, 0x1, P1 ;  /* 0x0000001112167211 */ /* 0x000fc800008f0eff */
[C---:B------:R-:W-:Y:S01]  /*3e60*/  SHF.L.U64.HI R22, R23.reuse, 0x1, R22 ;  /* 0x0000000117167819 */ /* 0x040fe20000010216 */
[----:B------:R-:W-:-:S05]  /*3e70*/  IMAD.SHL.U32 R23, R23, 0x2, RZ ;  /* 0x0000000217177824 */ /* 0x000fca00078e00ff */
[----:B-1----:R-:W-:-:S04]  /*3e80*/  IADD3 R20, P1, PT, R23, UR10, RZ ;  /* 0x0000000a17147c10 */ /* 0x002fc8000ff3e0ff */
[----:B------:R-:W-:Y:S01]  /*3e90*/  IADD3.X R21, PT, PT, R22, UR11, RZ, P1, !PT ;  /* 0x0000000b16157c10 */ /* 0x000fe20008ffe4ff */
        /* <DEDUP_REMOVED lines=38> */
.L_x_417:
[----:B------:R-:W-:Y:S05]  /*4100*/  @!P0 BRA `(.L_x_415) ;  /* 0x0000000000c88947 */ /* 0x000fea0003800000 */
[----:B------:R-:W-:-:S06]  /*4110*/  IMAD.WIDE R52, R9, 0x4, R52 ;  /* 0x0000000409347825 */ /* 0x000fcc00078e0234 */
[----:B------:R-:W2:Y:S02]  /*4120*/  LDG.E R52, desc[UR8][R52.64] ;  /* 0x0000000834347981 */ /* 0x000ea4000c1e1900 */
[----:B--2---:R-:W-:-:S13]  /*4130*/  ISETP.NE.AND P0, PT, R52, -0x1, PT ;  /* 0xffffffff3400780c */ /* 0x004fda0003f05270 */
[----:B------:R-:W-:Y:S05]  /*4140*/  @!P0 BRA `(.L_x_415) ;  /* 0x0000000000b88947 */ /* 0x000fea0003800000 */
[----:B0--3--:R-:W0:Y:S01]  /*4150*/  LDS.U16 R16, [UR4+0x4] ;  /* 0x00000404ff107984 */ /* 0x009e220008000400 */
[----:B------:R-:W-:Y:S01]  /*4160*/  IMAD R18, R52, UR18, RZ ;  /* 0x0000001234127c24 */ /* 0x000fe2000f8e02ff */
[----:B------:R-:W-:-:S04]  /*4170*/  SHF.R.S32.HI R17, RZ, 0x1f, R5 ;  /* 0x0000001fff117819 */ /* 0x000fc80000011405 */
[----:B------:R-:W-:-:S04]  /*4180*/  IADD3 R9, P0, PT, R18, R5, RZ ;  /* 0x0000000512097210 */ /* 0x000fc80007f1e0ff */
[----:B------:R-:W-:Y:S01]  /*4190*/  LEA.HI.X.SX32 R18, R18, R17, 0x1, P0 ;  /* 0x0000001112127211 */ /* 0x000fe200000f0eff */
[----:B------:R-:W-:-:S03]  /*41a0*/  IMAD.SHL.U32 R20, R9, 0x2, RZ ;  /* 0x0000000209147824 */ /* 0x000fc600078e00ff */
[----:B------:R-:W-:Y:S02]  /*41b0*/  SHF.L.U64.HI R9, R9, 0x1, R18 ;  /* 0x0000000109097819 */ /* 0x000fe40000010212 */
[----:B-1----:R-:W-:-:S04]  /*41c0*/  IADD3 R52, P0, PT, R20, UR10, RZ ;  /* 0x0000000a14347c10 */ /* 0x002fc8000ff1e0ff */
[----:B------:R-:W-:Y:S02]  /*41d0*/  IADD3.X R53, PT, PT, R9, UR11, RZ, P0, !PT ;  /* 0x0000000b09357c10 */ /* 0x000fe400087fe4ff */
[----:B------:R-:W-:-:S04]  /*41e0*/  IADD3 R20, P0, PT, R20, UR12, RZ ;  /* 0x0000000c14147c10 */ /* 0x000fc8000ff1e0ff */
[----:B------:R-:W-:Y:S02]  /*41f0*/  IADD3.X R21, PT, PT, R9, UR13, RZ, P0, !PT ;  /* 0x0000000d09157c10 */ /* 0x000fe400087fe4ff */
[----:B------:R-:W2:Y:S01]  /*4200*/  LDL R9, [UR7+0x8] ;  /* 0x00000807ff097983 */ /* 0x000ea20008100800 */
[-C--:B0----5:R-:W-:Y:S02]  /*4210*/  HMUL2.BF16_V2 R19, R15, R16.reuse.H0_H0 ;  /* 0x200000100f137232 */ /* 0x0a1fe40000200000 */
[-C--:B------:R-:W-:Y:S02]  /*4220*/  HMUL2.BF16_V2 R18, R14, R16.reuse.H0_H0 ;  /* 0x200000100e127232 */ /* 0x080fe40000200000 */
[-C--:B------:R-:W-:Y:S02]  /*4230*/  HMUL2.BF16_V2 R17, R13, R16.reuse.H0_H0 ;  /* 0x200000100d117232 */ /* 0x080fe40000200000 */
[----:B------:R-:W-:-:S05]  /*4240*/  HMUL2.BF16_V2 R16, R12, R16.H0_H0 ;  /* 0x200000100c107232 */ /* 0x000fca0000200000 */
[----:B------:R0:W-:Y:S04]  /*4250*/  STG.E.128 desc[UR8][R52.64], R16 ;  /* 0x0000001034007986 */ /* 0x0001e8000c101d08 */
[----:B------:R-:W3:Y:S02]  /*4260*/  LDG.E.LU.128 R20, desc[UR8][R20.64] ;  /* 0x0000000814147981 */ /* 0x000ee4000c3e1d00 */
[----:B---3--:R-:W-:Y:S02]  /*4270*/  HFMA2.BF16_V2 R12, R12, R20, -RZ ;  /* 0x000000140c0c7231 */ /* 0x008fe400003000ff */
[----:B------:R-:W-:Y:S02]  /*4280*/  HMUL2.BF16_V2 R21, R13, R21 ;  /* 0x000000150d157232 */ /* 0x000fe40000200000 */
[----:B------:R-:W-:Y:S01]  /*4290*/  HFMA2.BF16_V2 R14, R14, R22, -RZ ;  /* 0x000000160e0e7231 */ /* 0x000fe200003000ff */
[----:B------:R-:W-:-:S02]  /*42a0*/  PRMT R13, R12, 0x7632, R13 ;  /* 0x000076320c0d7816 */ /* 0x000fc4000000000d */
[----:B------:R-:W-:Y:S02]  /*42b0*/  SHF.L.U32 R12, R12, 0x10, RZ ;  /* 0x000000100c0c7819 */ /* 0x000fe400000006ff */
[----:B------:R-:W-:Y:S02]  /*42c0*/  SHF.L.U32 R13, R13, 0x10, RZ ;  /* 0x000000100d0d7819 */ /* 0x000fe400000006ff */
[----:B0-----:R-:W-:Y:S01]  /*42d0*/  PRMT R16, R21, 0x7610, R16 ;  /* 0x0000761015107816 */ /* 0x001fe20000000010 */
[--C-:B--2---:R-:W-:Y:S01]  /*42e0*/  FADD R9, R9, R12.reuse ;  /* 0x0000000c09097221 */ /* 0x104fe20000000000 */
[----:B------:R-:W-:-:S03]  /*42f0*/  PRMT R12, R21, 0x7632, R12 ;  /* 0x00007632150c7816 */ /* 0x000fc6000000000c */
[----:B------:R-:W-:Y:S02]  /*4300*/  IMAD.U32 R16, R16, 0x10000, RZ ;  /* 0x0001000010107824 */ /* 0x000fe400078e00ff */
[--C-:B------:R-:W-:Y:S01]  /*4310*/  FADD R9, R9, R13.reuse ;  /* 0x0000000d09097221 */ /* 0x100fe20000000000 */
[----:B------:R-:W-:Y:S02]  /*4320*/  PRMT R13, R14, 0x7610, R13 ;  /* 0x000076100e0d7816 */ /* 0x000fe4000000000d */
[----:B------:R-:W-:Y:S01]  /*4330*/  SHF.L.U32 R12, R12, 0x10, RZ ;  /* 0x000000100c0c7819 */ /* 0x000fe200000006ff */
[----:B------:R-:W-:Y:S01]  /*4340*/  FADD R9, R9, R16 ;  /* 0x0000001009097221 */ /* 0x000fe20000000000 */
[----:B------:R-:W-:Y:S01]  /*4350*/  HMUL2.BF16_V2 R23, R15, R23 ;  /* 0x000000170f177232 */ /* 0x000fe20000200000 */
[----:B------:R-:W-:Y:S02]  /*4360*/  PRMT R15, R14, 0x7632, R15 ;  /* 0x000076320e0f7816 */ /* 0x000fe4000000000f */
[----:B------:R-:W-:Y:S01]  /*4370*/  SHF.L.U32 R14, R13, 0x10, RZ ;  /* 0x000000100d0e7819 */ /* 0x000fe200000006ff */
[----:B------:R-:W-:Y:S01]  /*4380*/  FADD R9, R9, R12 ;  /* 0x0000000c09097221 */ /* 0x000fe20000000000 */
[----:B------:R-:W-:Y:S01]  /*4390*/  PRMT R13, R23, 0x7610, R13 ;  /* 0x00007610170d7816 */ /* 0x000fe2000000000d */
[----:B------:R-:W-:-:S02]  /*43a0*/  IMAD.U32 R12, R15, 0x10000, RZ ;  /* 0x000100000f0c7824 */ /* 0x000fc400078e00ff */
        /* <DEDUP_REMOVED lines=8> */
.L_x_415:
[----:B----4-:R-:W-:-:S05]  /*4430*/  IMAD R5, R2, 0x8, R5 ;  /* 0x0000000802057824 */ /* 0x010fca00078e0205 */
[----:B------:R-:W-:-:S13]  /*4440*/  ISETP.GE.AND P0, PT, R5, UR18, PT ;  /* 0x0000001205007c0c */ /* 0x000fda000bf06270 */
[----:B------:R-:W-:Y:S05]  /*4450*/  @!P0 BRA `(.L_x_418) ;  /* 0xffffffc000048947 */ /* 0x000fea000383ffff */
.L_x_398:
[----:B-123--:R-:W-:Y:S05]  /*4460*/  BSYNC.RECONVERGENT B0 ;  /* 0x0000000000007941 */ /* 0x00efea0003800200 */
.L_x_397:
[----:B0-----:R-:W0:Y:S02]  /*4470*/  LDC R3, c[0x0][0x3b4] ;  /* 0x0000ed00ff037b82 */ /* 0x001e240000000800 */
[----:B0-----:R-:W-:-:S13]  /*4480*/  ISETP.NE.AND P1, PT, R3, RZ, PT ;  /* 0x000000ff0300720c */ /* 0x001fda0003f25270 */
[----:B------:R-:W-:Y:S05]  /*4490*/  @!P1 BRA `(.L_x_419) ;  /* 0x0000000400bc9947 */ /* 0x000fea0003800000 */
[----:B----4-:R-:W-:Y:S01]  /*44a0*/  IADD3 R2, PT, PT, R3, -0x1, RZ ;  /* 0xffffffff03027810 */ /* 0x010fe20007ffe0ff */
[----:B------:R-:W-:-:S03]  /*44b0*/  UMOV UR4, UR5 ;  /* 0x0000000500047c82 */ /* 0x000fc60008000000 */
[----:B------:R-:W-:-:S04]  /*44c0*/  VIMNMX.U32 R2, PT, PT, R2, 0xf, PT ;  /* 0x0000000f02027848 */ /* 0x000fc80003fe0000 */
[----:B------:R-:W-:-:S04]  /*44d0*/  IADD3 R2, PT, PT, -R2, RZ, RZ ;  /* 0x000000ff02027210 */ /* 0x000fc80007ffe1ff */
[----:B------:R-:W-:-:S13]  /*44e0*/  ISETP.GE.AND P0, PT, R2, 0x1, PT ;  /* 0x000000010200780c */ /* 0x000fda0003f06270 */
[----:B------:R-:W-:Y:S05]  /*44f0*/  @P0 BRA `(.L_x_420) ;  /* 0x0000000400640947 */ /* 0x000fea0003800000 */
[----:B------:R-:W-:Y:S02]  /*4500*/  IADD3 R4, PT, PT, -R2, 0x1, RZ ;  /* 0x0000000102047810 */ /* 0x000fe40007ffe1ff */
[----:B------:R-:W-:Y:S02]  /*4510*/  PLOP3.LUT P0, PT, PT, PT, PT, 0x80, 0x8 ;  /* 0x000000000008781c */ /* 0x000fe40003f0f070 */
[----:B------:R-:W-:-:S13]  /*4520*/  ISETP.GT.AND P2, PT, R4, 0x3, PT ;  /* 0x000000030400780c */ /* 0x000fda0003f44270 */
[----:B------:R-:W-:Y:S05]  /*4530*/  @!P2 BRA `(.L_x_421) ;  /* 0x0000000000d4a947 */ /* 0x000fea0003800000 */
[----:B------:R-:W-:-:S13]  /*4540*/  PLOP3.LUT P0, PT, PT, PT, PT, 0x8, 0x80 ;  /* 0x000000000080781c */ /* 0x000fda0003f0e170 */
.L_x_422:
[----:B------:R-:W2:Y:S04]  /*4550*/  LDL R4, [UR4] ;  /* 0x00000004ff047983 */ /* 0x000ea80008100800 */
[----:B0-----:R-:W3:Y:S04]  /*4560*/  LDL R7, [UR4+0x4] ;  /* 0x00000404ff077983 */ /* 0x001ee80008100800 */
[----:B------:R-:W4:Y:S04]  /*4570*/  LDL R10, [UR4+0x8] ;  /* 0x00000804ff0a7983 */ /* 0x000f280008100800 */
[----:B-----5:R-:W4:Y:S01]  /*4580*/  LDL R13, [UR4+0xc] ;  /* 0x00000c04ff0d7983 */ /* 0x020f220008100800 */
[----:B------:R-:W-:-:S05]  /*4590*/  VIADD R2, R2, 0x4 ;  /* 0x0000000402027836 */ /* 0x000fca0000000000 */
[----:B------:R-:W-:Y:S01]  /*45a0*/  ISETP.GE.AND P2, PT, R2, -0x2, PT ;  /* 0xfffffffe0200780c */ /* 0x000fe20003f46270 */
[----:B--2---:R-:W0:Y:S04]  /*45b0*/  SHFL.BFLY PT, R5, R4, 0x10, 0x1f ;  /* 0x0e001f0004057f89 */ /* 0x004e2800000e0000 */
[----:B---3--:R-:W1:Y:S04]  /*45c0*/  SHFL.BFLY PT, R6, R7, 0x10, 0x1f ;  /* 0x0e001f0007067f89 */ /* 0x008e6800000e0000 */
[----:B----4-:R-:W2:Y:S04]  /*45d0*/  SHFL.BFLY PT, R9, R10, 0x10, 0x1f ;  /* 0x0e001f000a097f89 */ /* 0x010ea800000e0000 */
        /* <DEDUP_REMOVED lines=35> */
[----:B------:R0:W-:Y:S01]  /*4810*/  STL [UR4], R5 ;  /* 0x00000005ff007987 */ /* 0x0001e20008100804 */
[----:B--2---:R-:W-:-:S03]  /*4820*/  FADD R11, R10, R11 ;  /* 0x0000000b0a0b7221 */ /* 0x004fc60000000000 */
[----:B------:R0:W-:Y:S01]  /*4830*/  STL [UR4+0x4], R9 ;  /* 0x00000409ff007987 */ /* 0x0001e20008100804 */
[----:B---3--:R-:W-:-:S03]  /*4840*/  FADD R7, R12, R7 ;  /* 0x000000070c077221 */ /* 0x008fc60000000000 */
[----:B------:R0:W-:Y:S04]  /*4850*/  STL [UR4+0x8], R11 ;  /* 0x0000080bff007987 */ /* 0x0001e80008100804 */
[----:B------:R0:W-:Y:S01]  /*4860*/  STL [UR4+0xc], R7 ;  /* 0x00000c07ff007987 */ /* 0x0001e20008100804 */
[----:B------:R-:W-:Y:S01]  /*4870*/  UIADD3 UR4, UPT, UPT, UR4, 0x10, URZ ;  /* 0x0000001004047890 */ /* 0x000fe2000fffe0ff */
[----:B------:R-:W-:Y:S11]  /*4880*/  @!P2 BRA `(.L_x_422) ;  /* 0xfffffffc0030a947 */ /* 0x000ff6000383ffff */
.L_x_421:
[----:B------:R-:W-:-:S04]  /*4890*/  IADD3 R4, PT, PT, -R2, 0x1, RZ ;  /* 0x0000000102047810 */ /* 0x000fc80007ffe1ff */
[----:B------:R-:W-:-:S13]  /*48a0*/  ISETP.GT.AND P2, PT, R4, 0x1, PT ;  /* 0x000000010400780c */ /* 0x000fda0003f44270 */
[----:B------:R-:W-:Y:S05]  /*48b0*/  @!P2 BRA `(.L_x_423) ;  /* 0x00000000006ca947 */ /* 0x000fea0003800000 */
[----:B------:R-:W0:Y:S04]  /*48c0*/  LDL R4, [UR4] ;  /* 0x00000004ff047983 */ /* 0x000e280008100800 */
[----:B------:R-:W2:Y:S01]  /*48d0*/  LDL R8, [UR4+0x4] ;  /* 0x00000404ff087983 */ /* 0x000ea20008100800 */
[----:B------:R-:W-:Y:S02]  /*48e0*/  PLOP3.LUT P0, PT, PT, PT, PT, 0x8, 0x80 ;  /* 0x000000000080781c */ /* 0x000fe40003f0e170 */
[----:B------:R-:W-:Y:S01]  /*48f0*/  IADD3 R2, PT, PT, R2, 0x2, RZ ;  /* 0x0000000202027810 */ /* 0x000fe20007ffe0ff */
[----:B0-----:R-:W0:Y:S04]  /*4900*/  SHFL.BFLY PT, R5, R4, 0x10, 0x1f ;  /* 0x0e001f0004057f89 */ /* 0x001e2800000e0000 */
[----:B--2---:R-:W1:Y:S01]  /*4910*/  SHFL.BFLY PT, R7, R8, 0x10, 0x1f ;  /* 0x0e001f0008077f89 */ /* 0x004e6200000e0000 */
[----:B0-----:R-:W-:Y:S01]  /*4920*/  FADD R5, R4, R5 ;  /* 0x0000000504057221 */ /* 0x001fe20000000000 */
[----:B-1----:R-:W-:-:S04]  /*4930*/  FADD R9, R8, R7 ;  /* 0x0000000708097221 */ /* 0x002fc80000000000 */
[----:B------:R-:W0:Y:S04]  /*4940*/  SHFL.BFLY PT, R6, R5, 0x8, 0x1f ;  /* 0x0d001f0005067f89 */ /* 0x000e2800000e0000 */
[----:B------:R-:W1:Y:S01]  /*4950*/  SHFL.BFLY PT, R10, R9, 0x8, 0x1f ;  /* 0x0d001f00090a7f89 */ /* 0x000e6200000e0000 */
        /* <DEDUP_REMOVED lines=14> */
[----:B------:R1:W-:Y:S04]  /*4a40*/  STL [UR4], R5 ;  /* 0x00000005ff007987 */ /* 0x0003e80008100804 */
[----:B------:R1:W-:Y:S01]  /*4a50*/  STL [UR4+0x4], R9 ;  /* 0x00000409ff007987 */ /* 0x0003e20008100804 */
[----:B------:R-:W-:-:S12]  /*4a60*/  UIADD3 UR4, UPT, UPT, UR4, 0x8, URZ ;  /* 0x0000000804047890 */ /* 0x000fd8000fffe0ff */
.L_x_423:
[----:B------:R-:W-:-:S13]  /*4a70*/  ISETP.NE.OR P0, PT, R2, 0x1, P0 ;  /* 0x000000010200780c */ /* 0x000fda0000705670 */
[----:B------:R-:W-:Y:S05]  /*4a80*/  @!P0 BRA `(.L_x_419) ;  /* 0x0000000000408947 */ /* 0x000fea0003800000 */
.L_x_420:
[----:B------:R-:W0:Y:S01]  /*4a90*/  LDL R4, [UR4] ;  /* 0x00000004ff047983 */ /* 0x000e220008100800 */
[----:B------:R-:W-:-:S04]  /*4aa0*/  IADD3 R2, PT, PT, R2, 0x1, RZ ;  /* 0x0000000102027810 */ /* 0x000fc80007ffe0ff */
[----:B------:R-:W-:Y:S01]  /*4ab0*/  ISETP.NE.AND P0, PT, R2, 0x1, PT ;  /* 0x000000010200780c */ /* 0x000fe20003f05270 */
[----:B01----:R-:W0:Y:S02]  /*4ac0*/  SHFL.BFLY PT, R5, R4, 0x10, 0x1f ;  /* 0x0e001f0004057f89 */ /* 0x003e2400000e0000 */
        /* <DEDUP_REMOVED lines=11> */
[----:B------:R-:W-:Y:S11]  /*4b80*/  @P0 BRA `(.L_x_420) ;  /* 0xfffffffc00c00947 */ /* 0x000ff6000383ffff */
.L_x_419:
[----:B----4-:R-:W3:Y:S02]  /*4b90*/  S2R R2, SR_TID.X ;  /* 0x0000000000027919 */ /* 0x010ee40000002100 */
[----:B---3--:R-:W-:-:S13]  /*4ba0*/  ISETP.NE.OR P1, PT, R2, RZ, !P1 ;  /* 0x000000ff0200720c */ /* 0x008fda0004f25670 */
[----:B------:R-:W-:Y:S05]  /*4bb0*/  @P1 EXIT ;  /* 0x000000000000194d */ /* 0x000fea0003800000 */
[----:B------:R-:W-:Y:S01]  /*4bc0*/  IMAD.MOV.U32 R2, RZ, RZ, -0x1 ;  /* 0xffffffffff027424 */ /* 0x000fe200078e00ff */
[----:B01----:R-:W0:Y:S01]  /*4bd0*/  LDC.64 R4, c[0x0][0x3a0] ;  /* 0x0000e800ff047b82 */ /* 0x003e220000000a00 */
[----:B-----5:R-:W-:-:S03]  /*4be0*/  IMAD R15, R0, R3, RZ ;  /* 0x00000003000f7224 */ /* 0x020fc600078e02ff */
[----:B------:R-:W-:-:S04]  /*4bf0*/  VIADDMNMX.U32 R2, R3, R2, 0xf, PT ;  /* 0x0000000f03027446 */ /* 0x000fc80003800002 */
[----:B------:R-:W-:-:S04]  /*4c00*/  IADD3 R14, PT, PT, -R2, RZ, RZ ;  /* 0x000000ff020e7210 */ /* 0x000fc80007ffe1ff */
[----:B------:R-:W-:-:S13]  /*4c10*/  ISETP.GE.AND P0, PT, R14, 0x1, PT ;  /* 0x000000010e00780c */ /* 0x000fda0003f06270 */
[----:B------:R-:W-:Y:S05]  /*4c20*/  @P0 BRA `(.L_x_424) ;  /* 0x0000000000ac0947 */ /* 0x000fea0003800000 */
[----:B------:R-:W-:Y:S02]  /*4c30*/  IADD3 R0, PT, PT, -R14, 0x1, RZ ;  /* 0x000000010e007810 */ /* 0x000fe40007ffe1ff */
[----:B------:R-:W-:Y:S02]  /*4c40*/  PLOP3.LUT P0, PT, PT, PT, PT, 0x80, 0x8 ;  /* 0x000000000008781c */ /* 0x000fe40003f0f070 */
[----:B------:R-:W-:-:S13]  /*4c50*/  ISETP.GT.AND P1, PT, R0, 0x3, PT ;  /* 0x000000030000780c */ /* 0x000fda0003f24270 */
[----:B------:R-:W-:Y:S05]  /*4c60*/  @!P1 BRA `(.L_x_425) ;  /* 0x0000000000589947 */ /* 0x000fea0003800000 */
[----:B------:R-:W1:Y:S01]  /*4c70*/  LDC.64 R12, c[0x0][0x3a0] ;  /* 0x0000e800ff0c7b82 */ /* 0x000e620000000a00 */
[----:B------:R-:W-:-:S13]  /*4c80*/  PLOP3.LUT P0, PT, PT, PT, PT, 0x8, 0x80 ;  /* 0x000000000080781c */ /* 0x000fda0003f0e170 */
.L_x_426:
[----:B---3--:R-:W3:Y:S04]  /*4c90*/  LDL R17, [UR5] ;  /* 0x00000005ff117983 */ /* 0x008ee80008100800 */
[----:B------:R-:W4:Y:S04]  /*4ca0*/  LDL R19, [UR5+0x4] ;  /* 0x00000405ff137983 */ /* 0x000f280008100800 */
[----:B------:R-:W5:Y:S04]  /*4cb0*/  LDL R21, [UR5+0x8] ;  /* 0x00000805ff157983 */ /* 0x000f680008100800 */
[----:B------:R-:W5:Y:S01]  /*4cc0*/  LDL R23, [UR5+0xc] ;  /* 0x00000c05ff177983 */ /* 0x000f620008100800 */
[C---:B------:R-:W-:Y:S01]  /*4cd0*/  IADD3 R7, PT, PT, R15.reuse, 0x1, RZ ;  /* 0x000000010f077810 */ /* 0x040fe20007ffe0ff */
[C---:B--2---:R-:W-:Y:S01]  /*4ce0*/  VIADD R9, R15.reuse, 0x2 ;  /* 0x000000020f097836 */ /* 0x044fe20000000000 */
[C---:B------:R-:W-:Y:S01]  /*4cf0*/  IADD3 R11, PT, PT, R15.reuse, 0x3, RZ ;  /* 0x000000030f0b7810 */ /* 0x040fe20007ffe0ff */
[----:B-1----:R-:W-:Y:S01]  /*4d00*/  IMAD.WIDE R2, R15, 0x4, R12 ;  /* 0x000000040f027825 */ /* 0x002fe200078e020c */
[----:B------:R-:W-:Y:S01]  /*4d10*/  IADD3 R14, PT, PT, R14, 0x4, RZ ;  /* 0x000000040e0e7810 */ /* 0x000fe20007ffe0ff */
[----:B------:R-:W-:-:S02]  /*4d20*/  UIADD3 UR5, UPT, UPT, UR5, 0x10, URZ ;  /* 0x0000001005057890 */ /* 0x000fc4000fffe0ff */
[----:B------:R-:W-:Y:S01]  /*4d30*/  IMAD.WIDE R6, R7, 0x4, R12 ;  /* 0x0000000407067825 */ /* 0x000fe200078e020c */
[----:B------:R-:W-:-:S03]  /*4d40*/  ISETP.GE.AND P1, PT, R14, -0x2, PT ;  /* 0xfffffffe0e00780c */ /* 0x000fc60003f26270 */
[----:B------:R-:W-:-:S04]  /*4d50*/  IMAD.WIDE R8, R9, 0x4, R12 ;  /* 0x0000000409087825 */ /* 0x000fc800078e020c */
[----:B------:R-:W-:-:S04]  /*4d60*/  IMAD.WIDE R10, R11, 0x4, R12 ;  /* 0x000000040b0a7825 */ /* 0x000fc800078e020c */
[----:B------:R-:W-:Y:S01]  /*4d70*/  VIADD R15, R15, 0x4 ;  /* 0x000000040f0f7836 */ /* 0x000fe20000000000 */
[----:B---3--:R3:W-:Y:S04]  /*4d80*/  STG.E desc[UR8][R2.64], R17 ;  /* 0x0000001102007986 */ /* 0x0087e8000c101908 */
[----:B----4-:R3:W-:Y:S04]  /*4d90*/  STG.E desc[UR8][R6.64], R19 ;  /* 0x0000001306007986 */ /* 0x0107e8000c101908 */
[----:B-----5:R3:W-:Y:S04]  /*4da0*/  STG.E desc[UR8][R8.64], R21 ;  /* 0x0000001508007986 */ /* 0x0207e8000c101908 */
[----:B------:R3:W-:Y:S01]  /*4db0*/  STG.E desc[UR8][R10.64], R23 ;  /* 0x000000170a007986 */ /* 0x0007e2000c101908 */
[----:B------:R-:W-:Y:S05]  /*4dc0*/  @!P1 BRA `(.L_x_426) ;  /* 0xfffffffc00b09947 */ /* 0x000fea000383ffff */
.L_x_425:
[----:B------:R-:W-:-:S04]  /*4dd0*/  IADD3 R0, PT, PT, -R14, 0x1, RZ ;  /* 0x000000010e007810 */ /* 0x000fc80007ffe1ff */
[----:B------:R-:W-:-:S13]  /*4de0*/  ISETP.GT.AND P1, PT, R0, 0x1, PT ;  /* 0x000000010000780c */ /* 0x000fda0003f24270 */
[----:B------:R-:W-:Y:S05]  /*4df0*/  @!P1 BRA `(.L_x_427) ;  /* 0x0000000000309947 */ /* 0x000fea0003800000 */
[----:B--23--:R-:W2:Y:S01]  /*4e00*/  LDL R9, [UR5] ;  /* 0x00000005ff097983 */ /* 0x00cea20008100800 */
[----:B------:R-:W1:Y:S03]  /*4e10*/  LDC.64 R6, c[0x0][0x3a0] ;  /* 0x0000e800ff067b82 */ /* 0x000e660000000a00 */
[----:B------:R-:W3:Y:S01]  /*4e20*/  LDL R13, [UR5+0x4] ;  /* 0x00000405ff0d7983 */ /* 0x000ee20008100800 */
[C---:B------:R-:W-:Y:S01]  /*4e30*/  IADD3 R11, PT, PT, R15.reuse, 0x1, RZ ;  /* 0x000000010f0b7810 */ /* 0x040fe20007ffe0ff */
[----:B------:R-:W-:Y:S01]  /*4e40*/  UIADD3 UR5, UPT, UPT, UR5, 0x8, URZ ;  /* 0x0000000805057890 */ /* 0x000fe2000fffe0ff */
[----:B------:R-:W-:Y:S02]  /*4e50*/  PLOP3.LUT P0, PT, PT, PT, PT, 0x8, 0x80 ;  /* 0x000000000080781c */ /* 0x000fe40003f0e170 */
[----:B------:R-:W-:Y:S01]  /*4e60*/  IADD3 R14, PT, PT, R14, 0x2, RZ ;  /* 0x000000020e0e7810 */ /* 0x000fe20007ffe0ff */
[----:B-1----:R-:W-:-:S04]  /*4e70*/  IMAD.WIDE R2, R15, 0x4, R6 ;  /* 0x000000040f027825 */ /* 0x002fc800078e0206 */
[----:B------:R-:W-:-:S04]  /*4e80*/  IMAD.WIDE R6, R11, 0x4, R6 ;  /* 0x000000040b067825 */ /* 0x000fc800078e0206 */
[----:B------:R-:W-:Y:S01]  /*4e90*/  VIADD R15, R15, 0x2 ;  /* 0x000000020f0f7836 */ /* 0x000fe20000000000 */
[----:B--2---:R1:W-:Y:S04]  /*4ea0*/  STG.E desc[UR8][R2.64], R9 ;  /* 0x0000000902007986 */ /* 0x0043e8000c101908 */
[----:B---3--:R1:W-:Y:S02]  /*4eb0*/  STG.E desc[UR8][R6.64], R13 ;  /* 0x0000000d06007986 */ /* 0x0083e4000c101908 */
.L_x_427:
[----:B------:R-:W-:-:S13]  /*4ec0*/  ISETP.NE.OR P0, PT, R14, 0x1, P0 ;  /* 0x000000010e00780c */ /* 0x000fda0000705670 */
[----:B------:R-:W-:Y:S05]  /*4ed0*/  @!P0 EXIT ;  /* 0x000000000000894d */ /* 0x000fea0003800000 */
.L_x_424:
[----:B-1-34-:R-:W3:Y:S01]  /*4ee0*/  LDL R7, [UR5] ;  /* 0x00000005ff077983 */ /* 0x01aee20008100800 */
[C---:B0-----:R-:W-:Y:S01]  /*4ef0*/  IMAD.WIDE R2, R15.reuse, 0x4, R4 ;  /* 0x000000040f027825 */ /* 0x041fe200078e0204 */
[----:B------:R-:W-:Y:S01]  /*4f00*/  IADD3 R14, PT, PT, R14, 0x1, RZ ;  /* 0x000000010e0e7810 */ /* 0x000fe20007ffe0ff */
[----:B------:R-:W-:Y:S01]  /*4f10*/  UIADD3 UR5, UPT, UPT, UR5, 0x4, URZ ;  /* 0x0000000405057890 */ /* 0x000fe2000fffe0ff */
[----:B------:R-:W-:Y:S02]  /*4f20*/  IADD3 R15, PT, PT, R15, 0x1, RZ ;  /* 0x000000010f0f7810 */ /* 0x000fe40007ffe0ff */
[----:B------:R-:W-:Y:S01]  /*4f30*/  ISETP.NE.AND P0, PT, R14, 0x1, PT ;  /* 0x000000010e00780c */ /* 0x000fe20003f05270 */
[----:B---3--:R4:W-:-:S12]  /*4f40*/  STG.E desc[UR8][R2.64], R7 ;  /* 0x0000000702007986 */ /* 0x0089d8000c101908 */
[----:B------:R-:W-:Y:S05]  /*4f50*/  @P0 BRA `(.L_x_424) ;  /* 0xfffffffc00e00947 */ /* 0x000fea000383ffff */
[----:B------:R-:W-:Y:S05]  /*4f60*/  EXIT ;  /* 0x000000000000794d */ /* 0x000fea0003800000 */
.L_x_428:
        /* <DEDUP_REMOVED lines=9> */
.L_x_820:


//--------------------- .text._Z18moe_permute_kernelI13__nv_bfloat16S0_Li8ELb1EEvPKT_S3_PS1_PKfPfPKiiii --------------------------
	.section	.text._Z18moe_permute_kernelI13__nv_bfloat16S0_Li8ELb1EEvPKT_S3_PS1_PKfPfPKiiii,"ax",@progbits
	.align	128
        .global         _Z18moe_permute_kernelI13__nv_bfloat16S0_Li8ELb1EEvPKT_S3_PS1_PKfPfPKiiii
        .type           _Z18moe_permute_kernelI13__nv_bfloat16S0_Li8ELb1EEvPKT_S3_PS1_PKfPfPKiiii,@function
        .size           _Z18moe_permute_kernelI13__nv_bfloat16S0_Li8ELb1EEvPKT_S3_PS1_PKfPfPKiiii,(.L_x_821 - _Z18moe_permute_kernelI13__nv_bfloat16S0_Li8ELb1EEvPKT_S3_PS1_PKfPfPKiiii)
        .other          _Z18moe_permute_kernelI13__nv_bfloat16S0_Li8ELb1EEvPKT_S3_PS1_PKfPfPKiiii,@"STO_CUDA_ENTRY STV_DEFAULT"
_Z18moe_permute_kernelI13__nv_bfloat16S0_Li8ELb1EEvPKT_S3_PS1_PKfPfPKiiii:
.text._Z18moe_permute_kernelI13__nv_bfloat16S0_Li8ELb1EEvPKT_S3_PS1_PKfPfPKiiii:
[----:B------:R-:W-:Y:S01]  /*0000*/  LDC R1, c[0x0][0x37c] ;  /* 0x0000df00ff017b82 */ /* 0x000fe20000000800 */
[----:B------:R-:W0:Y:S07]  /*0010*/  S2R R11, SR_TID.X ;  /* 0x00000000000b7919 */ /* 0x000e2e0000002100 */
[----:B------:R-:W0:Y:S01]  /*0020*/  LDC R12, c[0x0][0x3b4] ;  /* 0x0000ed00ff0c7b82 */ /* 0x000e220000000800 */
[----:B------:R-:W1:Y:S01]  /*0030*/  LDCU UR8, c[0x0][0x3b8] ;  /* 0x00007700ff0877ac */ /* 0x000e620008000800 */
[----:B------:R-:W-:Y:S01]  /*0040*/  BSSY.RECONVERGENT B0, `(.L_x_429) ;  /* 0x0000015000007945 */ /* 0x000fe20003800200 */
[----:B------:R-:W2:Y:S01]  /*0050*/  S2R R13, SR_CTAID.X ;  /* 0x00000000000d7919 */ /* 0x000ea20000002500 */
[----:B------:R-:W3:Y:S01]  /*0060*/  LDCU UR9, c[0x0][0x3b8] ;  /* 0x00007700ff0977ac */ /* 0x000ee20008000800 */
[----:B------:R-:W4:Y:S01]  /*0070*/  LDCU.64 UR6, c[0x0][0x358] ;  /* 0x00006b00ff0677ac */ /* 0x000f220008000a00 */
[----:B0-----:R-:W-:-:S13]  /*0080*/  ISETP.GE.AND P0, PT, R11, R12, PT ;  /* 0x0000000c0b00720c */ /* 0x001fda0003f06270 */
[----:B-1234-:R-:W-:Y:S05]  /*0090*/  @P0 BRA `(.L_x_430) ;  /* 0x00000000003c0947 */ /* 0x01efea0003800000 */
[----:B------:R-:W0:Y:S01]  /*00a0*/  S2R R7, SR_CgaCtaId ;  /* 0x0000000000077919 */ /* 0x000e220000008800 */
[----:B------:R-:W1:Y:S01]  /*00b0*/  LDC R9, c[0x0][0x360] ;  /* 0x0000d800ff097b82 */ /* 0x000e620000000800 */
[----:B------:R-:W-:-:S07]  /*00c0*/  MOV R0, 0x400 ;  /* 0x0000040000007802 */ /* 0x000fce0000000f00 */
[----:B------:R-:W2:Y:S01]  /*00d0*/  LDC.64 R4, c[0x0][0x398] ;  /* 0x0000e600ff047b82 */ /* 0x000ea20000000a00 */
[----:B0-----:R-:W-:Y:S02]  /*00e0*/  LEA R7, R7, R0, 0x18 ;  /* 0x0000000007077211 */ /* 0x001fe400078ec0ff */
[----:B------:R-:W-:-:S07]  /*00f0*/  MOV R0, R11 ;  /* 0x0000000b00007202 */ /* 0x000fce0000000f00 */
.L_x_431:
[----:B0-----:R-:W-:-:S04]  /*0100*/  IMAD R3, R13, R12, R0 ;  /* 0x0000000c0d037224 */ /* 0x001fc800078e0200 */
[----:B--2---:R-:W-:-:S06]  /*0110*/  IMAD.WIDE R2, R3, 0x4, R4 ;  /* 0x0000000403027825 */ /* 0x004fcc00078e0204 */
[----:B------:R-:W2:Y:S01]  /*0120*/  LDG.E R2, desc[UR6][R2.64] ;  /* 0x0000000602027981 */ /* 0x000ea2000c1e1900 */
[----:B------:R-:W-:Y:S01]  /*0130*/  LEA R6, R0, R7, 0x1 ;  /* 0x0000000700067211 */ /* 0x000fe200078e08ff */
[----:B-1----:R-:W-:-:S05]  /*0140*/  IMAD.IADD R0, R9, 0x1, R0 ;  /* 0x0000000109007824 */ /* 0x002fca00078e0200 */
[----:B------:R-:W-:Y:S02]  /*0150*/  ISETP.GE.AND P0, PT, R0, R12, PT ;  /* 0x0000000c0000720c */ /* 0x000fe40003f06270 */
[----:B--2---:R-:W-:-:S05]  /*0160*/  F2FP.BF16.F32.PACK_AB R3, RZ, R2 ;  /* 0x00000002ff03723e */ /* 0x004fca00000010ff */
[----:B------:R0:W-:Y:S06]  /*0170*/  STS.U16 [R6], R3 ;  /* 0x0000000306007388 */ /* 0x0001ec0000000400 */
[----:B------:R-:W-:Y:S05]  /*0180*/  @!P0 BRA `(.L_x_431) ;  /* 0xfffffffc00dc8947 */ /* 0x000fea000383ffff */
.L_x_430:
[----:B------:R-:W-:Y:S05]  /*0190*/  BSYNC.RECONVERGENT B0 ;  /* 0x0000000000007941 */ /* 0x000fea0003800200 */
.L_x_429:
[----:B------:R-:W-:Y:S01]  /*01a0*/  SHF.L.U32 R11, R11, 0x3, RZ ;  /* 0x000000030b0b7819 */ /* 0x000fe200000006ff */
[----:B------:R-:W-:Y:S01]  /*01b0*/  BAR.SYNC.DEFER_BLOCKING 0x0 ;  /* 0x0000000000007b1d */ /* 0x000fe20000010000 */
[----:B------:R-:W-:Y:S01]  /*01c0*/  HFMA2 R10, -RZ, RZ, 0, 0 ;  /* 0x00000000ff0a7431 */ /* 0x000fe200000001ff */
[----:B------:R-:W-:Y:S02]  /*01d0*/  CS2R R8, SRZ ;  /* 0x0000000000087805 */ /* 0x000fe4000001ff00 */
[----:B------:R-:W-:Y:S01]  /*01e0*/  ISETP.GE.AND P0, PT, R11, UR8, PT ;  /* 0x000000080b007c0c */ /* 0x000fe2000bf06270 */
[----:B------:R-:W-:Y:S01]  /*01f0*/  IMAD.MOV.U32 R0, RZ, RZ, RZ ;  /* 0x000000ffff007224 */ /* 0x000fe200078e00ff */
[----:B0-----:R-:W-:Y:S01]  /*0200*/  CS2R R2, SRZ ;  /* 0x0000000000027805 */ /* 0x001fe2000001ff00 */
[----:B------:R-:W0:Y:S01]  /*0210*/  LDCU.64 UR12, c[0x0][0x390] ;  /* 0x00007200ff0c77ac */ /* 0x000e220008000a00 */
[----:B------:R-:W-:Y:S01]  /*0220*/  BSSY.RECONVERGENT B0, `(.L_x_432) ;  /* 0x00001b8000007945 */ /* 0x000fe20003800200 */
[----:B------:R-:W-:Y:S01]  /*0230*/  CS2R R4, SRZ ;  /* 0x0000000000047805 */ /* 0x000fe2000001ff00 */
[----:B------:R-:W1:Y:S01]  /*0240*/  LDCU.64 UR14, c[0x0][0x388] ;  /* 0x00007100ff0e77ac */ /* 0x000e620008000a00 */
[----:B------:R-:W2:Y:S06]  /*0250*/  LDCU.64 UR10, c[0x0][0x380] ;  /* 0x00007000ff0a77ac */ /* 0x000eac0008000a00 */
[----:B------:R-:W-:Y:S05]  /*0260*/  @P0 BRA `(.L_x_433) ;  /* 0x0000001800cc0947 */ /* 0x000fea0003800000 */
[----:B------:R-:W-:Y:S01]  /*0270*/  ISETP.NE.AND P0, PT, R12, RZ, PT ;  /* 0x000000ff0c00720c */ /* 0x000fe20003f05270 */
[----:B------:R-:W-:-:S12]  /*0280*/  IMAD R24, R13, UR8, RZ ;  /* 0x000000080d187c24 */ /* 0x000fd8000f8e02ff */
[----:B------:R-:W-:Y:S05]  /*0290*/  @P0 BRA `(.L_x_434) ;  /* 0x0000000000140947 */ /* 0x000fea0003800000 */
[----:B------:R-:W-:Y:S02]  /*02a0*/  CS2R R8, SRZ ;  /* 0x0000000000087805 */ /* 0x000fe4000001ff00 */
[----:B------:R-:W-:Y:S02]  /*02b0*/  MOV R0, RZ ;  /* 0x000000ff00007202 */ /* 0x000fe40000000f00 */
[----:B------:R-:W-:Y:S02]  /*02c0*/  CS2R R2, SRZ ;  /* 0x0000000000027805 */ /* 0x000fe4000001ff00 */
[----:B------:R-:W-:Y:S01]  /*02d0*/  CS2R R4, SRZ ;  /* 0x0000000000047805 */ /* 0x000fe2000001ff00 */
[----:B------:R-:W-:Y:S06]  /*02e0*/  BRA `(.L_x_433) ;  /* 0x0000001800ac7947 */ /* 0x000fec0003800000 */
.L_x_434:
[----:B------:R-:W3:Y:S01]  /*02f0*/  LDC.64 R38, c[0x0][0x3a8] ;  /* 0x0000ea00ff267b82 */ /* 0x000ee20000000a00 */
[----:B------:R-:W-:Y:S01]  /*0300*/  IADD3 R6, PT, PT, R12, -0x1, RZ ;  /* 0xffffffff0c067810 */ /* 0x000fe20007ffe0ff */
[----:B------:R-:W-:Y:S02]  /*0310*/  HFMA2 R0, -RZ, RZ, 0, 0 ;  /* 0x00000000ff007431 */ /* 0x000fe400000001ff */
[----:B------:R-:W-:Y:S01]  /*0320*/  IMAD.MOV.U32 R10, RZ, RZ, RZ ;  /* 0x000000ffff0a7224 */ /* 0x000fe200078e00ff */
[----:B------:R-:W-:Y:S02]  /*0330*/  CS2R R8, SRZ ;  /* 0x0000000000087805 */ /* 0x000fe4000001ff00 */
[----:B------:R-:W-:Y:S02]  /*0340*/  VIMNMX.U32 R7, PT, PT, R6, 0x7, PT ;  /* 0x0000000706077848 */ /* 0x000fe40003fe0000 */
[----:B------:R-:W-:Y:S02]  /*0350*/  CS2R R2, SRZ ;  /* 0x0000000000027805 */ /* 0x000fe4000001ff00 */
[----:B------:R-:W-:Y:S01]  /*0360*/  CS2R R4, SRZ ;  /* 0x0000000000047805 */ /* 0x000fe2000001ff00 */
[----:B------:R-:W4:Y:S01]  /*0370*/  LDC R29, c[0x0][0x3b0] ;  /* 0x0000ec00ff1d7b82 */ /* 0x000f220000000800 */
[----:B------:R-:W-:Y:S01]  /*0380*/  IADD3 R7, PT, PT, R7, 0x1, RZ ;  /* 0x0000000107077810 */ /* 0x000fe20007ffe0ff */
[----:B---3--:R-:W-:-:S04]  /*0390*/  IMAD.WIDE.U32 R38, R13, 0x4, R38 ;  /* 0x000000040d267825 */ /* 0x008fc800078e0026 */
[----:B----4-:R-:W-:-:S04]  /*03a0*/  IMAD.WIDE R36, R29, 0x4, R38 ;  /* 0x000000041d247825 */ /* 0x010fc800078e0226 */
[----:B------:R-:W-:-:S04]  /*03b0*/  IMAD.WIDE R36, R29, 0x4, R36 ;  /* 0x000000041d247825 */ /* 0x000fc800078e0224 */
[----:B------:R-:W-:-:S04]  /*03c0*/  IMAD.WIDE R34, R29, 0x4, R36 ;  /* 0x000000041d227825 */ /* 0x000fc800078e0224 */
[----:B------:R-:W-:-:S04]  /*03d0*/  IMAD.WIDE R32, R29, 0x4, R34 ;  /* 0x000000041d207825 */ /* 0x000fc800078e0222 */
[----:B------:R-:W-:-:S04]  /*03e0*/  IMAD.WIDE R30, R29, 0x4, R32 ;  /* 0x000000041d1e7825 */ /* 0x000fc800078e0220 */
[----:B------:R-:W-:-:S07]  /*03f0*/  IMAD.WIDE R28, R29, 0x4, R30 ;  /* 0x000000041d1c7825 */ /* 0x000fce00078e021e */
.L_x_443:
[----:B------:R-:W-:Y:S02]  /*0400*/  SHF.R.S32.HI R25, RZ, 0x1f, R11 ;  /* 0x0000001fff197819 */ /* 0x000fe4000001140b */
[----:B------:R-:W-:-:S04]  /*0410*/  IADD3 R13, P0, PT, R24, R11, RZ ;  /* 0x0000000b180d7210 */ /* 0x000fc80007f1e0ff */
[----:B------:R-:W-:Y:S02]  /*0420*/  LEA.HI.X.SX32 R14, R24, R25, 0x1, P0 ;  /* 0x00000019180e7211 */ /* 0x000fe400000f0eff */
[----:B--2---:R-:W-:-:S04]  /*0430*/  LEA R12, P0, R13, UR10, 0x1 ;  /* 0x0000000a0d0c7c11 */ /* 0x004fc8000f8008ff */
[----:B------:R-:W-:-:S06]  /*0440*/  LEA.HI.X R13, R13, UR11, R14, 0x1, P0 ;  /* 0x0000000b0d0d7c11 */ /* 0x000fcc00080f0c0e */
[----:B------:R-:W5:Y:S04]  /*0450*/  LDG.E.LU.128 R12, desc[UR6][R12.64] ;  /* 0x000000060c0c7981 */ /* 0x000f68000c3e1d00 */
[----:B------:R-:W2:Y:S01]  /*0460*/  LDG.E R16, desc[UR6][R38.64] ;  /* 0x0000000626107981 */ /* 0x000ea2000c1e1900 */
[----:B------:R-:W-:Y:S02]  /*0470*/  ISETP.NE.AND P0, PT, R6, RZ, PT ;  /* 0x000000ff0600720c */ /* 0x000fe40003f05270 */
        /* <DEDUP_REMOVED lines=9> */
[C---:B0-----:R-:W-:Y:S02]  /*0510*/  IADD3 R26, P1, PT, R20.reuse, UR12, RZ ;  /* 0x0000000c141a7c10 */ /* 0x041fe4000ff3e0ff */
[----:B-1----:R-:W-:Y:S02]  /*0520*/  IADD3 R20, P2, PT, R20, UR14, RZ ;  /* 0x0000000e14147c10 */ /* 0x002fe4000ff5e0ff */
[C---:B------:R-:W-:Y:S02]  /*0530*/  IADD3.X R27, PT, PT, R16.reuse, UR13, RZ, P1, !PT ;  /* 0x0000000d101b7c10 */ /* 0x040fe40008ffe4ff */
[----:B------:R-:W-:Y:S01]  /*0540*/  IADD3.X R21, PT, PT, R16, UR15, RZ, P2, !PT ;  /* 0x0000000f10157c10 */ /* 0x000fe200097fe4ff */
[----:B--2---:R-:W-:-:S09]  /*0550*/  ULEA UR4, UR5, UR4, 0x18 ;  /* 0x0000000405047291 */ /* 0x004fd2000f8ec0ff */
[----:B------:R-:W0:Y:S02]  /*0560*/  LDS.U16 R22, [UR4] ;  /* 0x00000004ff167984 */ /* 0x000e240008000400 */
[-C--:B0----5:R-:W-:Y:S02]  /*0570*/  HMUL2.BF16_V2 R19, R15, R22.reuse.H0_H0 ;  /* 0x200000160f137232 */ /* 0x0a1fe40000200000 */
[-C--:B------:R-:W-:Y:S02]  /*0580*/  HMUL2.BF16_V2 R18, R14, R22.reuse.H0_H0 ;  /* 0x200000160e127232 */ /* 0x080fe40000200000 */
[-C--:B------:R-:W-:Y:S02]  /*0590*/  HMUL2.BF16_V2 R17, R13, R22.reuse.H0_H0 ;  /* 0x200000160d117232 */ /* 0x080fe40000200000 */
[----:B------:R-:W-:-:S05]  /*05a0*/  HMUL2.BF16_V2 R16, R12, R22.H0_H0 ;  /* 0x200000160c107232 */ /* 0x000fca0000200000 */
[----:B------:R0:W-:Y:S04]  /*05b0*/  STG.E.128 desc[UR6][R26.64], R16 ;  /* 0x000000101a007986 */ /* 0x0001e8000c101d06 */
[----:B------:R-:W2:Y:S02]  /*05c0*/  LDG.E.LU.128 R20, desc[UR6][R20.64] ;  /* 0x0000000614147981 */ /* 0x000ea4000c3e1d00 */
[----:B--2---:R-:W-:Y:S02]  /*05d0*/  HFMA2.BF16_V2 R40, R12, R20, -RZ ;  /* 0x000000140c287231 */ /* 0x004fe400003000ff */
[----:B------:R-:W-:Y:S02]  /*05e0*/  HMUL2.BF16_V2 R42, R13, R21 ;  /* 0x000000150d2a7232 */ /* 0x000fe40000200000 */
[----:B------:R-:W-:-:S02]  /*05f0*/  HFMA2.BF16_V2 R22, R14, R22, -RZ ;  /* 0x000000160e167231 */ /* 0x000fc400003000ff */
[----:B------:R-:W-:Y:S01]  /*0600*/  HMUL2.BF16_V2 R23, R15, R23 ;  /* 0x000000170f177232 */ /* 0x000fe20000200000 */
[----:B0-----:R-:W-:Y:S02]  /*0610*/  PRMT R16, R42, 0x7632, R16 ;  /* 0x000076322a107816 */ /* 0x001fe40000000010 */
[C---:B------:R-:W-:Y:S02]  /*0620*/  PRMT R41, R40.reuse, 0x7632, R41 ;  /* 0x0000763228297816 */ /* 0x040fe40000000029 */
[----:B------:R-:W-:Y:S02]  /*0630*/  SHF.L.U32 R40, R40, 0x10, RZ ;  /* 0x0000001028287819 */ /* 0x000fe400000006ff */
[----:B------:R-:W-:Y:S02]  /*0640*/  SHF.L.U32 R41, R41, 0x10, RZ ;  /* 0x0000001029297819 */ /* 0x000fe400000006ff */
[----:B------:R-:W-:Y:S01]  /*0650*/  PRMT R17, R22, 0x7610, R17 ;  /* 0x0000761016117816 */ /* 0x000fe20000000011 */
[----:B------:R-:W-:Y:S01]  /*0660*/  FADD R40, R5, R40 ;  /* 0x0000002805287221 */ /* 0x000fe20000000000 */
[----:B------:R-:W-:Y:S01]  /*0670*/  IMAD.U32 R5, R42, 0x10000, RZ ;  /* 0x000100002a057824 */ /* 0x000fe200078e00ff */
[----:B------:R-:W-:-:S02]  /*0680*/  SHF.L.U32 R16, R16, 0x10, RZ ;  /* 0x0000001010107819 */ /* 0x000fc400000006ff */
[----:B------:R-:W-:Y:S01]  /*0690*/  FADD R40, R40, R41 ;  /* 0x0000002928287221 */ /* 0x000fe20000000000 */
[----:B------:R-:W-:Y:S02]  /*06a0*/  PRMT R19, R22, 0x7632, R19 ;  /* 0x0000763216137816 */ /* 0x000fe40000000013 */
[----:B------:R-:W-:Y:S01]  /*06b0*/  SHF.L.U32 R18, R17, 0x10, RZ ;  /* 0x0000001011127819 */ /* 0x000fe200000006ff */
[----:B------:R-:W-:Y:S01]  /*06c0*/  FADD R5, R40, R5 ;  /* 0x0000000528057221 */ /* 0x000fe20000000000 */
[----:B------:R-:W-:-:S03]  /*06d0*/  PRMT R17, R23, 0x7610, R17 ;  /* 0x0000761017117816 */ /* 0x000fc60000000011 */
        /* <DEDUP_REMOVED lines=8> */
[----:B------:R-:W-:-:S07]  /*0760*/  FADD R5, R5, R16 ;  /* 0x0000001005057221 */ /* 0x000fce0000000000 */
.L_x_435:
[----:B------:R-:W-:Y:S05]  /*0770*/  @!P0 BRA `(.L_x_436) ;  /* 0x0000001400788947 */ /* 0x000fea0003800000 */
[----:B------:R-:W2:Y:S02]  /*0780*/  LDC R26, c[0x0][0x3b0] ;  /* 0x0000ec00ff1a7b82 */ /* 0x000ea40000000800 */
[----:B--2---:R-:W-:-:S06]  /*0790*/  IMAD.WIDE R16, R26, 0x4, R38 ;  /* 0x000000041a107825 */ /* 0x004fcc00078e0226 */
[----:B------:R-:W2:Y:S01]  /*07a0*/  LDG.E R16, desc[UR6][R16.64] ;  /* 0x0000000610107981 */ /* 0x000ea2000c1e1900 */
[----:B------:R-:W-:Y:S02]  /*07b0*/  ISETP.NE.AND P0, PT, R7, 0x2, PT ;  /* 0x000000020700780c */ /* 0x000fe40003f05270 */
        /* <DEDUP_REMOVED lines=14> */
[----:B------:R-:W0:Y:S02]  /*08a0*/  LDS.U16 R22, [UR4+0x2] ;  /* 0x00000204ff167984 */ /* 0x000e240008000400 */
        /* <DEDUP_REMOVED lines=32> */
.L_x_437:
[----:B------:R-:W-:Y:S05]  /*0ab0*/  @!P0 BRA `(.L_x_436) ;  /* 0x0000001000a88947 */ /* 0x000fea0003800000 */
        /* <DEDUP_REMOVED lines=26> */
[----:B0-----:R-:W-:Y:S01]  /*0c60*/  HMUL2.BF16_V2 R18, R15, R23 ;  /* 0x000000170f127232 */ /* 0x001fe20000200000 */
[C---:B------:R-:W-:Y:S02]  /*0c70*/  PRMT R43, R27.reuse, 0x7632, R43 ;  /* 0x000076321b2b7816 */ /* 0x040fe4000000002b */
[----:B------:R-:W-:Y:S02]  /*0c80*/  SHF.L.U32 R42, R27, 0x10, RZ ;  /* 0x000000101b2a7819 */ /* 0x000fe400000006ff */
[----:B------:R-:W-:Y:S02]  /*0c90*/  PRMT R27, R21, 0x7610, R27 ;  /* 0x00007610151b7816 */ /* 0x000fe4000000001b */
[----:B------:R-:W-:Y:S01]  /*0ca0*/  SHF.L.U32 R43, R43, 0x10, RZ ;  /* 0x000000102b2b7819 */ /* 0x000fe200000006ff */
[----:B------:R-:W-:Y:S01]  /*0cb0*/  FADD R42, R3, R42 ;  /* 0x0000002a032a7221 */ /* 0x000fe20000000000 */
[----:B------:R-:W-:Y:S01]  /*0cc0*/  PRMT R3, R21, 0x7632, R3 ;  /* 0x0000763215037816 */ /* 0x000fe20000000003 */
[----:B------:R-:W-:Y:S01]  /*0cd0*/  IMAD.U32 R27, R27, 0x10000, RZ ;  /* 0x000100001b1b7824 */ /* 0x000fe200078e00ff */
[----:B------:R-:W-:Y:S01]  /*0ce0*/  PRMT R17, R22, 0x7610, R17 ;  /* 0x0000761016117816 */ /* 0x000fe20000000011 */
[----:B------:R-:W-:Y:S01]  /*0cf0*/  FADD R42, R42, R43 ;  /* 0x0000002b2a2a7221 */ /* 0x000fe20000000000 */
[----:B------:R-:W-:-:S02]  /*0d00*/  SHF.L.U32 R16, R3, 0x10, RZ ;  /* 0x0000001003107819 */ /* 0x000fc400000006ff */
[----:B------:R-:W-:Y:S01]  /*0d10*/  PRMT R3, R22, 0x7632, R3 ;  /* 0x0000763216037816 */ /* 0x000fe20000000003 */
[----:B------:R-:W-:Y:S01]  /*0d20*/  FADD R27, R42, R27 ;  /* 0x0000001b2a1b7221 */ /* 0x000fe20000000000 */
[----:B------:R-:W-:-:S03]  /*0d30*/  SHF.L.U32 R17, R17, 0x10, RZ ;  /* 0x0000001011117819 */ /* 0x000fc600000006ff */
[----:B------:R-:W-:Y:S01]  /*0d40*/  FADD R16, R27, R16 ;  /* 0x000000101b107221 */ /* 0x000fe20000000000 */
[----:B------:R-:W-:-:S03]  /*0d50*/  IMAD.U32 R3, R3, 0x10000, RZ ;  /* 0x0001000003037824 */ /* 0x000fc600078e00ff */
[--C-:B------:R-:W-:Y:S01]  /*0d60*/  FADD R16, R16, R17.reuse ;  /* 0x0000001110107221 */ /* 0x100fe20000000000 */
[C---:B------:R-:W-:Y:S02]  /*0d70*/  PRMT R17, R18.reuse, 0x7632, R17 ;  /* 0x0000763212117816 */ /* 0x040fe40000000011 */
[----:B------:R-:W-:Y:S01]  /*0d80*/  SHF.L.U32 R18, R18, 0x10, RZ ;  /* 0x0000001012127819 */ /* 0x000fe200000006ff */
[----:B------:R-:W-:Y:S01]  /*0d90*/  FADD R3, R16, R3 ;  /* 0x0000000310037221 */ /* 0x000fe20000000000 */
[----:B------:R-:W-:-:S03]  /*0da0*/  SHF.L.U32 R16, R17, 0x10, RZ ;  /* 0x0000001011107819 */ /* 0x000fc600000006ff */
[----:B------:R-:W-:-:S04]  /*0db0*/  FADD R3, R3, R18 ;  /* 0x0000001203037221 */ /* 0x000fc80000000000 */
[----:B------:R-:W-:-:S07]  /*0dc0*/  FADD R3, R3, R16 ;  /* 0x0000001003037221 */ /* 0x000fce0000000000 */
.L_x_438:
        /* <DEDUP_REMOVED lines=50> */
.L_x_439:
        /* <DEDUP_REMOVED lines=50> */
.L_x_440:
        /* <DEDUP_REMOVED lines=50> */
.L_x_441:
        /* <DEDUP_REMOVED lines=50> */
.L_x_442:
[----:B------:R-:W-:Y:S05]  /*1a50*/  @!P0 BRA `(.L_x_436) ;  /* 0x0000000000c08947 */ /* 0x000fea0003800000 */
[----:B------:R-:W-:-:S06]  /*1a60*/  IMAD.WIDE R26, R26, 0x4, R28 ;  /* 0x000000041a1a7825 */ /* 0x000fcc00078e021c */
        /* <DEDUP_REMOVED lines=25> */
[----:B------:R-:W-:Y:S02]  /*1c00*/  HMUL2.BF16_V2 R23, R15, R23 ;  /* 0x000000170f177232 */ /* 0x000fe40000200000 */
[----:B0-----:R-:W-:Y:S01]  /*1c10*/  IMAD.U32 R17, R40, 0x10000, RZ ;  /* 0x0001000028117824 */ /* 0x001fe200078e00ff */
[C---:B------:R-:W-:Y:S02]  /*1c20*/  PRMT R25, R12.reuse, 0x7632, R25 ;  /* 0x000076320c197816 */ /* 0x040fe40000000019 */
[----:B------:R-:W-:Y:S02]  /*1c30*/  SHF.L.U32 R13, R12, 0x10, RZ ;  /* 0x000000100c0d7819 */ /* 0x000fe400000006ff */
[----:B------:R-:W-:Y:S02]  /*1c40*/  SHF.L.U32 R12, R25, 0x10, RZ ;  /* 0x00000010190c7819 */ /* 0x000fe400000006ff */
[----:B------:R-:W-:Y:S01]  /*1c50*/  SHF.L.U32 R15, R14, 0x10, RZ ;  /* 0x000000100e0f7819 */ /* 0x000fe200000006ff */
[----:B------:R-:W-:Y:S01]  /*1c60*/  FADD R13, R10, R13 ;  /* 0x0000000d0a0d7221 */ /* 0x000fe20000000000 */
[----:B------:R-:W-:-:S03]  /*1c70*/  PRMT R10, R40, 0x7632, R10 ;  /* 0x00007632280a7816 */ /* 0x000fc6000000000a */
[----:B------:R-:W-:Y:S01]  /*1c80*/  FADD R12, R13, R12 ;  /* 0x0000000c0d0c7221 */ /* 0x000fe20000000000 */
[----:B------:R-:W-:Y:S02]  /*1c90*/  SHF.L.U32 R13, R10, 0x10, RZ ;  /* 0x000000100a0d7819 */ /* 0x000fe400000006ff */
[----:B------:R-:W-:Y:S01]  /*1ca0*/  PRMT R10, R14, 0x7632, R10 ;  /* 0x000076320e0a7816 */ /* 0x000fe2000000000a */
        /* <DEDUP_REMOVED lines=11> */
.L_x_436:
[----:B-----5:R-:W2:Y:S02]  /*1d60*/  LDC R12, c[0x0][0x360] ;  /* 0x0000d800ff0c7b82 */ /* 0x020ea40000000800 */
[----:B--2---:R-:W-:-:S04]  /*1d70*/  LEA R11, R12, R11, 0x3 ;  /* 0x0000000b0c0b7211 */ /* 0x004fc800078e18ff */
[----:B------:R-:W-:-:S13]  /*1d80*/  ISETP.GE.AND P0, PT, R11, UR9, PT ;  /* 0x000000090b007c0c */ /* 0x000fda000bf06270 */
[----:B------:R-:W-:Y:S05]  /*1d90*/  @!P0 BRA `(.L_x_443) ;  /* 0xffffffe400988947 */ /* 0x000fea000383ffff */
.L_x_433:
[----:B012---:R-:W-:Y:S05]  /*1da0*/  BSYNC.RECONVERGENT B0 ;  /* 0x0000000000007941 */ /* 0x007fea0003800200 */
.L_x_432:
[----:B------:R-:W0:Y:S01]  /*1db0*/  LDC R6, c[0x0][0x3b4] ;  /* 0x0000ed00ff067b82 */ /* 0x000e220000000800 */
[----:B------:R-:W-:Y:S01]  /*1dc0*/  IMAD.MOV.U32 R7, RZ, RZ, R3 ;  /* 0x000000ffff077224 */ /* 0x000fe200078e0003 */
[C---:B0-----:R-:W-:Y:S02]  /*1dd0*/  ISETP.NE.AND P0, PT, R6.reuse, RZ, PT ;  /* 0x000000ff0600720c */ /* 0x041fe40003f05270 */
[----:B------:R-:W-:-:S11]  /*1de0*/  IADD3 R3, PT, PT, R6, -0x1, RZ ;  /* 0xffffffff06037810 */ /* 0x000fd60007ffe0ff */
[----:B------:R-:W-:Y:S05]  /*1df0*/  @!P0 BRA `(.L_x_444) ;  /* 0x0000000400808947 */ /* 0x000fea0003800000 */
[----:B------:R-:W0:Y:S01]  /*1e00*/  SHFL.BFLY PT, R12, R5, 0x10, 0x1f ;  /* 0x0e001f00050c7f89 */ /* 0x000e2200000e0000 */
[----:B------:R-:W-:Y:S01]  /*1e10*/  ISETP.NE.AND P1, PT, R3, RZ, PT ;  /* 0x000000ff0300720c */ /* 0x000fe20003f25270 */
        /* <DEDUP_REMOVED lines=8> */
[----:B0-----:R-:W-:Y:S01]  /*1ea0*/  FADD R5, R13, R16 ;  /* 0x000000100d057221 */ /* 0x001fe20000000000 */
[----:B------:R-:W-:Y:S06]  /*1eb0*/  @!P1 BRA `(.L_x_444) ;  /* 0x0000000400509947 */ /* 0x000fec0003800000 */
        /* <DEDUP_REMOVED lines=8> */
[----:B------:R-:W-:-:S04]  /*1f40*/  VIMNMX.U32 R11, PT, PT, R3, 0x7, PT ;  /* 0x00000007030b7848 */ /* 0x000fc80003fe0000 */
[----:B------:R-:W0:Y:S01]  /*1f50*/  SHFL.BFLY PT, R16, R15, 0x1, 0x1f ;  /* 0x0c201f000f107f89 */ /* 0x000e2200000e0000 */
[----:B------:R-:W-:-:S04]  /*1f60*/  IADD3 R11, PT, PT, R11, 0x1, RZ ;  /* 0x000000010b0b7810 */ /* 0x000fc80007ffe0ff */
[----:B------:R-:W-:Y:S01]  /*1f70*/  ISETP.NE.AND P1, PT, R11, 0x2, PT ;  /* 0x000000020b00780c */ /* 0x000fe20003f25270 */
[----:B0-----:R-:W-:-:S12]  /*1f80*/  FADD R4, R15, R16 ;  /* 0x000000100f047221 */ /* 0x001fd80000000000 */
[----:B------:R-:W-:Y:S05]  /*1f90*/  @!P1 BRA `(.L_x_444) ;  /* 0x0000000400189947 */ /* 0x000fea0003800000 */
[----:B------:R-:W0:Y:S01]  /*1fa0*/  SHFL.BFLY PT, R12, R7, 0x10, 0x1f ;  /* 0x0e001f00070c7f89 */ /* 0x000e2200000e0000 */
[----:B------:R-:W-:Y:S01]  /*1fb0*/  ISETP.NE.AND P1, PT, R11, 0x3, PT ;  /* 0x000000030b00780c */ /* 0x000fe20003f25270 */
        /* <DEDUP_REMOVED lines=67> */
[----:B0-----:R-:W-:-:S07]  /*23f0*/  FADD R10, R14, R15 ;  /* 0x0000000f0e0a7221 */ /* 0x001fce0000000000 */
.L_x_444:
[----:B------:R-:W0:Y:S02]  /*2400*/  S2R R11, SR_TID.X ;  /* 0x00000000000b7919 */ /* 0x000e240000002100 */
[----:B0-----:R-:W-:-:S13]  /*2410*/  ISETP.NE.OR P0, PT, R11, RZ, !P0 ;  /* 0x000000ff0b00720c */ /* 0x001fda0004705670 */
[----:B------:R-:W-:Y:S05]  /*2420*/  @P0 EXIT ;  /* 0x000000000000094d */ /* 0x000fea0003800000 */
[----:B------:R-:W0:Y:S01]  /*2430*/  S2UR UR4, SR_CTAID.X ;  /* 0x00000000000479c3 */ /* 0x000e220000002500 */
[----:B------:R-:W-:-:S07]  /*2440*/  ISETP.NE.AND P0, PT, R3, RZ, PT ;  /* 0x000000ff0300720c */ /* 0x000fce0003f05270 */
[----:B------:R-:W1:Y:S01]  /*2450*/  LDC.64 R12, c[0x0][0x3a0] ;  /* 0x0000e800ff0c7b82 */ /* 0x000e620000000a00 */
[----:B0-----:R-:W-:-:S04]  /*2460*/  IMAD R11, R6, UR4, RZ ;  /* 0x00000004060b7c24 */ /* 0x001fc8000f8e02ff */
[----:B-1----:R-:W-:-:S05]  /*2470*/  IMAD.WIDE R12, R11, 0x4, R12 ;  /* 0x000000040b0c7825 */ /* 0x002fca00078e020c */
[----:B------:R0:W-:Y:S01]  /*2480*/  STG.E desc[UR6][R12.64], R5 ;  /* 0x000000050c007986 */ /* 0x0001e2000c101906 */
[----:B------:R-:W-:Y:S05]  /*2490*/  @!P0 EXIT ;  /* 0x000000000000894d */ /* 0x000fea0003800000 */
[----:B------:R-:W-:Y:S01]  /*24a0*/  VIMNMX.U32 R3, PT, PT, R3, 0x7, PT ;  /* 0x0000000703037848 */ /* 0x000fe20003fe0000 */
[----:B------:R1:W-:Y:S03]  /*24b0*/  STG.E desc[UR6][R12.64+0x4], R4 ;  /* 0x000004040c007986 */ /* 0x0003e6000c101906 */
[----:B------:R-:W-:-:S04]  /*24c0*/  IADD3 R3, PT, PT, R3, 0x1, RZ ;  /* 0x0000000103037810 */ /* 0x000fc80007ffe0ff */
[----:B------:R-:W-:-:S13]  /*24d0*/  ISETP.NE.AND P0, PT, R3, 0x2, PT ;  /* 0x000000020300780c */ /* 0x000fda0003f05270 */
[----:B-1----:R-:W-:Y:S05]  /*24e0*/  @!P0 EXIT ;  /* 0x000000000000894d */ /* 0x002fea0003800000 */
[----:B------:R-:W-:Y:S01]  /*24f0*/  ISETP.NE.AND P0, PT, R3, 0x3, PT ;  /* 0x000000030300780c */ /* 0x000fe20003f05270 */
[----:B------:R1:W-:-:S12]  /*2500*/  STG.E desc[UR6][R12.64+0x8], R7 ;  /* 0x000008070c007986 */ /* 0x0003d8000c101906 */
        /* <DEDUP_REMOVED lines=13> */
[----:B------:R-:W-:Y:S01]  /*25e0*/  STG.E desc[UR6][R12.64+0x1c], R10 ;  /* 0x00001c0a0c007986 */ /* 0x000fe2000c101906 */
[----:B------:R-:W-:Y:S05]  /*25f0*/  EXIT ;  /* 0x000000000000794d */ /* 0x000fea0003800000 */
.L_x_445:
        /* <DEDUP_REMOVED lines=16> */
.L_x_821:


//--------------------- .text._Z18moe_permute_kernelI13__nv_bfloat16S0_Li1ELb0EEvPKT_S3_PS1_PKfPfPKiiii --------------------------
	.section	.text._Z18moe_permute_kernelI13__nv_bfloat16S0_Li1ELb0EEvPKT_S3_PS1_PKfPfPKiiii,"ax",@progbits
	.align	128
        .global         _Z18moe_permute_kernelI13__nv_bfloat16S0_Li1ELb0EEvPKT_S3_PS1_PKfPfPKiiii
        .type           _Z18moe_permute_kernelI13__nv_bfloat16S0_Li1ELb0EEvPKT_S3_PS1_PKfPfPKiiii,@function
        .size           _Z18moe_permute_kernelI13__nv_bfloat16S0_Li1ELb0EEvPKT_S3_PS1_PKfPfPKiiii,(.L_x_822 - _Z18moe_permute_kernelI13__nv_bfloat16S0_Li1ELb0EEvPKT_S3_PS1_PKfPfPKiiii)
        .other          _Z18moe_permute_kernelI13__nv_bfloat16S0_Li1ELb0EEvPKT_S3_PS1_PKfPfPKiiii,@"STO_CUDA_ENTRY STV_DEFAULT"
_Z18moe_permute_kernelI13__nv_bfloat16S0_Li1ELb0EEvPKT_S3_PS1_PKfPfPKiiii:
.text._Z18moe_permute_kernelI13__nv_bfloat16S0_Li1ELb0EEvPKT_S3_PS1_PKfPfPKiiii:
[----:B------:R-:W-:Y:S01]  /*0000*/  LDC R1, c[0x0][0x37c] ;  /* 0x0000df00ff017b82 */ /* 0x000fe20000000800 */
[----:B------:R-:W0:Y:S01]  /*0010*/  S2R R4, SR_TID.X ;  /* 0x0000000000047919 */ /* 0x000e220000002100 */
[----:B------:R-:W1:Y:S01]  /*0020*/  LDCU UR6, c[0x0][0x3b8] ;  /* 0x00007700ff0677ac */ /* 0x000e620008000800 */
[----:B0-----:R-:W-:-:S05]  /*0030*/  IMAD.SHL.U32 R4, R4, 0x8, RZ ;  /* 0x0000000804047824 */ /* 0x001fca00078e00ff */
[----:B-1----:R-:W-:-:S13]  /*0040*/  ISETP.GE.AND P0, PT, R4, UR6, PT ;  /* 0x0000000604007c0c */ /* 0x002fda000bf06270 */
[----:B------:R-:W-:Y:S05]  /*0050*/  @P0 EXIT ;  /* 0x000000000000094d */ /* 0x000fea0003800000 */
[----:B------:R-:W0:Y:S01]  /*0060*/  LDCU UR4, c[0x0][0x3b4] ;  /* 0x00007680ff0477ac */ /* 0x000e220008000800 */
[----:B------:R-:W1:Y:S01]  /*0070*/  S2R R5, SR_CTAID.X ;  /* 0x0000000000057919 */ /* 0x000e620000002500 */
[----:B------:R-:W2:Y:S08]  /*0080*/  LDC.64 R2, c[0x0][0x3a8] ;  /* 0x0000ea00ff027b82 */ /* 0x000eb00000000a00 */
[----:B------:R-:W3:Y:S01]  /*0090*/  LDC R10, c[0x0][0x360] ;  /* 0x0000d800ff0a7b82 */ /* 0x000ee20000000800 */
[----:B0-----:R-:W-:-:S13]  /*00a0*/  ISETP.NE.AND P0, PT, RZ, UR4, PT ;  /* 0x00000004ff007c0c */ /* 0x001fda000bf05270 */
[----:B------:R-:W-:Y:S05]  /*00b0*/  @!P0 EXIT ;  /* 0x000000000000894d */ /* 0x000fea0003800000 */
[C---:B-12---:R-:W-:Y:S01]  /*00c0*/  IMAD.WIDE.U32 R2, R5.reuse, 0x4, R2 ;  /* 0x0000000405027825 */ /* 0x046fe200078e0002 */
[----:B------:R-:W0:Y:S03]  /*00d0*/  LDCU.64 UR4, c[0x0][0x358] ;  /* 0x00006b00ff0477ac */ /* 0x000e260008000a00 */
[----:B------:R-:W-:Y:S01]  /*00e0*/  IMAD R0, R5, UR6, RZ ;  /* 0x0000000605007c24 */ /* 0x000fe2000f8e02ff */
[----:B------:R-:W1:Y:S01]  /*00f0*/  LDCU UR7, c[0x0][0x3b8] ;  /* 0x00007700ff0777ac */ /* 0x000e620008000800 */
[----:B------:R-:W-:Y:S01]  /*0100*/  IMAD.MOV.U32 R11, RZ, RZ, R4 ;  /* 0x000000ffff0b7224 */ /* 0x000fe200078e0004 */
[----:B------:R-:W2:Y:S01]  /*0110*/  LDCU.64 UR8, c[0x0][0x380] ;  /* 0x00007000ff0877ac */ /* 0x000ea20008000a00 */
[----:B------:R-:W4:Y:S05]  /*0120*/  LDCU.64 UR10, c[0x0][0x390] ;  /* 0x00007200ff0a77ac */ /* 0x000f2a0008000a00 */
.L_x_447:
[----:B0-----:R-:W5:Y:S01]  /*0130*/  LDG.E R8, desc[UR4][R2.64] ;  /* 0x0000000402087981 */ /* 0x001f62000c1e1900 */
[----:B------:R-:W-:Y:S02]  /*0140*/  SHF.R.S32.HI R13, RZ, 0x1f, R11 ;  /* 0x0000001fff0d7819 */ /* 0x000fe4000001140b */
[----:B------:R-:W-:-:S04]  /*0150*/  IADD3 R5, P0, PT, R0, R11, RZ ;  /* 0x0000000b00057210 */ /* 0x000fc80007f1e0ff */
[----:B------:R-:W-:Y:S02]  /*0160*/  LEA.HI.X.SX32 R6, R0, R13, 0x1, P0 ;  /* 0x0000000d00067211 */ /* 0x000fe400000f0eff */
[----:B--2---:R-:W-:-:S04]  /*0170*/  LEA R4, P1, R5, UR8, 0x1 ;  /* 0x0000000805047c11 */ /* 0x004fc8000f8208ff */
[----:B------:R-:W-:Y:S02]  /*0180*/  LEA.HI.X R5, R5, UR9, R6, 0x1, P1 ;  /* 0x0000000905057c11 */ /* 0x000fe400088f0c06 */
[----:B-----5:R-:W-:-:S13]  /*0190*/  ISETP.NE.AND P0, PT, R8, -0x1, PT ;  /* 0xffffffff0800780c */ /* 0x020fda0003f05270 */
[----:B------:R-:W-:Y:S05]  /*01a0*/  @!P0 BRA `(.L_x_446) ;  /* 0x00000000001c8947 */ /* 0x000fea0003800000 */
[----:B------:R-:W2:Y:S01]  /*01b0*/  LDG.E.LU.128 R4, desc[UR4][R4.64] ;  /* 0x0000000404047981 */ /* 0x000ea2000c3e1d00 */
[----:B-1----:R-:W-:-:S05]  /*01c0*/  IMAD R8, R8, UR7, RZ ;  /* 0x0000000708087c24 */ /* 0x002fca000f8e02ff */
[----:B------:R-:W-:-:S04]  /*01d0*/  IADD3 R9, P0, PT, R8, R11, RZ ;  /* 0x0000000b08097210 */ /* 0x000fc80007f1e0ff */
[----:B------:R-:W-:Y:S02]  /*01e0*/  LEA.HI.X.SX32 R12, R8, R13, 0x1, P0 ;  /* 0x0000000d080c7211 */ /* 0x000fe400000f0eff */
[----:B----4-:R-:W-:-:S04]  /*01f0*/  LEA R8, P0, R9, UR10, 0x1 ;  /* 0x0000000a09087c11 */ /* 0x010fc8000f8008ff */
[----:B------:R-:W-:-:S05]  /*0200*/  LEA.HI.X R9, R9, UR11, R12, 0x1, P0 ;  /* 0x0000000b09097c11 */ /* 0x000fca00080f0c0c */
[----:B--2---:R0:W-:Y:S04]  /*0210*/  STG.E.128 desc[UR4][R8.64], R4 ;  /* 0x0000000408007986 */ /* 0x0041e8000c101d04 */
.L_x_446:
[----:B---3--:R-:W-:-:S05]  /*0220*/  IMAD R11, R10, 0x8, R11 ;  /* 0x000000080a0b7824 */ /* 0x008fca00078e020b */
[----:B-1----:R-:W-:-:S13]  /*0230*/  ISETP.GE.AND P0, PT, R11, UR7, PT ;  /* 0x000000070b007c0c */ /* 0x002fda000bf06270 */
[----:B------:R-:W-:Y:S05]  /*0240*/  @!P0 BRA `(.L_x_447) ;  /* 0xfffffffc00b88947 */ /* 0x000fea000383ffff */
[----:B----4-:R-:W-:Y:S05]  /*0250*/  EXIT ;  /* 0x000000000000794d */ /* 0x010fea0003800000 */
.L_x_448:
        /* <DEDUP_REMOVED lines=10> */
.L_x_822:


//--------------------- .text._Z18moe_permute_kernelI13__nv_bfloat16S0_Li128ELb0EEvPKT_S3_PS1_PKfPfPKiiii --------------------------
	.section	.text._Z18moe_permute_kernelI13__nv_bfloat16S0_Li128ELb0EEvPKT_S3_PS1_PKfPfPKiiii,"ax",@progbits
	.align	128
        .global         _Z18moe_permute_kernelI13__nv_bfloat16S0_Li128ELb0EEvPKT_S3_PS1_PKfPfPKiiii
        .type           _Z18moe_permute_kernelI13__nv_bfloat16S0_Li128ELb0EEvPKT_S3_PS1_PKfPfPKiiii,@function
        .size           _Z18moe_permute_kernelI13__nv_bfloat16S0_Li128ELb0EEvPKT_S3_PS1_PKfPfPKiiii,(.L_x_823 - _Z18moe_permute_kernelI13__nv_bfloat16S0_Li128ELb0EEvPKT_S3_PS1_PKfPfPKiiii)
        .other          _Z18moe_permute_kernelI13__nv_bfloat16S0_Li128ELb0EEvPKT_S3_PS1_PKfPfPKiiii,@"STO_CUDA_ENTRY STV_DEFAULT"
_Z18moe_permute_kernelI13__nv_bfloat16S0_Li128ELb0EEvPKT_S3_PS1_PKfPfPKiiii:
.text._Z18moe_permute_kernelI13__nv_bfloat16S0_Li128ELb0EEvPKT_S3_PS1_PKfPfPKiiii:
[----:B------:R-:W-:Y:S01]  /*0000*/  LDC R1, c[0x0][0x37c] ;  /* 0x0000df00ff017b82 */ /* 0x000fe20000000800 */
[----:B------:R-:W0:Y:S01]  /*0010*/  S2R R5, SR_TID.X ;  /* 0x0000000000057919 */ /* 0x000e220000002100 */
[----:B------:R-:W1:Y:S01]  /*0020*/  LDCU UR6, c[0x0][0x3b8] ;  /* 0x00007700ff0677ac */ /* 0x000e620008000800 */
[----:B0-----:R-:W-:-:S05]  /*0030*/  IMAD.SHL.U32 R5, R5, 0x8, RZ ;  /* 0x0000000805057824 */ /* 0x001fca00078e00ff */
[----:B-1----:R-:W-:-:S13]  /*0040*/  ISETP.GE.AND P0, PT, R5, UR6, PT ;  /* 0x0000000605007c0c */ /* 0x002fda000bf06270 */
[----:B------:R-:W-:Y:S05]  /*0050*/  @P0 EXIT ;  /* 0x000000000000094d */ /* 0x000fea0003800000 */
[----:B------:R-:W0:Y:S02]  /*0060*/  LDC R3, c[0x0][0x3b4] ;  /* 0x0000ed00ff037b82 */ /* 0x000e240000000800 */
[----:B0-----:R-:W-:-:S13]  /*0070*/  ISETP.NE.AND P0, PT, R3, RZ, PT ;  /* 0x000000ff0300720c */ /* 0x001fda0003f05270 */
[----:B------:R-:W-:Y:S05]  /*0080*/  @!P0 EXIT ;  /* 0x000000000000894d */ /* 0x000fea0003800000 */
[----:B------:R-:W0:Y:S01]  /*0090*/  S2R R0, SR_CTAID.X ;  /* 0x0000000000007919 */ /* 0x000e220000002500 */
[----:B------:R-:W1:Y:S01]  /*00a0*/  LDC R2, c[0x0][0x360] ;  /* 0x0000d800ff027b82 */ /* 0x000e620000000800 */
[----:B------:R-:W-:Y:S01]  /*00b0*/  IMAD.MOV.U32 R4, RZ, RZ, -0x1 ;  /* 0xffffffffff047424 */ /* 0x000fe200078e00ff */
[----:B------:R-:W2:Y:S04]  /*00c0*/  LDCU.64 UR4, c[0x0][0x358] ;  /* 0x00006b00ff0477ac */ /* 0x000ea80008000a00 */
[----:B------:R-:W-:Y:S01]  /*00d0*/  VIADDMNMX.U32 R3, R3, R4, 0x7f, PT ;  /* 0x0000007f03037446 */ /* 0x000fe20003800004 */
[----:B------:R-:W3:Y:S04]  /*00e0*/  LDCU UR9, c[0x0][0x3b8] ;  /* 0x00007700ff0977ac */ /* 0x000ee80008000800 */
[----:B------:R-:W-:Y:S01]  /*00f0*/  VIADD R6, R3, 0x1 ;  /* 0x0000000103067836 */ /* 0x000fe20000000000 */
[----:B------:R-:W4:Y:S04]  /*0100*/  LDCU UR8, c[0x0][0x3b8] ;  /* 0x00007700ff0877ac */ /* 0x000f280008000800 */
[C---:B------:R-:W-:Y:S01]  /*0110*/  LOP3.LUT R3, R6.reuse, 0xfc, RZ, 0xc0, !PT ;  /* 0x000000fc06037812 */ /* 0x040fe200078ec0ff */
[----:B------:R-:W1:Y:S01]  /*0120*/  LDCU.64 UR10, c[0x0][0x390] ;  /* 0x00007200ff0a77ac */ /* 0x000e620008000a00 */
[----:B------:R-:W-:-:S03]  /*0130*/  LOP3.LUT R6, R6, 0x3, RZ, 0xc0, !PT ;  /* 0x0000000306067812 */ /* 0x000fc600078ec0ff */
[----:B------:R-:W-:Y:S01]  /*0140*/  IMAD.MOV R7, RZ, RZ, -R3 ;  /* 0x000000ffff077224 */ /* 0x000fe200078e0a03 */
[----:B------:R-:W1:Y:S01]  /*0150*/  LDCU.64 UR14, c[0x0][0x390] ;  /* 0x00007200ff0e77ac */ /* 0x000e620008000a00 */
[----:B0-234-:R-:W-:-:S07]  /*0160*/  IMAD R4, R0, UR6, RZ ;  /* 0x0000000600047c24 */ /* 0x01dfce000f8e02ff */
.L_x_460:
[----:B0-----:R-:W0:Y:S01]  /*0170*/  LDCU.64 UR6, c[0x0][0x380] ;  /* 0x00007000ff0677ac */ /* 0x001e220008000a00 */
[----:B---3--:R-:W-:Y:S02]  /*0180*/  SHF.R.S32.HI R13, RZ, 0x1f, R5 ;  /* 0x0000001fff0d7819 */ /* 0x008fe40000011405 */
[----:B--2--5:R-:W-:-:S04]  /*0190*/  IADD3 R9, P0, PT, R4, R5, RZ ;  /* 0x0000000504097210 */ /* 0x024fc80007f1e0ff */
[----:B------:R-:W-:Y:S02]  /*01a0*/  LEA.HI.X.SX32 R10, R4, R13, 0x1, P0 ;  /* 0x0000000d040a7211 */ /* 0x000fe400000f0eff */
[C---:B0-----:R-:W-:Y:S01]  /*01b0*/  LEA R8, P0, R9.reuse, UR6, 0x1 ;  /* 0x0000000609087c11 */ /* 0x041fe2000f8008ff */
[----:B------:R-:W0:Y:S03]  /*01c0*/  LDCU UR6, c[0x0][0x3b4] ;  /* 0x00007680ff0677ac */ /* 0x000e260008000800 */
[----:B------:R-:W-:-:S06]  /*01d0*/  LEA.HI.X R9, R9, UR7, R10, 0x1, P0 ;  /* 0x0000000709097c11 */ /* 0x000fcc00080f0c0a */
[----:B------:R-:W5:Y:S01]  /*01e0*/  LDG.E.LU.128 R8, desc[UR4][R8.64] ;  /* 0x0000000408087981 */ /* 0x000f62000c3e1d00 */
[----:B------:R-:W-:Y:S01]  /*01f0*/  IMAD.MOV.U32 R15, RZ, RZ, R0 ;  /* 0x000000ffff0f7224 */ /* 0x000fe200078e0000 */
[----:B0-----:R-:W-:-:S09]  /*0200*/  UISETP.GE.U32.AND UP0, UPT, UR6, 0x4, UPT ;  /* 0x000000040600788c */ /* 0x001fd2000bf06070 */
[----:B------:R-:W-:Y:S05]  /*0210*/  BRA.U !UP0, `(.L_x_449) ;  /* 0x0000001508607547 */ /* 0x000fea000b800000 */
[----:B------:R-:W0:Y:S01]  /*0220*/  LDC.64 R16, c[0x0][0x3a8] ;  /* 0x0000ea00ff107b82 */ /* 0x000e220000000a00 */
[----:B------:R-:W-:Y:S02]  /*0230*/  IMAD.MOV R12, RZ, RZ, -R3 ;  /* 0x000000ffff0c7224 */ /* 0x000fe400078e0a03 */
[----:B------:R-:W-:-:S03]  /*0240*/  IMAD.MOV.U32 R15, RZ, RZ, R0 ;  /* 0x000000ffff0f7224 */ /* 0x000fc600078e0000 */
[----:B------:R-:W-:Y:S01]  /*0250*/  ISETP.GE.AND P0, PT, R12, RZ, PT ;  /* 0x000000ff0c00720c */ /* 0x000fe20003f06270 */
[----:B------:R-:W-:-:S12]  /*0260*/  IMAD.MOV.U32 R12, RZ, RZ, R7 ;  /* 0x000000ffff0c7224 */ /* 0x000fd800078e0007 */
[----:B------:R-:W-:Y:S05]  /*0270*/  @P0 BRA `(.L_x_450) ;  /* 0x0000001000880947 */ /* 0x000fea0003800000 */
[----:B------:R-:W-:Y:S01]  /*0280*/  IMAD.MOV R14, RZ, RZ, -R12 ;  /* 0x000000ffff0e7224 */ /* 0x000fe200078e0a0c */
[----:B------:R-:W-:-:S04]  /*0290*/  PLOP3.LUT P0, PT, PT, PT, PT, 0x80, 0x8 ;  /* 0x000000000008781c */ /* 0x000fc80003f0f070 */
[----:B------:R-:W-:-:S13]  /*02a0*/  ISETP.GT.AND P1, PT, R14, 0xc, PT ;  /* 0x0000000c0e00780c */ /* 0x000fda0003f24270 */
[----:B------:R-:W-:Y:S05]  /*02b0*/  @!P1 BRA `(.L_x_451) ;  /* 0x0000000800e49947 */ /* 0x000fea0003800000 */
[----:B------:R-:W2:Y:S01]  /*02c0*/  LDC R14, c[0x0][0x3b0] ;  /* 0x0000ec00ff0e7b82 */ /* 0x000ea20000000800 */
[----:B------:R-:W-:-:S07]  /*02d0*/  PLOP3.LUT P0, PT, PT, PT, PT, 0x8, 0x80 ;  /* 0x000000000080781c */ /* 0x000fce0003f0e170 */
[----:B------:R-:W3:Y:S06]  /*02e0*/  LDC.64 R20, c[0x0][0x3a8] ;  /* 0x0000ea00ff147b82 */ /* 0x000eec0000000a00 */
.L_x_453:
[----:B---3--:R-:W-:-:S05]  /*02f0*/  IMAD.WIDE R22, R15, 0x4, R20 ;  /* 0x000000040f167825 */ /* 0x008fca00078e0214 */
[----:B------:R-:W3:Y:S01]  /*0300*/  LDG.E R24, desc[UR4][R22.64] ;  /* 0x0000000416187981 */ /* 0x000ee2000c1e1900 */
[----:B--2---:R-:W-:Y:S01]  /*0310*/  IMAD.WIDE R26, R14, 0x4, R22 ;  /* 0x000000040e1a7825 */ /* 0x004fe200078e0216 */
[----:B---3--:R-:W-:-:S13]  /*0320*/  ISETP.NE.AND P1, PT, R24, -0x1, PT ;  /* 0xffffffff1800780c */ /* 0x008fda0003f25270 */
[----:B------:R-:W2:Y:S08]  /*0330*/  @P1 LDC R25, c[0x0][0x3b8] ;  /* 0x0000ee00ff191b82 */ /* 0x000eb00000000800 */
[----:B0-----:R-:W3:Y:S01]  /*0340*/  @P1 LDC.64 R18, c[0x0][0x390] ;  /* 0x0000e400ff121b82 */ /* 0x001ee20000000a00 */
[----:B--2---:R-:W-:-:S05]  /*0350*/  @P1 IMAD R24, R24, R25, RZ ;  /* 0x0000001918181224 */ /* 0x004fca00078e02ff */
[----:B------:R-:W-:-:S04]  /*0360*/  @P1 IADD3 R25, P2, PT, R24, R5, RZ ;  /* 0x0000000518191210 */ /* 0x000fc80007f5e0ff */
[----:B------:R-:W-:Y:S02]  /*0370*/  @P1 LEA.HI.X.SX32 R24, R24, R13, 0x1, P2 ;  /* 0x0000000d18181211 */ /* 0x000fe400010f0eff */
[----:B---3--:R-:W-:-:S04]  /*0380*/  @P1 LEA R28, P2, R25, R18, 0x1 ;  /* 0x00000012191c1211 */ /* 0x008fc800078408ff */
[----:B------:R-:W-:-:S05]  /*0390*/  @P1 LEA.HI.X R29, R25, R19, R24, 0x1, P2 ;  /* 0x00000013191d1211 */ /* 0x000fca00010f0c18 */
[----:B-----5:R2:W-:Y:S04]  /*03a0*/  @P1 STG.E.128 desc[UR4][R28.64], R8 ;  /* 0x000000081c001986 */ /* 0x0205e8000c101d04 */
[----:B------:R-:W3:Y:S02]  /*03b0*/  LDG.E R22, desc[UR4][R26.64] ;  /* 0x000000041a167981 */ /* 0x000ee4000c1e1900 */
[----:B---3--:R-:W-:-:S13]  /*03c0*/  ISETP.NE.AND P1, PT, R22, -0x1, PT ;  /* 0xffffffff1600780c */ /* 0x008fda0003f25270 */
[----:B------:R-:W3:Y:S08]  /*03d0*/  @P1 LDC R23, c[0x0][0x3b8] ;  /* 0x0000ee00ff171b82 */ /* 0x000ef00000000800 */
[----:B------:R-:W4:Y:S01]  /*03e0*/  @P1 LDC.64 R18, c[0x0][0x390] ;  /* 0x0000e400ff121b82 */ /* 0x000f220000000a00 */
[----:B---3--:R-:W-:-:S05]  /*03f0*/  @P1 IMAD R22, R22, R23, RZ ;  /* 0x0000001716161224 */ /* 0x008fca00078e02ff */
[----:B------:R-:W-:-:S04]  /*0400*/  @P1 IADD3 R23, P2, PT, R22, R5, RZ ;  /* 0x0000000516171210 */ /* 0x000fc80007f5e0ff */
[----:B------:R-:W-:Y:S02]  /*0410*/  @P1 LEA.HI.X.SX32 R22, R22, R13, 0x1, P2 ;  /* 0x0000000d16161211 */ /* 0x000fe400010f0eff */
[----:B----4-:R-:W-:-:S04]  /*0420*/  @P1 LEA R24, P2, R23, R18, 0x1 ;  /* 0x0000001217181211 */ /* 0x010fc800078408ff */
[----:B------:R-:W-:Y:S01]  /*0430*/  @P1 LEA.HI.X R25, R23, R19, R22, 0x1, P2 ;  /* 0x0000001317191211 */ /* 0x000fe200010f0c16 */
[----:B------:R-:W-:-:S04]  /*0440*/  IMAD.WIDE R22, R14, 0x4, R26 ;  /* 0x000000040e167825 */ /* 0x000fc800078e021a */
[----:B------:R3:W-:Y:S04]  /*0450*/  @P1 STG.E.128 desc[UR4][R24.64], R8 ;  /* 0x0000000818001986 */ /* 0x0007e8000c101d04 */
[----:B------:R-:W4:Y:S02]  /*0460*/  LDG.E R26, desc[UR4][R22.64] ;  /* 0x00000004161a7981 */ /* 0x000f24000c1e1900 */
[----:B----4-:R-:W-:-:S13]  /*0470*/  ISETP.NE.AND P1, PT, R26, -0x1, PT ;  /* 0xffffffff1a00780c */ /* 0x010fda0003f25270 */
[----:B------:R-:W4:Y:S08]  /*0480*/  @P1 LDC R27, c[0x0][0x3b8] ;  /* 0x0000ee00ff1b1b82 */ /* 0x000f300000000800 */
[----:B------:R-:W0:Y:S01]  /*0490*/  @P1 LDC.64 R18, c[0x0][0x390] ;  /* 0x0000e400ff121b82 */ /* 0x000e220000000a00 */
[----:B----4-:R-:W-:-:S05]  /*04a0*/  @P1 IMAD R26, R26, R27, RZ ;  /* 0x0000001b1a1a1224 */ /* 0x010fca00078e02ff */
[----:B------:R-:W-:-:S04]  /*04b0*/  @P1 IADD3 R27, P2, PT, R26, R5, RZ ;  /* 0x000000051a1b1210 */ /* 0x000fc80007f5e0ff */
[----:B--2---:R-:W-:Y:S02]  /*04c0*/  @P1 LEA.HI.X.SX32 R28, R26, R13, 0x1, P2 ;  /* 0x0000000d1a1c1211 */ /* 0x004fe400010f0eff */
[----:B0-----:R-:W-:-:S04]  /*04d0*/  @P1 LEA R26, P2, R27, R18, 0x1 ;  /* 0x000000121b1a1211 */ /* 0x001fc800078408ff */
[----:B------:R-:W-:Y:S01]  /*04e0*/  @P1 LEA.HI.X R27, R27, R19, R28, 0x1, P2 ;  /* 0x000000131b1b1211 */ /* 0x000fe200010f0c1c */
[----:B------:R-:W-:-:S04]  /*04f0*/  IMAD.WIDE R28, R14, 0x4, R22 ;  /* 0x000000040e1c7825 */ /* 0x000fc800078e0216 */
[----:B------:R0:W-:Y:S04]  /*0500*/  @P1 STG.E.128 desc[UR4][R26.64], R8 ;  /* 0x000000081a001986 */ /* 0x0001e8000c101d04 */
[----:B------:R-:W2:Y:S01]  /*0510*/  LDG.E R28, desc[UR4][R28.64] ;  /* 0x000000041c1c7981 */ /* 0x000ea2000c1e1900 */
[----:B------:R-:W-:Y:S01]  /*0520*/  IMAD R15, R14, 0x4, R15 ;  /* 0x000000040e0f7824 */ /* 0x000fe200078e020f */
[----:B--2---:R-:W-:-:S13]  /*0530*/  ISETP.NE.AND P1, PT, R28, -0x1, PT ;  /* 0xffffffff1c00780c */ /* 0x004fda0003f25270 */
[----:B------:R-:W2:Y:S08]  /*0540*/  @P1 LDC R23, c[0x0][0x3b8] ;  /* 0x0000ee00ff171b82 */ /* 0x000eb00000000800 */
[----:B------:R-:W4:Y:S01]  /*0550*/  @P1 LDC.64 R18, c[0x0][0x390] ;  /* 0x0000e400ff121b82 */ /* 0x000f220000000a00 */
[----:B--2---:R-:W-:-:S05]  /*0560*/  @P1 IMAD R22, R28, R23, RZ ;  /* 0x000000171c161224 */ /* 0x004fca00078e02ff */
[----:B------:R-:W-:-:S04]  /*0570*/  @P1 IADD3 R23, P2, PT, R22, R5, RZ ;  /* 0x0000000516171210 */ /* 0x000fc80007f5e0ff */
[----:B---3--:R-:W-:Y:S02]  /*0580*/  @P1 LEA.HI.X.SX32 R24, R22, R13, 0x1, P2 ;  /* 0x0000000d16181211 */ /* 0x008fe400010f0eff */
[----:B----4-:R-:W-:-:S04]  /*0590*/  @P1 LEA R22, P2, R23, R18, 0x1 ;  /* 0x0000001217161211 */ /* 0x010fc800078408ff */
[----:B------:R-:W-:Y:S01]  /*05a0*/  @P1 LEA.HI.X R23, R23, R19, R24, 0x1, P2 ;  /* 0x0000001317171211 */ /* 0x000fe200010f0c18 */
[----:B------:R-:W-:-:S04]  /*05b0*/  IMAD.WIDE R24, R15, 0x4, R20 ;  /* 0x000000040f187825 */ /* 0x000fc800078e0214 */
[----:B------:R2:W-:Y:S04]  /*05c0*/  @P1 STG.E.128 desc[UR4][R22.64], R8 ;  /* 0x0000000816001986 */ /* 0x0005e8000c101d04 */
[----:B0-----:R-:W3:Y:S02]  /*05d0*/  LDG.E R26, desc[UR4][R24.64] ;  /* 0x00000004181a7981 */ /* 0x001ee4000c1e1900 */
[----:B---3--:R-:W-:-:S13]  /*05e0*/  ISETP.NE.AND P1, PT, R26, -0x1, PT ;  /* 0xffffffff1a00780c */ /* 0x008fda0003f25270 */
[----:B------:R-:W0:Y:S08]  /*05f0*/  @P1 LDC R27, c[0x0][0x3b8] ;  /* 0x0000ee00ff1b1b82 */ /* 0x000e300000000800 */
[----:B------:R-:W3:Y:S01]  /*0600*/  @P1 LDC.64 R18, c[0x0][0x390] ;  /* 0x0000e400ff121b82 */ /* 0x000ee20000000a00 */
[----:B0-----:R-:W-:-:S05]  /*0610*/  @P1 IMAD R26, R26, R27, RZ ;  /* 0x0000001b1a1a1224 */ /* 0x001fca00078e02ff */
[----:B------:R-:W-:-:S04]  /*0620*/  @P1 IADD3 R27, P2, PT, R26, R5, RZ ;  /* 0x000000051a1b1210 */ /* 0x000fc80007f5e0ff */
[----:B------:R-:W-:Y:S02]  /*0630*/  @P1 LEA.HI.X.SX32 R28, R26, R13, 0x1, P2 ;  /* 0x0000000d1a1c1211 */ /* 0x000fe400010f0eff */
[----:B---3--:R-:W-:-:S04]  /*0640*/  @P1 LEA R26, P2, R27, R18, 0x1 ;  /* 0x000000121b1a1211 */ /* 0x008fc800078408ff */
[----:B------:R-:W-:Y:S01]  /*0650*/  @P1 LEA.HI.X R27, R27, R19, R28, 0x1, P2 ;  /* 0x000000131b1b1211 */ /* 0x000fe200010f0c1c */
[----:B------:R-:W-:-:S04]  /*0660*/  IMAD.WIDE R28, R14, 0x4, R24 ;  /* 0x000000040e1c7825 */ /* 0x000fc800078e0218 */
[----:B------:R0:W-:Y:S04]  /*0670*/  @P1 STG.E.128 desc[UR4][R26.64], R8 ;  /* 0x000000081a001986 */ /* 0x0001e8000c101d04 */
[----:B--2---:R-:W2:Y:S02]  /*0680*/  LDG.E R22, desc[UR4][R28.64] ;  /* 0x000000041c167981 */ /* 0x004ea4000c1e1900 */
[----:B--2---:R-:W-:-:S13]  /*0690*/  ISETP.NE.AND P1, PT, R22, -0x1, PT ;  /* 0xffffffff1600780c */ /* 0x004fda0003f25270 */
[----:B------:R-:W2:Y:S08]  /*06a0*/  @P1 LDC R23, c[0x0][0x3b8] ;  /* 0x0000ee00ff171b82 */ /* 0x000eb00000000800 */
[----:B------:R-:W3:Y:S01]  /*06b0*/  @P1 LDC.64 R18, c[0x0][0x390] ;  /* 0x0000e400ff121b82 */ /* 0x000ee20000000a00 */
[----:B--2---:R-:W-:-:S05]  /*06c0*/  @P1 IMAD R22, R22, R23, RZ ;  /* 0x0000001716161224 */ /* 0x004fca00078e02ff */
[----:B------:R-:W-:-:S04]  /*06d0*/  @P1 IADD3 R23, P2, PT, R22, R5, RZ ;  /* 0x0000000516171210 */ /* 0x000fc80007f5e0ff */
[----:B------:R-:W-:Y:S02]  /*06e0*/  @P1 LEA.HI.X.SX32 R24, R22, R13, 0x1, P2 ;  /* 0x0000000d16181211 */ /* 0x000fe400010f0eff */
[----:B---3--:R-:W-:-:S04]  /*06f0*/  @P1 LEA R22, P2, R23, R18, 0x1 ;  /* 0x0000001217161211 */ /* 0x008fc800078408ff */
        /* <DEDUP_REMOVED lines=14> */
[----:B------:R-:W3:Y:S01]  /*07e0*/  LDG.E R28, desc[UR4][R28.64] ;  /* 0x000000041c1c7981 */ /* 0x000ee2000c1e1900 */
[----:B------:R-:W-:Y:S01]  /*07f0*/  IMAD R15, R14, 0x4, R15 ;  /* 0x000000040e0f7824 */ /* 0x000fe200078e020f */
[----:B---3--:R-:W-:-:S13]  /*0800*/  ISETP.NE.AND P1, PT, R28, -0x1, PT ;  /* 0xffffffff1c00780c */ /* 0x008fda0003f25270 */
[----:B--2---:R-:W2:Y:S08]  /*0810*/  @P1 LDC R23, c[0x0][0x3b8] ;  /* 0x0000ee00ff171b82 */ /* 0x004eb00000000800 */
        /* <DEDUP_REMOVED lines=87> */
[----:B------:R-:W-:-:S05]  /*0d90*/  VIADD R12, R12, 0x10 ;  /* 0x000000100c0c7836 */ /* 0x000fca0000000000 */
[----:B------:R-:W-:Y:S02]  /*0da0*/  ISETP.GE.AND P1, PT, R12, -0xc, PT ;  /* 0xfffffff40c00780c */ /* 0x000fe40003f26270 */
[----:B---3--:R-:W-:-:S13]  /*0db0*/  ISETP.NE.AND P2, PT, R26, -0x1, PT ;  /* 0xffffffff1a00780c */ /* 0x008fda0003f45270 */
[----:B--2---:R-:W-:Y:S05]  /*0dc0*/  @!P2 BRA `(.L_x_452) ;  /* 0x000000000018a947 */ /* 0x004fea0003800000 */
[----:B------:R-:W-:-:S05]  /*0dd0*/  IMAD R18, R26, UR8, RZ ;  /* 0x000000081a127c24 */ /* 0x000fca000f8e02ff */
[----:B------:R-:W-:-:S04]  /*0de0*/  IADD3 R19, P2, PT, R18, R5, RZ ;  /* 0x0000000512137210 */ /* 0x000fc80007f5e0ff */
[----:B------:R-:W-:Y:S02]  /*0df0*/  LEA.HI.X.SX32 R22, R18, R13, 0x1, P2 ;  /* 0x0000000d12167211 */ /* 0x000fe400010f0eff */
[----:B-1----:R-:W-:-:S04]  /*0e00*/  LEA R18, P2, R19, UR10, 0x1 ;  /* 0x0000000a13127c11 */ /* 0x002fc8000f8408ff */
[----:B------:R-:W-:-:S05]  /*0e10*/  LEA.HI.X R19, R19, UR11, R22, 0x1, P2 ;  /* 0x0000000b13137c11 */ /* 0x000fca00090f0c16 */
[----:B------:R0:W-:Y:S04]  /*0e20*/  STG.E.128 desc[UR4][R18.64], R8 ;  /* 0x0000000812007986 */ /* 0x0001e8000c101d04 */
.L_x_452:
[----:B------:R-:W-:Y:S01]  /*0e30*/  IMAD R15, R14, 0x4, R15 ;  /* 0x000000040e0f7824 */ /* 0x000fe200078e020f */
[----:B------:R-:W-:Y:S06]  /*0e40*/  @!P1 BRA `(.L_x_453) ;  /* 0xfffffff400289947 */ /* 0x000fec000383ffff */
.L_x_451:
[----:B------:R-:W-:-:S05]  /*0e50*/  IMAD.MOV R14, RZ, RZ, -R12 ;  /* 0x000000ffff0e7224 */ /* 0x000fca00078e0a0c */
[----:B------:R-:W-:-:S13]  /*0e60*/  ISETP.GT.AND P1, PT, R14, 0x4, PT ;  /* 0x000000040e00780c */ /* 0x000fda0003f24270 */
[----:B------:R-:W-:Y:S05]  /*0e70*/  @!P1 BRA `(.L_x_454) ;  /* 0x0000000400809947 */ /* 0x000fea0003800000 */
[----:B------:R-:W2:Y:S08]  /*0e80*/  LDC.64 R20, c[0x0][0x3a8] ;  /* 0x0000ea00ff147b82 */ /* 0x000eb00000000a00 */
[----:B------:R-:W3:Y:S01]  /*0e90*/  LDC R14, c[0x0][0x3b0] ;  /* 0x0000ec00ff0e7b82 */ /* 0x000ee20000000800 */
[----:B--2---:R-:W-:-:S05]  /*0ea0*/  IMAD.WIDE R22, R15, 0x4, R20 ;  /* 0x000000040f167825 */ /* 0x004fca00078e0214 */
[----:B------:R-:W2:Y:S01]  /*0eb0*/  LDG.E R24, desc[UR4][R22.64] ;  /* 0x0000000416187981 */ /* 0x000ea2000c1e1900 */
[----:B---3--:R-:W-:Y:S01]  /*0ec0*/  IMAD.WIDE R26, R14, 0x4, R22 ;  /* 0x000000040e1a7825 */ /* 0x008fe200078e0216 */
[----:B--2---:R-:W-:-:S13]  /*0ed0*/  ISETP.NE.AND P0, PT, R24, -0x1, PT ;  /* 0xffffffff1800780c */ /* 0x004fda0003f05270 */
[----:B------:R-:W2:Y:S08]  /*0ee0*/  @P0 LDC R25, c[0x0][0x3b8] ;  /* 0x0000ee00ff190b82 */ /* 0x000eb00000000800 */
[----:B0-----:R-:W0:Y:S01]  /*0ef0*/  @P0 LDC.64 R18, c[0x0][0x390] ;  /* 0x0000e400ff120b82 */ /* 0x001e220000000a00 */
[----:B--2---:R-:W-:-:S05]  /*0f00*/  @P0 IMAD R24, R24, R25, RZ ;  /* 0x0000001918180224 */ /* 0x004fca00078e02ff */
[----:B------:R-:W-:-:S04]  /*0f10*/  @P0 IADD3 R25, P1, PT, R24, R5, RZ ;  /* 0x0000000518190210 */ /* 0x000fc80007f3e0ff */
[----:B------:R-:W-:Y:S02]  /*0f20*/  @P0 LEA.HI.X.SX32 R24, R24, R13, 0x1, P1 ;  /* 0x0000000d18180211 */ /* 0x000fe400008f0eff */
[----:B0-----:R-:W-:-:S04]  /*0f30*/  @P0 LEA R28, P1, R25, R18, 0x1 ;  /* 0x00000012191c0211 */ /* 0x001fc800078208ff */
[----:B------:R-:W-:-:S05]  /*0f40*/  @P0 LEA.HI.X R29, R25, R19, R24, 0x1, P1 ;  /* 0x00000013191d0211 */ /* 0x000fca00008f0c18 */
[----:B-----5:R0:W-:Y:S04]  /*0f50*/  @P0 STG.E.128 desc[UR4][R28.64], R8 ;  /* 0x000000081c000986 */ /* 0x0201e8000c101d04 */
[----:B------:R-:W2:Y:S02]  /*0f60*/  LDG.E R22, desc[UR4][R26.64] ;  /* 0x000000041a167981 */ /* 0x000ea4000c1e1900 */
        /* <DEDUP_REMOVED lines=10> */
[----:B------:R-:W3:Y:S02]  /*1010*/  LDG.E R26, desc[UR4][R22.64] ;  /* 0x00000004161a7981 */ /* 0x000ee4000c1e1900 */
[----:B---3--:R-:W-:-:S13]  /*1020*/  ISETP.NE.AND P0, PT, R26, -0x1, PT ;  /* 0xffffffff1a00780c */ /* 0x008fda0003f05270 */
[----:B------:R-:W3:Y:S08]  /*1030*/  @P0 LDC R27, c[0x0][0x3b8] ;  /* 0x0000ee00ff1b0b82 */ /* 0x000ef00000000800 */
[----:B------:R-:W4:Y:S01]  /*1040*/  @P0 LDC.64 R18, c[0x0][0x390] ;  /* 0x0000e400ff120b82 */ /* 0x000f220000000a00 */
[----:B---3--:R-:W-:-:S05]  /*1050*/  @P0 IMAD R26, R26, R27, RZ ;  /* 0x0000001b1a1a0224 */ /* 0x008fca00078e02ff */
[----:B------:R-:W-:-:S04]  /*1060*/  @P0 IADD3 R27, P1, PT, R26, R5, RZ ;  /* 0x000000051a1b0210 */ /* 0x000fc80007f3e0ff */
[----:B0-----:R-:W-:Y:S02]  /*1070*/  @P0 LEA.HI.X.SX32 R28, R26, R13, 0x1, P1 ;  /* 0x0000000d1a1c0211 */ /* 0x001fe400008f0eff */
[----:B----4-:R-:W-:-:S04]  /*1080*/  @P0 LEA R26, P1, R27, R18, 0x1 ;  /* 0x000000121b1a0211 */ /* 0x010fc800078208ff */
[----:B------:R-:W-:Y:S01]  /*1090*/  @P0 LEA.HI.X R27, R27, R19, R28, 0x1, P1 ;  /* 0x000000131b1b0211 */ /* 0x000fe200008f0c1c */
[----:B------:R-:W-:-:S04]  /*10a0*/  IMAD.WIDE R28, R14, 0x4, R22 ;  /* 0x000000040e1c7825 */ /* 0x000fc800078e0216 */
[----:B------:R-:W-:Y:S04]  /*10b0*/  @P0 STG.E.128 desc[UR4][R26.64], R8 ;  /* 0x000000081a000986 */ /* 0x000fe8000c101d04 */
[----:B------:R-:W3:Y:S01]  /*10c0*/  LDG.E R28, desc[UR4][R28.64] ;  /* 0x000000041c1c7981 */ /* 0x000ee2000c1e1900 */
[----:B------:R-:W-:Y:S01]  /*10d0*/  IMAD R15, R14, 0x4, R15 ;  /* 0x000000040e0f7824 */ /* 0x000fe200078e020f */
        /* <DEDUP_REMOVED lines=24> */
[----:B0-----:R-:W0:Y:S01]  /*1260*/  @P0 LDC.64 R18, c[0x0][0x390] ;  /* 0x0000e400ff120b82 */ /* 0x001e220000000a00 */
[----:B---3--:R-:W-:-:S05]  /*1270*/  @P0 IMAD R22, R22, R23, RZ ;  /* 0x0000001716160224 */ /* 0x008fca00078e02ff */
[----:B------:R-:W-:-:S04]  /*1280*/  @P0 IADD3 R23, P1, PT, R22, R5, RZ ;  /* 0x0000000516170210 */ /* 0x000fc80007f3e0ff */
[----:B------:R-:W-:Y:S02]  /*1290*/  @P0 LEA.HI.X.SX32 R26, R22, R13, 0x1, P1 ;  /* 0x0000000d161a0211 */ /* 0x000fe400008f0eff */
[----:B0-----:R-:W-:-:S04]  /*12a0*/  @P0 LEA R22, P1, R23, R18, 0x1 ;  /* 0x0000001217160211 */ /* 0x001fc800078208ff */
        /* <DEDUP_REMOVED lines=14> */
[----:B------:R-:W3:Y:S01]  /*1390*/  LDG.E R20, desc[UR4][R20.64] ;  /* 0x0000000414147981 */ /* 0x000ee2000c1e1900 */
[----:B------:R-:W-:Y:S01]  /*13a0*/  PLOP3.LUT P0, PT, PT, PT, PT, 0x8, 0x80 ;  /* 0x000000000080781c */ /* 0x000fe20003f0e170 */
[----:B0-----:R-:W-:Y:S01]  /*13b0*/  VIADD R22, R12, 0x4 ;  /* 0x000000040c167836 */ /* 0x001fe20000000000 */
[----:B---3--:R-:W-:-:S13]  /*13c0*/  ISETP.NE.AND P1, PT, R20, -0x1, PT ;  /* 0xffffffff1400780c */ /* 0x008fda0003f25270 */
[----:B--2---:R-:W-:Y:S05]  /*13d0*/  @!P1 BRA `(.L_x_455) ;  /* 0x0000000000209947 */ /* 0x004fea0003800000 */
[----:B------:R-:W0:Y:S01]  /*13e0*/  LDCU UR6, c[0x0][0x3b8] ;  /* 0x00007700ff0677ac */ /* 0x000e220008000800 */
[----:B------:R-:W2:Y:S01]  /*13f0*/  LDCU.64 UR12, c[0x0][0x390] ;  /* 0x00007200ff0c77ac */ /* 0x000ea20008000a00 */
[----:B0-----:R-:W-:-:S05]  /*1400*/  IMAD R12, R20, UR6, RZ ;  /* 0x00000006140c7c24 */ /* 0x001fca000f8e02ff */
[----:B------:R-:W-:-:S04]  /*1410*/  IADD3 R19, P1, PT, R12, R5, RZ ;  /* 0x000000050c137210 */ /* 0x000fc80007f3e0ff */
[----:B------:R-:W-:Y:S02]  /*1420*/  LEA.HI.X.SX32 R12, R12, R13, 0x1, P1 ;  /* 0x0000000d0c0c7211 */ /* 0x000fe400008f0eff */
[----:B--2---:R-:W-:-:S04]  /*1430*/  LEA R18, P1, R19, UR12, 0x1 ;  /* 0x0000000c13127c11 */ /* 0x004fc8000f8208ff */
[----:B------:R-:W-:-:S05]  /*1440*/  LEA.HI.X R19, R19, UR13, R12, 0x1, P1 ;  /* 0x0000000d13137c11 */ /* 0x000fca00088f0c0c */
[----:B------:R0:W-:Y:S04]  /*1450*/  STG.E.128 desc[UR4][R18.64], R8 ;  /* 0x0000000812007986 */ /* 0x0001e8000c101d04 */
.L_x_455:
[----:B------:R-:W-:Y:S02]  /*1460*/  IMAD R15, R14, 0x4, R15 ;  /* 0x000000040e0f7824 */ /* 0x000fe400078e020f */
[----:B------:R-:W-:-:S07]  /*1470*/  VIADD R12, R22, 0x4 ;  /* 0x00000004160c7836 */ /* 0x000fce0000000000 */
.L_x_454:
[----:B------:R-:W-:-:S13]  /*1480*/  ISETP.NE.OR P0, PT, R12, RZ, P0 ;  /* 0x000000ff0c00720c */ /* 0x000fda0000705670 */
[----:B------:R-:W-:Y:S05]  /*1490*/  @!P0 BRA `(.L_x_449) ;  /* 0x0000000000c08947 */ /* 0x000fea0003800000 */
.L_x_450:
[----:B0-----:R-:W-:Y:S01]  /*14a0*/  IMAD.WIDE R20, R15, 0x4, R16 ;  /* 0x000000040f147825 */ /* 0x001fe200078e0210 */
[----:B------:R-:W0:Y:S04]  /*14b0*/  LDC R27, c[0x0][0x3b0] ;  /* 0x0000ec00ff1b7b82 */ /* 0x000e280000000800 */
[----:B------:R-:W2:Y:S01]  /*14c0*/  LDG.E R14, desc[UR4][R20.64] ;  /* 0x00000004140e7981 */ /* 0x000ea2000c1e1900 */
[----:B0-----:R-:W-:Y:S01]  /*14d0*/  IMAD.WIDE R24, R27, 0x4, R20 ;  /* 0x000000041b187825 */ /* 0x001fe200078e0214 */
[----:B--2---:R-:W-:-:S13]  /*14e0*/  ISETP.NE.AND P0, PT, R14, -0x1, PT ;  /* 0xffffffff0e00780c */ /* 0x004fda0003f05270 */
[----:B------:R-:W0:Y:S08]  /*14f0*/  @P0 LDC R23, c[0x0][0x3b8] ;  /* 0x0000ee00ff170b82 */ /* 0x000e300000000800 */
[----:B------:R-:W2:Y:S01]  /*1500*/  @P0 LDC.64 R18, c[0x0][0x390] ;  /* 0x0000e400ff120b82 */ /* 0x000ea20000000a00 */
[----:B0-----:R-:W-:-:S05]  /*1510*/  @P0 IMAD R14, R14, R23, RZ ;  /* 0x000000170e0e0224 */ /* 0x001fca00078e02ff */
[----:B------:R-:W-:-:S04]  /*1520*/  @P0 IADD3 R22, P1, PT, R14, R5, RZ ;  /* 0x000000050e160210 */ /* 0x000fc80007f3e0ff */
[----:B------:R-:W-:Y:S02]  /*1530*/  @P0 LEA.HI.X.SX32 R14, R14, R13, 0x1, P1 ;  /* 0x0000000d0e0e0211 */ /* 0x000fe400008f0eff */
[----:B--2---:R-:W-:-:S04]  /*1540*/  @P0 LEA R28, P1, R22, R18, 0x1 ;  /* 0x00000012161c0211 */ /* 0x004fc800078208ff */
        /* <DEDUP_REMOVED lines=24> */
[----:B------:R-:W2:Y:S01]  /*16d0*/  LDG.E R24, desc[UR4][R24.64] ;  /* 0x0000000418187981 */ /* 0x000ea2000c1e1900 */
[----:B------:R-:W-:-:S05]  /*16e0*/  VIADD R12, R12, 0x4 ;  /* 0x000000040c0c7836 */ /* 0x000fca0000000000 */
[----:B------:R-:W-:Y:S02]  /*16f0*/  ISETP.NE.AND P0, PT, R12, RZ, PT ;  /* 0x000000ff0c00720c */ /* 0x000fe40003f05270 */
[----:B--2---:R-:W-:-:S13]  /*1700*/  ISETP.NE.AND P1, PT, R24, -0x1, PT ;  /* 0xffffffff1800780c */ /* 0x004fda0003f25270 */
[----:B0-----:R-:W-:Y:S05]  /*1710*/  @!P1 BRA `(.L_x_456) ;  /* 0x0000000000189947 */ /* 0x001fea0003800000 */
[----:B------:R-:W-:-:S05]  /*1720*/  IMAD R14, R24, UR9, RZ ;  /* 0x00000009180e7c24 */ /* 0x000fca000f8e02ff */
[----:B------:R-:W-:-:S04]  /*1730*/  IADD3 R19, P1, PT, R14, R5, RZ ;  /* 0x000000050e137210 */ /* 0x000fc80007f3e0ff */
[----:B------:R-:W-:Y:S02]  /*1740*/  LEA.HI.X.SX32 R14, R14, R13, 0x1, P1 ;  /* 0x0000000d0e0e7211 */ /* 0x000fe400008f0eff */
[----:B-1----:R-:W-:-:S04]  /*1750*/  LEA R18, P1, R19, UR14, 0x1 ;  /* 0x0000000e13127c11 */ /* 0x002fc8000f8208ff */
[----:B------:R-:W-:-:S05]  /*1760*/  LEA.HI.X R19, R19, UR15, R14, 0x1, P1 ;  /* 0x0000000f13137c11 */ /* 0x000fca00088f0c0e */
[----:B------:R0:W-:Y:S04]  /*1770*/  STG.E.128 desc[UR4][R18.64], R8 ;  /* 0x0000000812007986 */ /* 0x0001e8000c101d04 */
.L_x_456:
[----:B------:R-:W-:Y:S01]  /*1780*/  IMAD R15, R27, 0x4, R15 ;  /* 0x000000041b0f7824 */ /* 0x000fe200078e020f */
[----:B------:R-:W-:Y:S06]  /*1790*/  @P0 BRA `(.L_x_450) ;  /* 0xfffffffc00400947 */ /* 0x000fec000383ffff */
.L_x_449:
[----:B------:R-:W-:-:S13]  /*17a0*/  ISETP.NE.AND P0, PT, R6, RZ, PT ;  /* 0x000000ff0600720c */ /* 0x000fda0003f05270 */
[----:B------:R-:W-:Y:S05]  /*17b0*/  @!P0 BRA `(.L_x_457) ;  /* 0x0000000000a88947 */ /* 0x000fea0003800000 */
[----:B0-----:R-:W0:Y:S02]  /*17c0*/  LDC.64 R16, c[0x0][0x3a8] ;  /* 0x0000ea00ff107b82 */ /* 0x001e240000000a00 */
[----:B0-----:R-:W-:-:S05]  /*17d0*/  IMAD.WIDE R14, R15, 0x4, R16 ;  /* 0x000000040f0e7825 */ /* 0x001fca00078e0210 */
[----:B------:R-:W2:Y:S01]  /*17e0*/  LDG.E R12, desc[UR4][R14.64] ;  /* 0x000000040e0c7981 */ /* 0x000ea2000c1e1900 */
[----:B------:R-:W-:Y:S02]  /*17f0*/  ISETP.NE.AND P0, PT, R6, 0x1, PT ;  /* 0x000000010600780c */ /* 0x000fe40003f05270 */
[----:B--2---:R-:W-:-:S13]  /*1800*/  ISETP.NE.AND P1, PT, R12, -0x1, PT ;  /* 0xffffffff0c00780c */ /* 0x004fda0003f25270 */
[----:B------:R-:W-:Y:S05]  /*1810*/  @!P1 BRA `(.L_x_458) ;  /* 0x0000000000209947 */ /* 0x000fea0003800000 */
[----:B------:R-:W0:Y:S01]  /*1820*/  LDCU UR6, c[0x0][0x3b8] ;  /* 0x00007700ff0677ac */ /* 0x000e220008000800 */
[----:B------:R-:W2:Y:S01]  /*1830*/  LDCU.64 UR12, c[0x0][0x390] ;  /* 0x00007200ff0c77ac */ /* 0x000ea20008000a00 */
[----:B0-----:R-:W-:-:S05]  /*1840*/  IMAD R12, R12, UR6, RZ ;  /* 0x000000060c0c7c24 */ /* 0x001fca000f8e02ff */
[----:B------:R-:W-:-:S04]  /*1850*/  IADD3 R17, P1, PT, R12, R5, RZ ;  /* 0x000000050c117210 */ /* 0x000fc80007f3e0ff */
[----:B------:R-:W-:Y:S02]  /*1860*/  LEA.HI.X.SX32 R12, R12, R13, 0x1, P1 ;  /* 0x0000000d0c0c7211 */ /* 0x000fe400008f0eff */
[----:B--2---:R-:W-:-:S04]  /*1870*/  LEA R16, P1, R17, UR12, 0x1 ;  /* 0x0000000c11107c11 */ /* 0x004fc8000f8208ff */
[----:B------:R-:W-:-:S05]  /*1880*/  LEA.HI.X R17, R17, UR13, R12, 0x1, P1 ;  /* 0x0000000d11117c11 */ /* 0x000fca00088f0c0c */
[----:B-----5:R0:W-:Y:S04]  /*1890*/  STG.E.128 desc[UR4][R16.64], R8 ;  /* 0x0000000810007986 */ /* 0x0201e8000c101d04 */
.L_x_458:
[----:B------:R-:W-:Y:S05]  /*18a0*/  @!P0 BRA `(.L_x_457) ;  /* 0x00000000006c8947 */ /* 0x000fea0003800000 */
[----:B------:R-:W2:Y:S02]  /*18b0*/  LDC R19, c[0x0][0x3b0] ;  /* 0x0000ec00ff137b82 */ /* 0x000ea40000000800 */
[----:B--2---:R-:W-:-:S05]  /*18c0*/  IMAD.WIDE R14, R19, 0x4, R14 ;  /* 0x00000004130e7825 */ /* 0x004fca00078e020e */
[----:B------:R-:W2:Y:S01]  /*18d0*/  LDG.E R12, desc[UR4][R14.64] ;  /* 0x000000040e0c7981 */ /* 0x000ea2000c1e1900 */
[----:B------:R-:W-:Y:S02]  /*18e0*/  ISETP.NE.AND P0, PT, R6, 0x2, PT ;  /* 0x000000020600780c */ /* 0x000fe40003f05270 */
[----:B--2---:R-:W-:-:S13]  /*18f0*/  ISETP.NE.AND P1, PT, R12, -0x1, PT ;  /* 0xffffffff0c00780c */ /* 0x004fda0003f25270 */
[----:B------:R-:W-:Y:S05]  /*1900*/  @!P1 BRA `(.L_x_459) ;  /* 0x0000000000209947 */ /* 0x000fea0003800000 */
[----:B------:R-:W2:Y:S01]  /*1910*/  LDCU UR6, c[0x0][0x3b8] ;  /* 0x00007700ff0677ac */ /* 0x000ea20008000800 */
[----:B------:R-:W3:Y:S01]  /*1920*/  LDCU.64 UR12, c[0x0][0x390] ;  /* 0x00007200ff0c77ac */ /* 0x000ee20008000a00 */
[----:B--2---:R-:W-:-:S05]  /*1930*/  IMAD R12, R12, UR6, RZ ;  /* 0x000000060c0c7c24 */ /* 0x004fca000f8e02ff */
[----:B0-----:R-:W-:-:S04]  /*1940*/  IADD3 R17, P1, PT, R12, R5, RZ ;  /* 0x000000050c117210 */ /* 0x001fc80007f3e0ff */
[----:B------:R-:W-:Y:S02]  /*1950*/  LEA.HI.X.SX32 R12, R12, R13, 0x1, P1 ;  /* 0x0000000d0c0c7211 */ /* 0x000fe400008f0eff */
[----:B---3--:R-:W-:-:S04]  /*1960*/  LEA R16, P1, R17, UR12, 0x1 ;  /* 0x0000000c11107c11 */ /* 0x008fc8000f8208ff */
[----:B------:R-:W-:-:S05]  /*1970*/  LEA.HI.X R17, R17, UR13, R12, 0x1, P1 ;  /* 0x0000000d11117c11 */ /* 0x000fca00088f0c0c */
[----:B-----5:R2:W-:Y:S04]  /*1980*/  STG.E.128 desc[UR4][R16.64], R8 ;  /* 0x0000000810007986 */ /* 0x0205e8000c101d04 */
.L_x_459:
[----:B------:R-:W-:Y:S05]  /*1990*/  @!P0 BRA `(.L_x_457) ;  /* 0x0000000000308947 */ /* 0x000fea0003800000 */
[----:B------:R-:W-:-:S06]  /*19a0*/  IMAD.WIDE R14, R19, 0x4, R14 ;  /* 0x00000004130e7825 */ /* 0x000fcc00078e020e */
[----:B------:R-:W3:Y:S02]  /*19b0*/  LDG.E R14, desc[UR4][R14.64] ;  /* 0x000000040e0e7981 */ /* 0x000ee4000c1e1900 */
[----:B---3--:R-:W-:-:S13]  /*19c0*/  ISETP.NE.AND P0, PT, R14, -0x1, PT ;  /* 0xffffffff0e00780c */ /* 0x008fda0003f05270 */
[----:B------:R-:W-:Y:S05]  /*19d0*/  @!P0 BRA `(.L_x_457) ;  /* 0x0000000000208947 */ /* 0x000fea0003800000 */
[----:B------:R-:W3:Y:S01]  /*19e0*/  LDCU UR6, c[0x0][0x3b8] ;  /* 0x00007700ff0677ac */ /* 0x000ee20008000800 */
[----:B------:R-:W4:Y:S01]  /*19f0*/  LDCU.64 UR12, c[0x0][0x390] ;  /* 0x00007200ff0c77ac */ /* 0x000f220008000a00 */
[----:B---3--:R-:W-:-:S05]  /*1a00*/  IMAD R12, R14, UR6, RZ ;  /* 0x000000060e0c7c24 */ /* 0x008fca000f8e02ff */
[----:B------:R-:W-:-:S04]  /*1a10*/  IADD3 R14, P0, PT, R12, R5, RZ ;  /* 0x000000050c0e7210 */ /* 0x000fc80007f1e0ff */
[----:B------:R-:W-:Y:S02]  /*1a20*/  LEA.HI.X.SX32 R13, R12, R13, 0x1, P0 ;  /* 0x0000000d0c0d7211 */ /* 0x000fe400000f0eff */
[----:B----4-:R-:W-:-:S04]  /*1a30*/  LEA R12, P0, R14, UR12, 0x1 ;  /* 0x0000000c0e0c7c11 */ /* 0x010fc8000f8008ff */
[----:B------:R-:W-:-:S05]  /*1a40*/  LEA.HI.X R13, R14, UR13, R13, 0x1, P0 ;  /* 0x0000000d0e0d7c11 */ /* 0x000fca00080f0c0d */
[----:B-----5:R3:W-:Y:S04]  /*1a50*/  STG.E.128 desc[UR4][R12.64], R8 ;  /* 0x000000080c007986 */ /* 0x0207e8000c101d04 */
.L_x_457:
[----:B------:R-:W4:Y:S01]  /*1a60*/  LDCU UR6, c[0x0][0x3b8] ;  /* 0x00007700ff0677ac */ /* 0x000f220008000800 */
[----:B-1----:R-:W-:-:S05]  /*1a70*/  IMAD R5, R2, 0x8, R5 ;  /* 0x0000000802057824 */ /* 0x002fca00078e0205 */
[----:B----4-:R-:W-:-:S13]  /*1a80*/  ISETP.GE.AND P0, PT, R5, UR6, PT ;  /* 0x0000000605007c0c */ /* 0x010fda000bf06270 */
[----:B------:R-:W-:Y:S05]  /*1a90*/  @!P0 BRA `(.L_x_460) ;  /* 0xffffffe400b48947 */ /* 0x000fea000383ffff */
[----:B------:R-:W-:Y:S05]  /*1aa0*/  EXIT ;  /* 0x000000000000794d */ /* 0x000fea0003800000 */
.L_x_461:
        /* <DEDUP_REMOVED lines=13> */
.L_x_823:


//--------------------- .text._Z18moe_permute_kernelI6__halfS0_Li128ELb1EEvPKT_S3_PS1_PKfPfPKiiii --------------------------
	.section	.text._Z18moe_permute_kernelI6__halfS0_Li128ELb1EEvPKT_S3_PS1_PKfPfPKiiii,"ax",@progbits
	.align	128
        .global         _Z18moe_permute_kernelI6__halfS0_Li128ELb1EEvPKT_S3_PS1_PKfPfPKiiii
        .type           _Z18moe_permute_kernelI6__halfS0_Li128ELb1EEvPKT_S3_PS1_PKfPfPKiiii,@function
        .size           _Z18moe_permute_kernelI6__halfS0_Li128ELb1EEvPKT_S3_PS1_PKfPfPKiiii,(.L_x_824 - _Z18moe_permute_kernelI6__halfS0_Li128ELb1EEvPKT_S3_PS1_PKfPfPKiiii)
        .other          _Z18moe_permute_kernelI6__halfS0_Li128ELb1EEvPKT_S3_PS1_PKfPfPKiiii,@"STO_CUDA_ENTRY STV_DEFAULT"
_Z18moe_permute_kernelI6__halfS0_Li128ELb1EEvPKT_S3_PS1_PKfPfPKiiii:
.text._Z18moe_permute_kernelI6__halfS0_Li128ELb1EEvPKT_S3_PS1_PKfPfPKiiii:
        /* <DEDUP_REMOVED lines=37> */
[----:B------:R-:W-:Y:S02]  /*0250*/  MOV R0, 0x400 ;  /* 0x0000040000007802 */ /* 0x000fe40000000f00 */
[----:B------:R-:W-:-:S05]  /*0260*/  MOV R9, R3 ;  /* 0x0000000300097202 */ /* 0x000fca0000000f00 */
[----:B------:R-:W3:Y:S01]  /*0270*/  LDC.64 R6, c[0x0][0x398] ;  /* 0x0000e600ff067b82 */ /* 0x000ee20000000a00 */
[----:B0-----:R-:W-:-:S07]  /*0280*/  LEA R8, R5, R0, 0x18 ;  /* 0x0000000005087211 */ /* 0x001fce00078ec0ff */
.L_x_464:
[----:B------:R-:W-:-:S04]  /*0290*/  IMAD R5, R2, UR8, R9 ;  /* 0x0000000802057c24 */ /* 0x000fc8000f8e0209 */
[----:B---3--:R-:W-:-:S06]  /*02a0*/  IMAD.WIDE R4, R5, 0x4, R6 ;  /* 0x0000000405047825 */ /* 0x008fcc00078e0206 */
[----:B------:R-:W3:Y:S01]  /*02b0*/  LDG.E R4, desc[UR6][R4.64] ;  /* 0x0000000604047981 */ /* 0x000ee2000c1e1900 */
[----:B0-----:R-:W-:Y:S02]  /*02c0*/  LEA R10, R9, R8, 0x1 ;  /* 0x00000008090a7211 */ /* 0x001fe400078e08ff */
[----:B-1----:R-:W-:-:S04]  /*02d0*/  IADD3 R9, PT, PT, R12, R9, RZ ;  /* 0x000000090c097210 */ /* 0x002fc80007ffe0ff */
[----:B------:R-:W-:Y:S02]  /*02e0*/  ISETP.GE.AND P0, PT, R9, R2, PT ;  /* 0x000000020900720c */ /* 0x000fe40003f06270 */
[----:B---3--:R-:W-:-:S05]  /*02f0*/  F2FP.F16.F32.PACK_AB R0, RZ, R4 ;  /* 0x00000004ff00723e */ /* 0x008fca00000000ff */
[----:B------:R0:W-:Y:S06]  /*0300*/  STS.U16 [R10], R0 ;  /* 0x000000000a007388 */ /* 0x0001ec0000000400 */
[----:B------:R-:W-:Y:S05]  /*0310*/  @!P0 BRA `(.L_x_464) ;  /* 0xfffffffc00dc8947 */ /* 0x000fea000383ffff */
.L_x_463:
[----:B------:R-:W-:Y:S05]  /*0320*/  BSYNC.RECONVERGENT B0 ;  /* 0x0000000000007941 */ /* 0x000fea0003800200 */
.L_x_462:
[----:B------:R-:W1:Y:S01]  /*0330*/  LDCU UR4, c[0x0][0x3b8] ;  /* 0x00007700ff0477ac */ /* 0x000e620008000800 */
[----:B------:R3:W-:Y:S01]  /*0340*/  STL.128 [R1+0x1a0], RZ ;  /* 0x0001a0ff01007387 */ /* 0x0007e20000100c00 */
[----:B------:R-:W-:Y:S01]  /*0350*/  SHF.L.U32 R3, R3, 0x3, RZ ;  /* 0x0000000303037819 */ /* 0x000fe200000006ff */
[----:B------:R-:W-:Y:S01]  /*0360*/  BSSY.RECONVERGENT B0, `(.L_x_465) ;  /* 0x000017e000007945 */ /* 0x000fe20003800200 */
[----:B------:R-:W4:Y:S01]  /*0370*/  LDCU UR9, c[0x0][0x3b8] ;  /* 0x00007700ff0977ac */ /* 0x000f220008000800 */
[----:B------:R3:W-:Y:S01]  /*0380*/  STL.128 [R1+0x1b0], RZ ;  /* 0x0001b0ff01007387 */ /* 0x0007e20000100c00 */
[----:B------:R-:W-:Y:S01]  /*0390*/  MOV R5, R1 ;  /* 0x0000000100057202 */ /* 0x000fe20000000f00 */
        /* <DEDUP_REMOVED lines=13> */
[----:B------:R-:W-:-:S04]  /*0470*/  VIADDMNMX.U32 R2, R2, R7, 0x7f, PT ;  /* 0x0000007f02027446 */ /* 0x000fc80003800007 */
[----:B------:R-:W-:-:S04]  /*0480*/  IADD3 R2, PT, PT, R2, 0x1, RZ ;  /* 0x0000000102027810 */ /* 0x000fc80007ffe0ff */
[----:B------:R-:W-:-:S07]  /*0490*/  LOP3.LUT R2, R2, 0x3, RZ, 0xc0, !PT ;  /* 0x0000000302027812 */ /* 0x000fce00078ec0ff */
.L_x_476:
[----:B-1----:R-:W1:Y:S01]  /*04a0*/  LDC R4, c[0x0][0x3b8] ;  /* 0x0000ee00ff047b82 */ /* 0x002e620000000800 */
[----:B---3--:R-:W3:Y:S01]  /*04b0*/  LDCU.64 UR4, c[0x0][0x380] ;  /* 0x00007000ff0477ac */ /* 0x008ee20008000a00 */
[----:B-1----:R-:W-:Y:S01]  /*04c0*/  IMAD R7, R4, UR8, RZ ;  /* 0x0000000804077c24 */ /* 0x002fe2000f8e02ff */
[----:B------:R-:W-:-:S04]  /*04d0*/  SHF.R.S32.HI R4, RZ, 0x1f, R3 ;  /* 0x0000001fff047819 */ /* 0x000fc80000011403 */
[----:B----4-:R-:W-:-:S04]  /*04e0*/  IADD3 R6, P0, PT, R7, R3, RZ ;  /* 0x0000000307067210 */ /* 0x010fc80007f1e0ff */
[----:B------:R-:W-:Y:S02]  /*04f0*/  LEA.HI.X.SX32 R7, R7, R4, 0x1, P0 ;  /* 0x0000000407077211 */ /* 0x000fe400000f0eff */
[C---:B---3-5:R-:W-:Y:S01]  /*0500*/  LEA R8, P0, R6.reuse, UR4, 0x1 ;  /* 0x0000000406087c11 */ /* 0x068fe2000f8008ff */
[----:B------:R-:W1:Y:S03]  /*0510*/  LDCU UR4, c[0x0][0x3b4] ;  /* 0x00007680ff0477ac */ /* 0x000e660008000800 */
[----:B------:R-:W-:-:S06]  /*0520*/  LEA.HI.X R9, R6, UR5, R7, 0x1, P0 ;  /* 0x0000000506097c11 */ /* 0x000fcc00080f0c07 */
[----:B------:R-:W5:Y:S01]  /*0530*/  LDG.E.LU.128 R8, desc[UR6][R8.64] ;  /* 0x0000000608087981 */ /* 0x000f62000c3e1d00 */
[----:B------:R-:W-:Y:S01]  /*0540*/  HFMA2 R6, -RZ, RZ, 0, 0 ;  /* 0x00000000ff067431 */ /* 0x000fe200000001ff */
[----:B------:R-:W-:Y:S01]  /*0550*/  MOV R21, UR8 ;  /* 0x0000000800157c02 */ /* 0x000fe20008000f00 */
[----:B-1----:R-:W-:-:S09]  /*0560*/  UISETP.GE.U32.AND UP0, UPT, UR4, 0x4, UPT ;  /* 0x000000040400788c */ /* 0x002fd2000bf06070 */
[----:B------:R-:W-:Y:S05]  /*0570*/  BRA.U !UP0, `(.L_x_467) ;  /* 0x0000000d08087547 */ /* 0x000fea000b800000 */
[----:B------:R-:W1:Y:S01]  /*0580*/  LDC R6, c[0x0][0x3b4] ;  /* 0x0000ed00ff067b82 */ /* 0x000e620000000800 */
[----:B------:R-:W-:Y:S01]  /*0590*/  MOV R7, 0xffffffff ;  /* 0xffffffff00077802 */ /* 0x000fe20000000f00 */
[----:B------:R-:W-:Y:S01]  /*05a0*/  UMOV UR4, 0x400 ;  /* 0x0000040000047882 */ /* 0x000fe20000000000 */
[----:B------:R-:W-:-:S05]  /*05b0*/  MOV R21, UR8 ;  /* 0x0000000800157c02 */ /* 0x000fca0008000f00 */
[----:B------:R-:W3:Y:S01]  /*05c0*/  S2UR UR5, SR_CgaCtaId ;  /* 0x00000000000579c3 */ /* 0x000ee20000008800 */
[----:B-1----:R-:W-:-:S04]  /*05d0*/  VIADDMNMX.U32 R6, R6, R7, 0x7f, PT ;  /* 0x0000007f06067446 */ /* 0x002fc80003800007 */
[----:B------:R-:W-:Y:S01]  /*05e0*/  IADD3 R6, PT, PT, R6, 0x1, RZ ;  /* 0x0000000106067810 */ /* 0x000fe20007ffe0ff */
[----:B---3--:R-:W-:-:S03]  /*05f0*/  ULEA UR4, UR5, UR4, 0x18 ;  /* 0x0000000405047291 */ /* 0x008fc6000f8ec0ff */
[----:B------:R-:W-:Y:S02]  /*0600*/  LOP3.LUT R7, R6, 0xfc, RZ, 0xc0, !PT ;  /* 0x000000fc06077812 */ /* 0x000fe400078ec0ff */
[----:B------:R-:W-:Y:S01]  /*0610*/  IADD3 R6, PT, PT, R1, 0x8, RZ ;  /* 0x0000000801067810 */ /* 0x000fe20007ffe0ff */
[----:B------:R-:W-:Y:S01]  /*0620*/  UIADD3 UR4, UPT, UPT, UR4, 0x4, URZ ;  /* 0x0000000404047890 */ /* 0x000fe2000fffe0ff */
[----:B------:R-:W-:-:S05]  /*0630*/  IADD3 R7, PT, PT, -R7, RZ, RZ ;  /* 0x000000ff07077210 */ /* 0x000fca0007ffe1ff */
[----:B------:R-:W-:-:S07]  /*0640*/  MOV R20, UR4 ;  /* 0x0000000400147c02 */ /* 0x000fce0008000f00 */
.L_x_472:
        /* <DEDUP_REMOVED lines=16> */
[-C--:B-1---5:R-:W-:Y:S02]  /*0750*/  HMUL2 R15, R11, R12.reuse.H0_H0 ;  /* 0x2000000c0b0f7232 */ /* 0x0a2fe40000000000 */
[-C--:B------:R-:W-:Y:S02]  /*0760*/  HMUL2 R14, R10, R12.reuse.H0_H0 ;  /* 0x2000000c0a0e7232 */ /* 0x080fe40000000000 */
[-C--:B------:R-:W-:Y:S02]  /*0770*/  HMUL2 R13, R9, R12.reuse.H0_H0 ;  /* 0x2000000c090d7232 */ /* 0x080fe40000000000 */
[----:B------:R-:W-:-:S05]  /*0780*/  HMUL2 R12, R8, R12.H0_H0 ;  /* 0x2000000c080c7232 */ /* 0x000fca0000000000 */
[----:B------:R1:W-:Y:S04]  /*0790*/  STG.E.128 desc[UR6][R22.64], R12 ;  /* 0x0000000c16007986 */ /* 0x0003e8000c101d06 */
[----:B------:R-:W1:Y:S02]  /*07a0*/  LDG.E.LU.128 R16, desc[UR6][R16.64] ;  /* 0x0000000610107981 */ /* 0x000e64000c3e1d00 */
[----:B-1----:R-:W-:Y:S02]  /*07b0*/  HFMA2 R23, R8, R16, -RZ ;  /* 0x0000001008177231 */ /* 0x002fe400001000ff */
[----:B------:R-:W-:Y:S02]  /*07c0*/  HMUL2 R17, R9, R17 ;  /* 0x0000001109117232 */ /* 0x000fe40000000000 */
[----:B------:R-:W-:-:S02]  /*07d0*/  HFMA2 R18, R10, R18, -RZ ;  /* 0x000000120a127231 */ /* 0x000fc400001000ff */
[--C-:B------:R-:W-:Y:S02]  /*07e0*/  HADD2.F32 R27, -RZ, R23.reuse.H0_H0 ;  /* 0x20000017ff1b7230 */ /* 0x100fe40000004100 */
[----:B------:R-:W-:-:S03]  /*07f0*/  HADD2.F32 R29, -RZ, R23.H1_H1 ;  /* 0x30000017ff1d7230 */ /* 0x000fc60000004100 */
[----:B---3--:R-:W-:Y:S01]  /*0800*/  FADD R26, R26, R27 ;  /* 0x0000001b1a1a7221 */ /* 0x008fe20000000000 */
[----:B------:R-:W-:-:S03]  /*0810*/  HADD2.F32 R27, -RZ, R17.H0_H0 ;  /* 0x20000011ff1b7230 */ /* 0x000fc60000004100 */
[----:B------:R-:W-:Y:S01]  /*0820*/  FADD R26, R26, R29 ;  /* 0x0000001d1a1a7221 */ /* 0x000fe20000000000 */
[----:B------:R-:W-:-:S03]  /*0830*/  HADD2.F32 R13, -RZ, R17.H1_H1 ;  /* 0x30000011ff0d7230 */ /* 0x000fc60000004100 */
[----:B------:R-:W-:Y:S01]  /*0840*/  FADD R26, R26, R27 ;  /* 0x0000001b1a1a7221 */ /* 0x000fe20000000000 */
[--C-:B------:R-:W-:Y:S02]  /*0850*/  HADD2.F32 R12, -RZ, R18.reuse.H0_H0 ;  /* 0x20000012ff0c7230 */ /* 0x100fe40000004100 */
[----:B------:R-:W-:Y:S02]  /*0860*/  HMUL2 R19, R11, R19 ;  /* 0x000000130b137232 */ /* 0x000fe40000000000 */
[----:B------:R-:W-:Y:S01]  /*0870*/  FADD R13, R26, R13 ;  /* 0x0000000d1a0d7221 */ /* 0x000fe20000000000 */
[----:B------:R-:W-:-:S03]  /*0880*/  HADD2.F32 R15, -RZ, R18.H1_H1 ;  /* 0x30000012ff0f7230 */ /* 0x000fc60000004100 */
[----:B------:R-:W-:Y:S01]  /*0890*/  FADD R12, R13, R12 ;  /* 0x0000000c0d0c7221 */ /* 0x000fe20000000000 */
[----:B------:R-:W-:-:S03]  /*08a0*/  HADD2.F32 R13, -RZ, R19.H0_H0 ;  /* 0x20000013ff0d7230 */ /* 0x000fc60000004100 */
[----:B------:R-:W-:Y:S01]  /*08b0*/  FADD R12, R12, R15 ;  /* 0x0000000f0c0c7221 */ /* 0x000fe20000000000 */
[----:B------:R-:W-:-:S03]  /*08c0*/  HADD2.F32 R19, -RZ, R19.H1_H1 ;  /* 0x30000013ff137230 */ /* 0x000fc60000004100 */
[----:B------:R-:W-:-:S04]  /*08d0*/  FADD R12, R12, R13 ;  /* 0x0000000d0c0c7221 */ /* 0x000fc80000000000 */
[----:B------:R-:W-:-:S05]  /*08e0*/  FADD R19, R12, R19 ;  /* 0x000000130c137221 */ /* 0x000fca0000000000 */
[----:B------:R1:W-:Y:S02]  /*08f0*/  STL [R6+-0x8], R19 ;  /* 0xfffff81306007387 */ /* 0x0003e40000100800 */
.L_x_468:
[----:B------:R-:W3:Y:S02]  /*0900*/  LDC R22, c[0x0][0x3b0] ;  /* 0x0000ec00ff167b82 */ /* 0x000ee40000000800 */
[----:B---3--:R-:W-:-:S05]  /*0910*/  IMAD.WIDE R12, R22, 0x4, R24 ;  /* 0x00000004160c7825 */ /* 0x008fca00078e0218 */
[----:B------:R-:W3:Y:S01]  /*0920*/  LDG.E R14, desc[UR6][R12.64] ;  /* 0x000000060c0e7981 */ /* 0x000ee2000c1e1900 */
[----:B------:R-:W-:Y:S01]  /*0930*/  IMAD.WIDE R24, R22, 0x4, R12 ;  /* 0x0000000416187825 */ /* 0x000fe200078e020c */
[----:B---3--:R-:W-:-:S13]  /*0940*/  ISETP.NE.AND P0, PT, R14, -0x1, PT ;  /* 0xffffffff0e00780c */ /* 0x008fda0003f05270 */
[----:B------:R-:W-:Y:S05]  /*0950*/  @!P0 BRA `(.L_x_469) ;  /* 0x0000000000988947 */ /* 0x000fea0003800000 */
[----:B------:R-:W3:Y:S01]  /*0960*/  LDS.U16 R12, [R20+-0x2] ;  /* 0xfffffe00140c7984 */ /* 0x000ee20000000400 */
[----:B------:R-:W-:-:S03]  /*0970*/  IMAD R13, R14, UR9, RZ ;  /* 0x000000090e0d7c24 */ /* 0x000fc6000f8e02ff */
[----:B------:R-:W4:Y:S02]  /*0980*/  LDL R29, [R6+-0x4] ;  /* 0xfffffc00061d7983 */ /* 0x000f240000100800 */
        /* <DEDUP_REMOVED lines=8> */
[-C--:B---3-5:R-:W-:Y:S02]  /*0a10*/  HMUL2 R15, R11, R12.reuse.H0_H0 ;  /* 0x2000000c0b0f7232 */ /* 0x0a8fe40000000000 */
[-C--:B------:R-:W-:Y:S02]  /*0a20*/  HMUL2 R14, R10, R12.reuse.H0_H0 ;  /* 0x2000000c0a0e7232 */ /* 0x080fe40000000000 */
[-C--:B------:R-:W-:Y:S02]  /*0a30*/  HMUL2 R13, R9, R12.reuse.H0_H0 ;  /* 0x2000000c090d7232 */ /* 0x080fe40000000000 */
[----:B------:R-:W-:-:S05]  /*0a40*/  HMUL2 R12, R8, R12.H0_H0 ;  /* 0x2000000c080c7232 */ /* 0x000fca0000000000 */
[----:B------:R3:W-:Y:S04]  /*0a50*/  STG.E.128 desc[UR6][R26.64], R12 ;  /* 0x0000000c1a007986 */ /* 0x0007e8000c101d06 */
[----:B-1----:R-:W2:Y:S02]  /*0a60*/  LDG.E.LU.128 R16, desc[UR6][R16.64] ;  /* 0x0000000610107981 */ /* 0x002ea4000c3e1d00 */
[----:B--2---:R-:W-:Y:S02]  /*0a70*/  HFMA2 R23, R8, R16, -RZ ;  /* 0x0000001008177231 */ /* 0x004fe400001000ff */
[----:B------:R-:W-:Y:S02]  /*0a80*/  HMUL2 R17, R9, R17 ;  /* 0x0000001109117232 */ /* 0x000fe40000000000 */
[----:B------:R-:W-:-:S02]  /*0a90*/  HFMA2 R18, R10, R18, -RZ ;  /* 0x000000120a127231 */ /* 0x000fc400001000ff */
[--C-:B------:R-:W-:Y:S02]  /*0aa0*/  HADD2.F32 R28, -RZ, R23.reuse.H0_H0 ;  /* 0x20000017ff1c7230 */ /* 0x100fe40000004100 */
[----:B------:R-:W-:-:S03]  /*0ab0*/  HADD2.F32 R23, -RZ, R23.H1_H1 ;  /* 0x30000017ff177230 */ /* 0x000fc60000004100 */
[----:B----4-:R-:W-:Y:S01]  /*0ac0*/  FADD R28, R28, R29 ;  /* 0x0000001d1c1c7221 */ /* 0x010fe20000000000 */
[----:B------:R-:W-:-:S03]  /*0ad0*/  HADD2.F32 R29, -RZ, R17.H0_H0 ;  /* 0x20000011ff1d7230 */ /* 0x000fc60000004100 */
[----:B------:R-:W-:Y:S01]  /*0ae0*/  FADD R23, R28, R23 ;  /* 0x000000171c177221 */ /* 0x000fe20000000000 */
[----:B---3--:R-:W-:-:S03]  /*0af0*/  HADD2.F32 R12, -RZ, R17.H1_H1 ;  /* 0x30000011ff0c7230 */ /* 0x008fc60000004100 */
        /* <DEDUP_REMOVED lines=12> */
.L_x_469:
[----:B------:R-:W4:Y:S01]  /*0bc0*/  LDG.E R13, desc[UR6][R24.64] ;  /* 0x00000006180d7981 */ /* 0x000f22000c1e1900 */
[----:B------:R-:W-:Y:S01]  /*0bd0*/  IMAD.WIDE R26, R22, 0x4, R24 ;  /* 0x00000004161a7825 */ /* 0x000fe200078e0218 */
[----:B----4-:R-:W-:-:S13]  /*0be0*/  ISETP.NE.AND P0, PT, R13, -0x1, PT ;  /* 0xffffffff0d00780c */ /* 0x010fda0003f05270 */
[----:B------:R-:W-:Y:S05]  /*0bf0*/  @!P0 BRA `(.L_x_470) ;  /* 0x0000000000988947 */ /* 0x000fea0003800000 */
[----:B------:R-:W4:Y:S01]  /*0c00*/  LDS.U16 R12, [R20] ;  /* 0x00000000140c7984 */ /* 0x000f220000000400 */
[----:B------:R-:W-:-:S03]  /*0c10*/  IMAD R13, R13, UR9, RZ ;  /* 0x000000090d0d7c24 */ /* 0x000fc6000f8e02ff */
[----:B------:R-:W2:Y:S02]  /*0c20*/  LDL R23, [R6] ;  /* 0x0000000006177983 */ /* 0x000ea40000100800 */
        /* <DEDUP_REMOVED lines=8> */
[-C--:B----45:R-:W-:Y:S02]  /*0cb0*/  HMUL2 R15, R11, R12.reuse.H0_H0 ;  /* 0x2000000c0b0f7232 */ /* 0x0b0fe40000000000 */
[-C--:B------:R-:W-:Y:S02]  /*0cc0*/  HMUL2 R14, R10, R12.reuse.H0_H0 ;  /* 0x2000000c0a0e7232 */ /* 0x080fe40000000000 */
[-C--:B------:R-:W-:Y:S02]  /*0cd0*/  HMUL2 R13, R9, R12.reuse.H0_H0 ;  /* 0x2000000c090d7232 */ /* 0x080fe40000000000 */
[----:B------:R-:W-:-:S05]  /*0ce0*/  HMUL2 R12, R8, R12.H0_H0 ;  /* 0x2000000c080c7232 */ /* 0x000fca0000000000 */
[----:B------:R4:W-:Y:S04]  /*0cf0*/  STG.E.128 desc[UR6][R24.64], R12 ;  /* 0x0000000c18007986 */ /* 0x0009e8000c101d06 */
[----:B-1-3--:R-:W4:Y:S02]  /*0d00*/  LDG.E.LU.128 R16, desc[UR6][R16.64] ;  /* 0x0000000610107981 */ /* 0x00af24000c3e1d00 */
[----:B----4-:R-:W-:Y:S02]  /*0d10*/  HFMA2 R25, R8, R16, -RZ ;  /* 0x0000001008197231 */ /* 0x010fe400001000ff */
[----:B------:R-:W-:Y:S02]  /*0d20*/  HMUL2 R17, R9, R17 ;  /* 0x0000001109117232 */ /* 0x000fe40000000000 */
[----:B------:R-:W-:-:S02]  /*0d30*/  HFMA2 R18, R10, R18, -RZ ;  /* 0x000000120a127231 */ /* 0x000fc400001000ff */
[--C-:B------:R-:W-:Y:S02]  /*0d40*/  HADD2.F32 R28, -RZ, R25.reuse.H0_H0 ;  /* 0x20000019ff1c7230 */ /* 0x100fe40000004100 */
[----:B------:R-:W-:-:S03]  /*0d50*/  HADD2.F32 R29, -RZ, R25.H1_H1 ;  /* 0x30000019ff1d7230 */ /* 0x000fc60000004100 */
[----:B--2---:R-:W-:Y:S01]  /*0d60*/  FADD R23, R23, R28 ;  /* 0x0000001c17177221 */ /* 0x004fe20000000000 */
        /* <DEDUP_REMOVED lines=14> */
[----:B------:R4:W-:Y:S02]  /*0e50*/  STL [R6], R19 ;  /* 0x0000001306007387 */ /* 0x0009e40000100800 */
.L_x_470:
[----:B------:R-:W2:Y:S01]  /*0e60*/  LDG.E R26, desc[UR6][R26.64] ;  /* 0x000000061a1a7981 */ /* 0x000ea2000c1e1900 */
[----:B------:R-:W-:-:S04]  /*0e70*/  IADD3 R7, PT, PT, R7, 0x4, RZ ;  /* 0x0000000407077810 */ /* 0x000fc80007ffe0ff */
[----:B------:R-:W-:Y:S02]  /*0e80*/  ISETP.NE.AND P0, PT, R7, RZ, PT ;  /* 0x000000ff0700720c */ /* 0x000fe40003f05270 */
[----:B--2---:R-:W-:-:S13]  /*0e90*/  ISETP.NE.AND P1, PT, R26, -0x1, PT ;  /* 0xffffffff1a00780c */ /* 0x004fda0003f25270 */
[----:B------:R-:W-:Y:S05]  /*0ea0*/  @!P1 BRA `(.L_x_471) ;  /* 0x0000000000989947 */ /* 0x000fea0003800000 */
[----:B------:R-:W2:Y:S01]  /*0eb0*/  LDS.U16 R12, [R20+0x2] ;  /* 0x00000200140c7984 */ /* 0x000ea20000000400 */
[----:B------:R-:W-:-:S03]  /*0ec0*/  IMAD R13, R26, UR9, RZ ;  /* 0x000000091a0d7c24 */ /* 0x000fc6000f8e02ff */
[----:B------:R-:W3:Y:S02]  /*0ed0*/  LDL R27, [R6+0x4] ;  /* 0x00000400061b7983 */ /* 0x000ee40000100800 */
        /* <DEDUP_REMOVED lines=8> */
[-C--:B--2--5:R-:W-:Y:S02]  /*0f60*/  HMUL2 R15, R11, R12.reuse.H0_H0 ;  /* 0x2000000c0b0f7232 */ /* 0x0a4fe40000000000 */
[-C--:B------:R-:W-:Y:S02]  /*0f70*/  HMUL2 R14, R10, R12.reuse.H0_H0 ;  /* 0x2000000c0a0e7232 */ /* 0x080fe40000000000 */
[-C--:B------:R-:W-:Y:S02]  /*0f80*/  HMUL2 R13, R9, R12.reuse.H0_H0 ;  /* 0x2000000c090d7232 */ /* 0x080fe40000000000 */
[----:B------:R-:W-:-:S05]  /*0f90*/  HMUL2 R12, R8, R12.H0_H0 ;  /* 0x2000000c080c7232 */ /* 0x000fca0000000000 */
[----:B------:R2:W-:Y:S04]  /*0fa0*/  STG.E.128 desc[UR6][R24.64], R12 ;  /* 0x0000000c18007986 */ /* 0x0005e8000c101d06 */
[----:B-1-34-:R-:W3:Y:S02]  /*0fb0*/  LDG.E.LU.128 R16, desc[UR6][R16.64] ;  /* 0x0000000610107981 */ /* 0x01aee4000c3e1d00 */
[----:B---3--:R-:W-:Y:S02]  /*0fc0*/  HFMA2 R23, R8, R16, -RZ ;  /* 0x0000001008177231 */ /* 0x008fe400001000ff */
[----:B------:R-:W-:Y:S02]  /*0fd0*/  HMUL2 R17, R9, R17 ;  /* 0x0000001109117232 */ /* 0x000fe40000000000 */
[----:B------:R-:W-:-:S02]  /*0fe0*/  HFMA2 R18, R10, R18, -RZ ;  /* 0x000000120a127231 */ /* 0x000fc400001000ff */
[--C-:B------:R-:W-:Y:S02]  /*0ff0*/  HADD2.F32 R26, -RZ, R23.reuse.H0_H0 ;  /* 0x20000017ff1a7230 */ /* 0x100fe40000004100 */
[----:B------:R-:W-:-:S03]  /*1000*/  HADD2.F32 R23, -RZ, R23.H1_H1 ;  /* 0x30000017ff177230 */ /* 0x000fc60000004100 */
[----:B------:R-:W-:Y:S01]  /*1010*/  FADD R26, R26, R27 ;  /* 0x0000001b1a1a7221 */ /* 0x000fe20000000000 */
[----:B------:R-:W-:-:S03]  /*1020*/  HADD2.F32 R28, -RZ, R17.H0_H0 ;  /* 0x20000011ff1c7230 */ /* 0x000fc60000004100 */
[----:B------:R-:W-:Y:S01]  /*1030*/  FADD R23, R26, R23 ;  /* 0x000000171a177221 */ /* 0x000fe20000000000 */
[----:B--2---:R-:W-:-:S03]  /*1040*/  HADD2.F32 R12, -RZ, R17.H1_H1 ;  /* 0x30000011ff0c7230 */ /* 0x004fc60000004100 */
        /* <DEDUP_REMOVED lines=11> */
[----:B------:R2:W-:Y:S02]  /*1100*/  STL [R6+0x4], R19 ;  /* 0x0000041306007387 */ /* 0x0005e40000100800 */
.L_x_471:
[----:B------:R-:W-:Y:S02]  /*1110*/  LEA R21, R22, R21, 0x2 ;  /* 0x0000001516157211 */ /* 0x000fe400078e10ff */
[----:B------:R-:W-:Y:S02]  /*1120*/  IADD3 R20, PT, PT, R20, 0x8, RZ ;  /* 0x0000000814147810 */ /* 0x000fe40007ffe0ff */
[----:B-1234-:R-:W-:Y:S01]  /*1130*/  IADD3 R6, PT, PT, R6, 0x10, RZ ;  /* 0x0000001006067810 */ /* 0x01efe20007ffe0ff */
[----:B------:R-:W-:Y:S06]  /*1140*/  @P0 BRA `(.L_x_472) ;  /* 0xfffffff400400947 */ /* 0x000fec000383ffff */
[----:B------:R-:W1:Y:S01]  /*1150*/  LDC R6, c[0x0][0x3b4] ;  /* 0x0000ed00ff067b82 */ /* 0x000e620000000800 */
[----:B------:R-:W-:-:S04]  /*1160*/  MOV R7, 0xffffffff ;  /* 0xffffffff00077802 */ /* 0x000fc80000000f00 */
[----:B-1----:R-:W-:-:S04]  /*1170*/  VIADDMNMX.U32 R6, R6, R7, 0x7f, PT ;  /* 0x0000007f06067446 */ /* 0x002fc80003800007 */
[----:B------:R-:W-:-:S04]  /*1180*/  IADD3 R6, PT, PT, R6, 0x1, RZ ;  /* 0x0000000106067810 */ /* 0x000fc80007ffe0ff */
[----:B------:R-:W-:-:S07]  /*1190*/  LOP3.LUT R6, R6, 0xfc, RZ, 0xc0, !PT ;  /* 0x000000fc06067812 */ /* 0x000fce00078ec0ff */
.L_x_467:
        /* <DEDUP_REMOVED lines=25> */
[-C--:B-1---5:R-:W-:Y:S02]  /*1330*/  HMUL2 R15, R11, R12.reuse.H0_H0 ;  /* 0x2000000c0b0f7232 */ /* 0x0a2fe40000000000 */
[-C--:B------:R-:W-:Y:S02]  /*1340*/  HMUL2 R14, R10, R12.reuse.H0_H0 ;  /* 0x2000000c0a0e7232 */ /* 0x080fe40000000000 */
[-C--:B------:R-:W-:Y:S02]  /*1350*/  HMUL2 R13, R9, R12.reuse.H0_H0 ;  /* 0x2000000c090d7232 */ /* 0x080fe40000000000 */
[----:B------:R-:W-:-:S05]  /*1360*/  HMUL2 R12, R8, R12.H0_H0 ;  /* 0x2000000c080c7232 */ /* 0x000fca0000000000 */
[----:B------:R0:W-:Y:S04]  /*1370*/  STG.E.128 desc[UR6][R22.64], R12 ;  /* 0x0000000c16007986 */ /* 0x0001e8000c101d06 */
[----:B------:R-:W0:Y:S01]  /*1380*/  LDG.E.LU.128 R16, desc[UR6][R16.64] ;  /* 0x0000000610107981 */ /* 0x000e22000c3e1d00 */
[----:B------:R-:W-:-:S05]  /*1390*/  LEA R24, R6, R5, 0x2 ;  /* 0x0000000506187211 */ /* 0x000fca00078e10ff */
[----:B------:R-:W3:Y:S01]  /*13a0*/  LDL R25, [R24] ;  /* 0x0000000018197983 */ /* 0x000ee20000100800 */
[----:B0-----:R-:W-:Y:S02]  /*13b0*/  HFMA2 R23, R8, R16, -RZ ;  /* 0x0000001008177231 */ /* 0x001fe400001000ff */
[----:B------:R-:W-:Y:S02]  /*13c0*/  HMUL2 R17, R9, R17 ;  /* 0x0000001109117232 */ /* 0x000fe40000000000 */
[----:B------:R-:W-:Y:S02]  /*13d0*/  HFMA2 R18, R10, R18, -RZ ;  /* 0x000000120a127231 */ /* 0x000fe400001000ff */
[----:B------:R-:W-:Y:S02]  /*13e0*/  HMUL2 R19, R11, R19 ;  /* 0x000000130b137232 */ /* 0x000fe40000000000 */
[----:B------:R-:W-:Y:S02]  /*13f0*/  HADD2.F32 R12, -RZ, R17.H1_H1 ;  /* 0x30000011ff0c7230 */ /* 0x000fe40000004100 */
[----:B------:R-:W-:-:S02]  /*1400*/  HADD2.F32 R26, -RZ, R23.H0_H0 ;  /* 0x20000017ff1a7230 */ /* 0x000fc40000004100 */
[----:B------:R-:W-:Y:S02]  /*1410*/  HADD2.F32 R28, -RZ, R23.H1_H1 ;  /* 0x30000017ff1c7230 */ /* 0x000fe40000004100 */
[--C-:B------:R-:W-:Y:S02]  /*1420*/  HADD2.F32 R13, -RZ, R18.reuse.H0_H0 ;  /* 0x20000012ff0d7230 */ /* 0x100fe40000004100 */
[----:B---3--:R-:W-:Y:S01]  /*1430*/  FADD R25, R25, R26 ;  /* 0x0000001a19197221 */ /* 0x008fe20000000000 */
[----:B------:R-:W-:Y:S02]  /*1440*/  HADD2.F32 R26, -RZ, R17.H0_H0 ;  /* 0x20000011ff1a7230 */ /* 0x000fe40000004100 */
[----:B------:R-:W-:Y:S02]  /*1450*/  HADD2.F32 R15, -RZ, R18.H1_H1 ;  /* 0x30000012ff0f7230 */ /* 0x000fe40000004100 */
[----:B------:R-:W-:-:S04]  /*1460*/  FADD R25, R25, R28 ;  /* 0x0000001c19197221 */ /* 0x000fc80000000000 */
[----:B------:R-:W-:-:S04]  /*1470*/  FADD R25, R25, R26 ;  /* 0x0000001a19197221 */ /* 0x000fc80000000000 */
[----:B------:R-:W-:-:S04]  /*1480*/  FADD R12, R25, R12 ;  /* 0x0000000c190c7221 */ /* 0x000fc80000000000 */
[----:B------:R-:W-:Y:S01]  /*1490*/  FADD R12, R12, R13 ;  /* 0x0000000d0c0c7221 */ /* 0x000fe20000000000 */
[--C-:B------:R-:W-:Y:S02]  /*14a0*/  HADD2.F32 R13, -RZ, R19.reuse.H0_H0 ;  /* 0x20000013ff0d7230 */ /* 0x100fe40000004100 */
[----:B------:R-:W-:Y:S02]  /*14b0*/  HADD2.F32 R19, -RZ, R19.H1_H1 ;  /* 0x30000013ff137230 */ /* 0x000fe40000004100 */
[----:B------:R-:W-:-:S04]  /*14c0*/  FADD R12, R12, R15 ;  /* 0x0000000f0c0c7221 */ /* 0x000fc80000000000 */
[----:B------:R-:W-:-:S04]  /*14d0*/  FADD R12, R12, R13 ;  /* 0x0000000d0c0c7221 */ /* 0x000fc80000000000 */
[----:B------:R-:W-:-:S05]  /*14e0*/  FADD R19, R12, R19 ;  /* 0x000000130c137221 */ /* 0x000fca0000000000 */
[----:B------:R1:W-:Y:S02]  /*14f0*/  STL [R24], R19 ;  /* 0x0000001318007387 */ /* 0x0003e40000100800 */
.L_x_474:
[----:B------:R-:W-:Y:S05]  /*1500*/  @!P0 BRA `(.L_x_473) ;  /* 0x00000004007c8947 */ /* 0x000fea0003800000 */
[----:B------:R-:W3:Y:S02]  /*1510*/  LDC R25, c[0x0][0x3b0] ;  /* 0x0000ec00ff197b82 */ /* 0x000ee40000000800 */
[----:B---3--:R-:W-:-:S05]  /*1520*/  IMAD.WIDE R20, R25, 0x4, R20 ;  /* 0x0000000419147825 */ /* 0x008fca00078e0214 */
[----:B------:R-:W3:Y:S01]  /*1530*/  LDG.E R13, desc[UR6][R20.64] ;  /* 0x00000006140d7981 */ /* 0x000ee2000c1e1900 */
[----:B------:R-:W-:Y:S02]  /*1540*/  ISETP.NE.AND P0, PT, R2, 0x2, PT ;  /* 0x000000020200780c */ /* 0x000fe40003f05270 */
[----:B---3--:R-:W-:-:S13]  /*1550*/  ISETP.NE.AND P1, PT, R13, -0x1, PT ;  /* 0xffffffff0d00780c */ /* 0x008fda0003f25270 */
[----:B------:R-:W-:Y:S05]  /*1560*/  @!P1 BRA `(.L_x_475) ;  /* 0x0000000000a89947 */ /* 0x000fea0003800000 */
[----:B------:R-:W3:Y:S01]  /*1570*/  LDS.U16 R12, [R7+0x2] ;  /* 0x00000200070c7984 */ /* 0x000ee20000000400 */
[----:B------:R-:W4:Y:S01]  /*1580*/  LDCU UR4, c[0x0][0x3b8] ;  /* 0x00007700ff0477ac */ /* 0x000f220008000800 */
[----:B------:R-:W0:Y:S01]  /*1590*/  LDCU.64 UR14, c[0x0][0x390] ;  /* 0x00007200ff0e77ac */ /* 0x000e220008000a00 */
[----:B------:R-:W1:Y:S01]  /*15a0*/  LDCU.64 UR16, c[0x0][0x388] ;  /* 0x00007100ff1077ac */ /* 0x000e620008000a00 */
[----:B----4-:R-:W-:-:S05]  /*15b0*/  IMAD R13, R13, UR4, RZ ;  /* 0x000000040d0d7c24 */ /* 0x010fca000f8e02ff */
[----:B------:R-:W-:-:S04]  /*15c0*/  IADD3 R14, P1, PT, R13, R3, RZ ;  /* 0x000000030d0e7210 */ /* 0x000fc80007f3e0ff */
[----:B------:R-:W-:Y:S02]  /*15d0*/  SHF.L.U32 R16, R14, 0x1, RZ ;  /* 0x000000010e107819 */ /* 0x000fe400000006ff */
[----:B------:R-:W-:Y:S02]  /*15e0*/  LEA.HI.X.SX32 R13, R13, R4, 0x1, P1 ;  /* 0x000000040d0d7211 */ /* 0x000fe400008f0eff */
[----:B0-----:R-:W-:Y:S02]  /*15f0*/  IADD3 R22, P1, PT, R16, UR14, RZ ;  /* 0x0000000e10167c10 */ /* 0x001fe4000ff3e0ff */
[----:B------:R-:W-:Y:S02]  /*1600*/  SHF.L.U64.HI R13, R14, 0x1, R13 ;  /* 0x000000010e0d7819 */ /* 0x000fe4000001020d */
[----:B-1----:R-:W-:Y:S02]  /*1610*/  IADD3 R16, P2, PT, R16, UR16, RZ ;  /* 0x0000001010107c10 */ /* 0x002fe4000ff5e0ff */
[----:B------:R-:W-:-:S02]  /*1620*/  IADD3.X R23, PT, PT, R13, UR15, RZ, P1, !PT ;  /* 0x0000000f0d177c10 */ /* 0x000fc40008ffe4ff */
[----:B------:R-:W-:Y:S01]  /*1630*/  IADD3.X R17, PT, PT, R13, UR17, RZ, P2, !PT ;  /* 0x000000110d117c10 */ /* 0x000fe200097fe4ff */
[-C--:B---3-5:R-:W-:Y:S02]  /*1640*/  HMUL2 R15, R11, R12.reuse.H0_H0 ;  /* 0x2000000c0b0f7232 */ /* 0x0a8fe40000000000 */
[-C--:B------:R-:W-:Y:S02]  /*1650*/  HMUL2 R14, R10, R12.reuse.H0_H0 ;  /* 0x2000000c0a0e7232 */ /* 0x080fe40000000000 */
[-C--:B------:R-:W-:Y:S02]  /*1660*/  HMUL2 R13, R9, R12.reuse.H0_H0 ;  /* 0x2000000c090d7232 */ /* 0x080fe40000000000 */
[----:B------:R-:W-:-:S05]  /*1670*/  HMUL2 R12, R8, R12.H0_H0 ;  /* 0x2000000c080c7232 */ /* 0x000fca0000000000 */
[----:B------:R0:W-:Y:S04]  /*1680*/  STG.E.128 desc[UR6][R22.64], R12 ;  /* 0x0000000c16007986 */ /* 0x0001e8000c101d06 */
[----:B------:R-:W0:Y:S01]  /*1690*/  LDG.E.LU.128 R16, desc[UR6][R16.64] ;  /* 0x0000000610107981 */ /* 0x000e22000c3e1d00 */
[----:B------:R-:W-:-:S05]  /*16a0*/  LEA R24, R6, R5, 0x2 ;  /* 0x0000000506187211 */ /* 0x000fca00078e10ff */
[----:B------:R-:W3:Y:S01]  /*16b0*/  LDL R29, [R24+0x4] ;  /* 0x00000400181d7983 */ /* 0x000ee20000100800 */
[----:B0-----:R-:W-:Y:S02]  /*16c0*/  HFMA2 R23, R8, R16, -RZ ;  /* 0x0000001008177231 */ /* 0x001fe400001000ff */
[----:B------:R-:W-:Y:S02]  /*16d0*/  HMUL2 R17, R9, R17 ;  /* 0x0000001109117232 */ /* 0x000fe40000000000 */
[----:B------:R-:W-:Y:S02]  /*16e0*/  HFMA2 R18, R10, R18, -RZ ;  /* 0x000000120a127231 */ /* 0x000fe400001000ff */
[----:B------:R-:W-:-:S05]  /*16f0*/  HMUL2 R19, R11, R19 ;  /* 0x000000130b137232 */ /* 0x000fca0000000000 */
[----:B------:R-:W-:Y:S02]  /*1700*/  HADD2.F32 R15, -RZ, R19.H0_H0 ;  /* 0x20000013ff0f7230 */ /* 0x000fe40000004100 */
[--C-:B------:R-:W-:Y:S02]  /*1710*/  HADD2.F32 R26, -RZ, R23.reuse.H0_H0 ;  /* 0x20000017ff1a7230 */ /* 0x100fe40000004100 */
[----:B------:R-:W-:Y:S02]  /*1720*/  HADD2.F32 R27, -RZ, R23.H1_H1 ;  /* 0x30000017ff1b7230 */ /* 0x000fe40000004100 */
[----:B------:R-:W-:Y:S02]  /*1730*/  HADD2.F32 R12, -RZ, R18.H0_H0 ;  /* 0x20000012ff0c7230 */ /* 0x000fe40000004100 */
[----:B---3--:R-:W-:Y:S01]  /*1740*/  FADD R26, R26, R29 ;  /* 0x0000001d1a1a7221 */ /* 0x008fe20000000000 */
[--C-:B------:R-:W-:Y:S02]  /*1750*/  HADD2.F32 R29, -RZ, R17.reuse.H0_H0 ;  /* 0x20000011ff1d7230 */ /* 0x100fe40000004100 */
[----:B------:R-:W-:-:S02]  /*1760*/  HADD2.F32 R17, -RZ, R17.H1_H1 ;  /* 0x30000011ff117230 */ /* 0x000fc40000004100 */
[----:B------:R-:W-:Y:S01]  /*1770*/  FADD R26, R26, R27 ;  /* 0x0000001b1a1a7221 */ /* 0x000fe20000000000 */
[----:B------:R-:W-:Y:S02]  /*1780*/  HADD2.F32 R13, -RZ, R18.H1_H1 ;  /* 0x30000012ff0d7230 */ /* 0x000fe40000004100 */
[----:B------:R-:W-:Y:S02]  /*1790*/  HADD2.F32 R19, -RZ, R19.H1_H1 ;  /* 0x30000013ff137230 */ /* 0x000fe40000004100 */
[----:B------:R-:W-:-:S04]  /*17a0*/  FADD R26, R26, R29 ;  /* 0x0000001d1a1a7221 */ /* 0x000fc80000000000 */
[----:B------:R-:W-:-:S04]  /*17b0*/  FADD R17, R26, R17 ;  /* 0x000000111a117221 */ /* 0x000fc80000000000 */
[----:B------:R-:W-:-:S04]  /*17c0*/  FADD R12, R17, R12 ;  /* 0x0000000c110c7221 */ /* 0x000fc80000000000 */
[----:B------:R-:W-:-:S04]  /*17d0*/  FADD R12, R12, R13 ;  /* 0x0000000d0c0c7221 */ /* 0x000fc80000000000 */
[----:B------:R-:W-:-:S04]  /*17e0*/  FADD R12, R12, R15 ;  /* 0x0000000f0c0c7221 */ /* 0x000fc80000000000 */
[----:B------:R-:W-:-:S05]  /*17f0*/  FADD R19, R12, R19 ;  /* 0x000000130c137221 */ /* 0x000fca0000000000 */
[----:B------:R3:W-:Y:S02]  /*1800*/  STL [R24+0x4], R19 ;  /* 0x0000041318007387 */ /* 0x0007e40000100800 */
.L_x_475:
[----:B------:R-:W-:Y:S05]  /*1810*/  @!P0 BRA `(.L_x_473) ;  /* 0x0000000000b88947 */ /* 0x000fea0003800000 */
[----:B------:R-:W-:-:S06]  /*1820*/  IMAD.WIDE R20, R25, 0x4, R20 ;  /* 0x0000000419147825 */ /* 0x000fcc00078e0214 */
[----:B------:R-:W4:Y:S02]  /*1830*/  LDG.E R20, desc[UR6][R20.64] ;  /* 0x0000000614147981 */ /* 0x000f24000c1e1900 */
[----:B----4-:R-:W-:-:S13]  /*1840*/  ISETP.NE.AND P0, PT, R20, -0x1, PT ;  /* 0xffffffff1400780c */ /* 0x010fda0003f05270 */
[----:B------:R-:W-:Y:S05]  /*1850*/  @!P0 BRA `(.L_x_473) ;  /* 0x0000000000a88947 */ /* 0x000fea0003800000 */
[----:B------:R-:W4:Y:S01]  /*1860*/  LDS.U16 R12, [R7+0x4] ;  /* 0x00000400070c7984 */ /* 0x000f220000000400 */
[----:B------:R-:W0:Y:S01]  /*1870*/  LDCU UR4, c[0x0][0x3b8] ;  /* 0x00007700ff0477ac */ /* 0x000e220008000800 */
[----:B------:R-:W1:Y:S01]  /*1880*/  LDCU.64 UR14, c[0x0][0x390] ;  /* 0x00007200ff0e77ac */ /* 0x000e620008000a00 */
[----:B------:R-:W2:Y:S01]  /*1890*/  LDCU.64 UR16, c[0x0][0x388] ;  /* 0x00007100ff1077ac */ /* 0x000ea20008000a00 */
[----:B0-----:R-:W-:-:S05]  /*18a0*/  IMAD R13, R20, UR4, RZ ;  /* 0x00000004140d7c24 */ /* 0x001fca000f8e02ff */
[----:B------:R-:W-:-:S04]  /*18b0*/  IADD3 R14, P0, PT, R13, R3, RZ ;  /* 0x000000030d0e7210 */ /* 0x000fc80007f1e0ff */
[----:B------:R-:W-:Y:S02]  /*18c0*/  SHF.L.U32 R16, R14, 0x1, RZ ;  /* 0x000000010e107819 */ /* 0x000fe400000006ff */
[----:B------:R-:W-:Y:S02]  /*18d0*/  LEA.HI.X.SX32 R13, R13, R4, 0x1, P0 ;  /* 0x000000040d0d7211 */ /* 0x000fe400000f0eff */
[----:B-1----:R-:W-:Y:S02]  /*18e0*/  IADD3 R20, P0, PT, R16, UR14, RZ ;  /* 0x0000000e10147c10 */ /* 0x002fe4000ff1e0ff */
[----:B------:R-:W-:Y:S02]  /*18f0*/  SHF.L.U64.HI R4, R14, 0x1, R13 ;  /* 0x000000010e047819 */ /* 0x000fe4000001020d */
[----:B--2---:R-:W-:Y:S02]  /*1900*/  IADD3 R16, P1, PT, R16, UR16, RZ ;  /* 0x0000001010107c10 */ /* 0x004fe4000ff3e0ff */
[C---:B------:R-:W-:Y:S01]  /*1910*/  IADD3.X R21, PT, PT, R4.reuse, UR15, RZ, P0, !PT ;  /* 0x0000000f04157c10 */ /* 0x040fe200087fe4ff */
[-C--:B----45:R-:W-:Y:S01]  /*1920*/  HMUL2 R15, R11, R12.reuse.H0_H0 ;  /* 0x2000000c0b0f7232 */ /* 0x0b0fe20000000000 */
[----:B------:R-:W-:Y:S01]  /*1930*/  IADD3.X R17, PT, PT, R4, UR17, RZ, P1, !PT ;  /* 0x0000001104117c10 */ /* 0x000fe20008ffe4ff */
[----:B------:R-:W-:-:S02]  /*1940*/  HMUL2 R14, R10, R12.H0_H0 ;  /* 0x2000000c0a0e7232 */ /* 0x000fc40000000000 */
[-C--:B------:R-:W-:Y:S02]  /*1950*/  HMUL2 R13, R9, R12.reuse.H0_H0 ;  /* 0x2000000c090d7232 */ /* 0x080fe40000000000 */
[----:B------:R-:W-:-:S05]  /*1960*/  HMUL2 R12, R8, R12.H0_H0 ;  /* 0x2000000c080c7232 */ /* 0x000fca0000000000 */
[----:B------:R4:W-:Y:S04]  /*1970*/  STG.E.128 desc[UR6][R20.64], R12 ;  /* 0x0000000c14007986 */ /* 0x0009e8000c101d06 */
[----:B---3--:R-:W2:Y:S01]  /*1980*/  LDG.E.LU.128 R16, desc[UR6][R16.64] ;  /* 0x0000000610107981 */ /* 0x008ea2000c3e1d00 */
[----:B------:R-:W-:-:S05]  /*1990*/  LEA R6, R6, R5, 0x2 ;  /* 0x0000000506067211 */ /* 0x000fca00078e10ff */
[----:B------:R-:W3:Y:S01]  /*19a0*/  LDL R23, [R6+0x8] ;  /* 0x0000080006177983 */ /* 0x000ee20000100800 */
[----:B--2---:R-:W-:Y:S02]  /*19b0*/  HFMA2 R8, R8, R16, -RZ ;  /* 0x0000001008087231 */ /* 0x004fe400001000ff */
[----:B------:R-:W-:Y:S02]  /*19c0*/  HMUL2 R9, R9, R17 ;  /* 0x0000001109097232 */ /* 0x000fe40000000000 */
[----:B------:R-:W-:Y:S02]  /*19d0*/  HFMA2 R10, R10, R18, -RZ ;  /* 0x000000120a0a7231 */ /* 0x000fe400001000ff */
[----:B------:R-:W-:Y:S02]  /*19e0*/  HMUL2 R11, R11, R19 ;  /* 0x000000130b0b7232 */ /* 0x000fe40000000000 */
[--C-:B------:R-:W-:Y:S02]  /*19f0*/  HADD2.F32 R4, -RZ, R8.reuse.H0_H0 ;  /* 0x20000008ff047230 */ /* 0x100fe40000004100 */
[----:B------:R-:W-:-:S03]  /*1a00*/  HADD2.F32 R7, -RZ, R8.H1_H1 ;  /* 0x30000008ff077230 */ /* 0x000fc60000004100 */
[----:B---3--:R-:W-:Y:S01]  /*1a10*/  FADD R4, R4, R23 ;  /* 0x0000001704047221 */ /* 0x008fe20000000000 */
[--C-:B------:R-:W-:Y:S02]  /*1a20*/  HADD2.F32 R23, -RZ, R9.reuse.H0_H0 ;  /* 0x20000009ff177230 */ /* 0x100fe40000004100 */
[----:B------:R-:W-:Y:S02]  /*1a30*/  HADD2.F32 R9, -RZ, R9.H1_H1 ;  /* 0x30000009ff097230 */ /* 0x000fe40000004100 */
[----:B------:R-:W-:Y:S01]  /*1a40*/  FADD R4, R4, R7 ;  /* 0x0000000704047221 */ /* 0x000fe20000000000 */
[----:B------:R-:W-:-:S03]  /*1a50*/  HADD2.F32 R7, -RZ, R10.H0_H0 ;  /* 0x2000000aff077230 */ /* 0x000fc60000004100 */
[----:B------:R-:W-:-:S04]  /*1a60*/  FADD R4, R4, R23 ;  /* 0x0000001704047221 */ /* 0x000fc80000000000 */
[----:B------:R-:W-:Y:S01]  /*1a70*/  FADD R4, R4, R9 ;  /* 0x0000000904047221 */ /* 0x000fe20000000000 */
[----:B------:R-:W-:-:S03]  /*1a80*/  HADD2.F32 R9, -RZ, R10.H1_H1 ;  /* 0x3000000aff097230 */ /* 0x000fc60000004100 */
[----:B------:R-:W-:Y:S01]  /*1a90*/  FADD R4, R4, R7 ;  /* 0x0000000704047221 */ /* 0x000fe20000000000 */
[--C-:B------:R-:W-:Y:S02]  /*1aa0*/  HADD2.F32 R7, -RZ, R11.reuse.H0_H0 ;  /* 0x2000000bff077230 */ /* 0x100fe40000004100 */
[----:B------:R-:W-:Y:S02]  /*1ab0*/  HADD2.F32 R11, -RZ, R11.H1_H1 ;  /* 0x3000000bff0b7230 */ /* 0x000fe40000004100 */
[----:B------:R-:W-:-:S04]  /*1ac0*/  FADD R4, R4, R9 ;  /* 0x0000000904047221 */ /* 0x000fc80000000000 */
[----:B------:R-:W-:-:S04]  /*1ad0*/  FADD R4, R4, R7 ;  /* 0x0000000704047221 */ /* 0x000fc80000000000 */
[----:B------:R-:W-:-:S05]  /*1ae0*/  FADD R11, R4, R11 ;  /* 0x0000000b040b7221 */ /* 0x000fca0000000000 */
[----:B------:R4:W-:Y:S02]  /*1af0*/  STL [R6+0x8], R11 ;  /* 0x0000080b06007387 */ /* 0x0009e40000100800 */
.L_x_473:
[----:B------:R-:W2:Y:S01]  /*1b00*/  LDCU UR4, c[0x0][0x3b8] ;  /* 0x00007700ff0477ac */ /* 0x000ea20008000800 */
[----:B0-----:R-:W-:-:S04]  /*1b10*/  LEA R3, R0, R3, 0x3 ;  /* 0x0000000300037211 */ /* 0x001fc800078e18ff */
[----:B--2---:R-:W-:-:S13]  /*1b20*/  ISETP.GE.AND P0, PT, R3, UR4, PT ;  /* 0x0000000403007c0c */ /* 0x004fda000bf06270 */
[----:B------:R-:W-:Y:S05]  /*1b30*/  @!P0 BRA `(.L_x_476) ;  /* 0xffffffe800588947 */ /* 0x000fea000383ffff */
.L_x_466:
[----:B------:R-:W-:Y:S05]  /*1b40*/  BSYNC.RECONVERGENT B0 ;  /* 0x0000000000007941 */ /* 0x000fea0003800200 */
.L_x_465:
[----:B------:R-:W1:Y:S02]  /*1b50*/  LDC R7, c[0x0][0x3b4] ;  /* 0x0000ed00ff077b82 */ /* 0x000e640000000800 */
[C---:B-1----:R-:W-:Y:S02]  /*1b60*/  ISETP.NE.AND P0, PT, R7.reuse, RZ, PT ;  /* 0x000000ff0700720c */ /* 0x042fe40003f05270 */
[----:B----4-:R-:W-:-:S11]  /*1b70*/  IADD3 R14, PT, PT, R7, -0x1, RZ ;  /* 0xffffffff070e7810 */ /* 0x010fd60007ffe0ff */
[----:B------:R-:W-:Y:S05]  /*1b80*/  @!P0 BRA `(.L_x_477) ;  /* 0x0000000400448947 */ /* 0x000fea0003800000 */
[----:B------:R-:W-:Y:S02]  /*1b90*/  ISETP.GE.U32.AND P2, PT, R7, 0x4, PT ;  /* 0x000000040700780c */ /* 0x000fe40003f46070 */
[----:B0-----:R-:W-:Y:S02]  /*1ba0*/  VIMNMX.U32 R0, PT, PT, R14, 0x7f, PT ;  /* 0x0000007f0e007848 */ /* 0x001fe40003fe0000 */
[----:B------:R-:W-:Y:S02]  /*1bb0*/  MOV R2, RZ ;  /* 0x000000ff00027202 */ /* 0x000fe40000000f00 */
[----:B------:R-:W-:-:S04]  /*1bc0*/  IADD3 R3, PT, PT, R0, 0x1, RZ ;  /* 0x0000000100037810 */ /* 0x000fc80007ffe0ff */
[----:B------:R-:W-:-:S04]  /*1bd0*/  LOP3.LUT R0, R3, 0x3, RZ, 0xc0, !PT ;  /* 0x0000000303007812 */ /* 0x000fc800078ec0ff */
[----:B------:R-:W-:Y:S01]  /*1be0*/  ISETP.NE.AND P1, PT, R0, RZ, PT ;  /* 0x000000ff0000720c */ /* 0x000fe20003f25270 */
[----:B------:R-:W-:-:S12]  /*1bf0*/  @!P2 BRA `(.L_x_478) ;  /* 0x0000000000dca947 */ /* 0x000fd80003800000 */
[----:B------:R-:W-:Y:S02]  /*1c00*/  LOP3.LUT R2, R3, 0xfc, RZ, 0xc0, !PT ;  /* 0x000000fc03027812 */ /* 0x000fe400078ec0ff */
[----:B------:R-:W-:Y:S02]  /*1c10*/  IADD3 R3, PT, PT, R1, 0x8, RZ ;  /* 0x0000000801037810 */ /* 0x000fe40007ffe0ff */
[----:B------:R-:W-:-:S07]  /*1c20*/  IADD3 R4, PT, PT, -R2, RZ, RZ ;  /* 0x000000ff02047210 */ /* 0x000fce0007ffe1ff */
.L_x_479:
[----:B------:R-:W4:Y:S04]  /*1c30*/  LDL R6, [R3+-0x8] ;  /* 0xfffff80003067983 */ /* 0x000f280000100800 */
[----:B------:R-:W2:Y:S04]  /*1c40*/  LDL R17, [R3+-0x4] ;  /* 0xfffffc0003117983 */ /* 0x000ea80000100800 */
[----:B------:R-:W3:Y:S04]  /*1c50*/  LDL R12, [R3] ;  /* 0x00000000030c7983 */ /* 0x000ee80000100800 */
[----:B------:R-:W3:Y:S01]  /*1c60*/  LDL R20, [R3+0x4] ;  /* 0x0000040003147983 */ /* 0x000ee20000100800 */
[----:B------:R-:W-:-:S04]  /*1c70*/  IADD3 R4, PT, PT, R4, 0x4, RZ ;  /* 0x0000000404047810 */ /* 0x000fc80007ffe0ff */
[----:B------:R-:W-:Y:S01]  /*1c80*/  ISETP.NE.AND P2, PT, R4, RZ, PT ;  /* 0x000000ff0400720c */ /* 0x000fe20003f45270 */
[----:B----45:R-:W0:Y:S04]  /*1c90*/  SHFL.BFLY PT, R9, R6, 0x10, 0x1f ;  /* 0x0e001f0006097f89 */ /* 0x030e2800000e0000 */
[----:B--2---:R-:W1:Y:S04]  /*1ca0*/  SHFL.BFLY PT, R8, R17, 0x10, 0x1f ;  /* 0x0e001f0011087f89 */ /* 0x004e6800000e0000 */
[----:B---3--:R-:W2:Y:S04]  /*1cb0*/  SHFL.BFLY PT, R11, R12, 0x10, 0x1f ;  /* 0x0e001f000c0b7f89 */ /* 0x008ea800000e0000 */
        /* <DEDUP_REMOVED lines=12> */
[----:B--2---:R-:W-:Y:S01]  /*1d80*/  FADD R16, R15, R16 ;  /* 0x000000100f107221 */ /* 0x004fe20000000000 */
        /* <DEDUP_REMOVED lines=30> */
.L_x_478:
[----:B------:R-:W-:Y:S05]  /*1f70*/  @!P1 BRA `(.L_x_477) ;  /* 0x0000000000489947 */ /* 0x000fea0003800000 */
[----:B-----5:R-:W-:Y:S02]  /*1f80*/  LEA R8, R2, R5, 0x2 ;  /* 0x0000000502087211 */ /* 0x020fe400078e10ff */
[----:B------:R-:W-:-:S07]  /*1f90*/  IADD3 R0, PT, PT, -R0, RZ, RZ ;  /* 0x000000ff00007210 */ /* 0x000fce0007ffe1ff */
.L_x_480:
[----:B------:R-:W4:Y:S01]  /*1fa0*/  LDL R2, [R8] ;  /* 0x0000000008027983 */ /* 0x000f220000100800 */
[----:B------:R-:W-:-:S04]  /*1fb0*/  IADD3 R0, PT, PT, R0, 0x1, RZ ;  /* 0x0000000100007810 */ /* 0x000fc80007ffe0ff */
[----:B------:R-:W-:Y:S01]  /*1fc0*/  ISETP.NE.AND P1, PT, R0, RZ, PT ;  /* 0x000000ff0000720c */ /* 0x000fe20003f25270 */
[----:B----4-:R-:W0:Y:S02]  /*1fd0*/  SHFL.BFLY PT, R3, R2, 0x10, 0x1f ;  /* 0x0e001f0002037f89 */ /* 0x010e2400000e0000 */
        /* <DEDUP_REMOVED lines=12> */
.L_x_477:
[----:B0-----:R-:W0:Y:S02]  /*20a0*/  S2R R0, SR_TID.X ;  /* 0x0000000000007919 */ /* 0x001e240000002100 */
[----:B0-----:R-:W-:-:S13]  /*20b0*/  ISETP.NE.OR P0, PT, R0, RZ, !P0 ;  /* 0x000000ff0000720c */ /* 0x001fda0004705670 */
[----:B------:R-:W-:Y:S05]  /*20c0*/  @P0 EXIT ;  /* 0x000000000000094d */ /* 0x000fea0003800000 */
[C---:B------:R-:W-:Y:S01]  /*20d0*/  ISETP.GE.U32.AND P0, PT, R14.reuse, 0x3, PT ;  /* 0x000000030e00780c */ /* 0x040fe20003f06070 */
[----:B------:R-:W-:Y:S01]  /*20e0*/  HFMA2 R6, -RZ, RZ, 0, 0 ;  /* 0x00000000ff067431 */ /* 0x000fe200000001ff */
[----:B------:R-:W-:Y:S01]  /*20f0*/  VIMNMX.U32 R0, PT, PT, R14, 0x7f, PT ;  /* 0x0000007f0e007848 */ /* 0x000fe20003fe0000 */
[----:B------:R-:W-:-:S03]  /*2100*/  IMAD R7, R7, UR8, RZ ;  /* 0x0000000807077c24 */ /* 0x000fc6000f8e02ff */
[----:B------:R-:W-:-:S04]  /*2110*/  IADD3 R0, PT, PT, R0, 0x1, RZ ;  /* 0x0000000100007810 */ /* 0x000fc80007ffe0ff */
[----:B------:R-:W-:-:S03]  /*2120*/  LOP3.LUT R2, R0, 0x3, RZ, 0xc0, !PT ;  /* 0x0000000300027812 */ /* 0x000fc600078ec0ff */
[----:B------:R-:W-:Y:S05]  /*2130*/  @!P0 BRA `(.L_x_481) ;  /* 0x0000000400448947 */ /* 0x000fea0003800000 */
[----:B------:R-:W0:Y:S01]  /*2140*/  LDCU.64 UR4, c[0x0][0x3a0] ;  /* 0x00007400ff0477ac */ /* 0x000e220008000a00 */
[----:B------:R-:W-:Y:S02]  /*2150*/  LOP3.LUT R6, R0, 0xfc, RZ, 0xc0, !PT ;  /* 0x000000fc00067812 */ /* 0x000fe400078ec0ff */
[----:B------:R-:W-:Y:S02]  /*2160*/  MOV R0, R1 ;  /* 0x0000000100007202 */ /* 0x000fe40000000f00 */
[----:B------:R-:W-:Y:S02]  /*2170*/  IADD3 R4, PT, PT, -R6, RZ, RZ ;  /* 0x000000ff06047210 */ /* 0x000fe40007ffe1ff */
[----:B------:R-:W-:Y:S02]  /*2180*/  MOV R3, R7 ;  /* 0x0000000700037202 */ /* 0x000fe40000000f00 */
[----:B------:R-:W-:Y:S01]  /*2190*/  ISETP.GE.AND P0, PT, R4, RZ, PT ;  /* 0x000000ff0400720c */ /* 0x000fe20003f06270 */
[----:B0-----:R-:W-:-:S04]  /*21a0*/  UIADD3 UR4, UP0, UPT, UR4, 0x8, URZ ;  /* 0x0000000804047890 */ /* 0x001fc8000ff1e0ff */
[----:B------:R-:W-:Y:S02]  /*21b0*/  UIADD3.X UR5, UPT, UPT, URZ, UR5, URZ, UP0, !UPT ;  /* 0x00000005ff057290 */ /* 0x000fe400087fe4ff */
[----:B---3--:R-:W-:-:S04]  /*21c0*/  MOV R24, UR4 ;  /* 0x0000000400187c02 */ /* 0x008fc80008000f00 */
[----:B------:R-:W-:Y:S02]  /*21d0*/  MOV R25, UR5 ;  /* 0x0000000500197c02 */ /* 0x000fe40008000f00 */
[----:B------:R-:W-:Y:S05]  /*21e0*/  @P0 BRA `(.L_x_482) ;  /* 0x0000000000ec0947 */ /* 0x000fea0003800000 */
[----:B-----5:R-:W-:Y:S02]  /*21f0*/  IADD3 R8, PT, PT, -R4, RZ, RZ ;  /* 0x000000ff04087210 */ /* 0x020fe40007ffe1ff */
[----:B------:R-:W-:Y:S02]  /*2200*/  PLOP3.LUT P0, PT, PT, PT, PT, 0x80, 0x8 ;  /* 0x000000000008781c */ /* 0x000fe40003f0f070 */
[----:B------:R-:W-:-:S13]  /*2210*/  ISETP.GT.AND P1, PT, R8, 0xc, PT ;  /* 0x0000000c0800780c */ /* 0x000fda0003f24270 */
[----:B------:R-:W-:Y:S05]  /*2220*/  @!P1 BRA `(.L_x_483) ;  /* 0x0000000000849947 */ /* 0x000fea0003800000 */
[----:B------:R-:W-:-:S13]  /*2230*/  PLOP3.LUT P0, PT, PT, PT, PT, 0x8, 0x80 ;  /* 0x000000000080781c */ /* 0x000fda0003f0e170 */
.L_x_484:
        /* <DEDUP_REMOVED lines=13> */
[----:B0-----:R-:W-:-:S03]  /*2310*/  IADD3 R9, PT, PT, R3, 0x8, RZ ;  /* 0x0000000803097810 */ /* 0x001fc60007ffe0ff */
[----:B------:R0:W-:Y:S01]  /*2320*/  STG.E desc[UR6][R26.64], R10 ;  /* 0x0000000a1a007986 */ /* 0x0001e2000c101906 */
[----:B-1----:R-:W-:-:S03]  /*2330*/  IADD3 R11, PT, PT, R3, 0xc, RZ ;  /* 0x0000000c030b7810 */ /* 0x002fc60007ffe0ff */
[----:B----4-:R1:W-:Y:S01]  /*2340*/  STG.E desc[UR6][R28.64+-0x8], R12 ;  /* 0xfffff80c1c007986 */ /* 0x0103e2000c101906 */
[----:B------:R-:W-:Y:S01]  /*2350*/  IADD3 R3, PT, PT, R3, 0x10, RZ ;  /* 0x0000001003037810 */ /* 0x000fe20007ffe0ff */
[--C-:B---3--:R-:W-:Y:S02]  /*2360*/  IMAD.WIDE R8, R9, 0x4, R24.reuse ;  /* 0x0000000409087825 */ /* 0x108fe400078e0218 */
[----:B------:R1:W-:Y:S02]  /*2370*/  STG.E desc[UR6][R28.64+-0x4], R13 ;  /* 0xfffffc0d1c007986 */ /* 0x0003e4000c101906 */
[----:B0-----:R-:W-:Y:S02]  /*2380*/  IMAD.WIDE R10, R11, 0x4, R24 ;  /* 0x000000040b0a7825 */ /* 0x001fe400078e0218 */
        /* <DEDUP_REMOVED lines=11> */
.L_x_483:
[----:B-1----:R-:W-:-:S04]  /*2440*/  IADD3 R8, PT, PT, -R4, RZ, RZ ;  /* 0x000000ff04087210 */ /* 0x002fc80007ffe1ff */
[----:B------:R-:W-:-:S13]  /*2450*/  ISETP.GT.AND P1, PT, R8, 0x4, PT ;  /* 0x000000040800780c */ /* 0x000fda0003f24270 */
[----:B------:R-:W-:Y:S05]  /*2460*/  @!P1 BRA `(.L_x_485) ;  /* 0x0000000000449947 */ /* 0x000fea0003800000 */
[----:B------:R-:W3:Y:S04]  /*2470*/  LDL.128 R8, [R0] ;  /* 0x0000000000087983 */ /* 0x000ee80000100c00 */
[----:B------:R0:W4:Y:S01]  /*2480*/  LDL.128 R12, [R0+0x10] ;  /* 0x00001000000c7983 */ /* 0x0001220000100c00 */
[C---:B------:R-:W-:Y:S01]  /*2490*/  IADD3 R19, PT, PT, R3.reuse, 0x4, RZ ;  /* 0x0000000403137810 */ /* 0x040fe20007ffe0ff */
[--C-:B------:R-:W-:Y:S01]  /*24a0*/  IMAD.WIDE R16, R3, 0x4, R24.reuse ;  /* 0x0000000403107825 */ /* 0x100fe200078e0218 */
[----:B------:R-:W-:Y:S02]  /*24b0*/  PLOP3.LUT P0, PT, PT, PT, PT, 0x8, 0x80 ;  /* 0x000000000080781c */ /* 0x000fe40003f0e170 */
[----:B------:R-:W-:Y:S01]  /*24c0*/  IADD3 R4, PT, PT, R4, 0x8, RZ ;  /* 0x0000000804047810 */ /* 0x000fe20007ffe0ff */
[----:B------:R-:W-:Y:S01]  /*24d0*/  IMAD.WIDE R18, R19, 0x4, R24 ;  /* 0x0000000413127825 */ /* 0x000fe200078e0218 */
[----:B------:R-:W-:-:S02]  /*24e0*/  IADD3 R3, PT, PT, R3, 0x8, RZ ;  /* 0x0000000803037810 */ /* 0x000fc40007ffe0ff */
[----:B0-----:R-:W-:Y:S01]  /*24f0*/  IADD3 R0, PT, PT, R0, 0x20, RZ ;  /* 0x0000002000007810 */ /* 0x001fe20007ffe0ff */
        /* <DEDUP_REMOVED lines=8> */
.L_x_485:
[----:B------:R-:W-:-:S13]  /*2580*/  ISETP.NE.OR P0, PT, R4, RZ, P0 ;  /* 0x000000ff0400720c */ /* 0x000fda0000705670 */
[----:B------:R-:W-:Y:S05]  /*2590*/  @!P0 BRA `(.L_x_481) ;  /* 0x00000000002c8947 */ /* 0x000fea0003800000 */
.L_x_482:
[----:B01---5:R0:W3:Y:S01]  /*25a0*/  LDL.128 R8, [R0] ;  /* 0x0000000000087983 */ /* 0x0230e20000100c00 */
[C---:B------:R-:W-:Y:S01]  /*25b0*/  IMAD.WIDE R12, R3.reuse, 0x4, R24 ;  /* 0x00000004030c7825 */ /* 0x040fe200078e0218 */
[----:B------:R-:W-:Y:S02]  /*25c0*/  IADD3 R4, PT, PT, R4, 0x4, RZ ;  /* 0x0000000404047810 */ /* 0x000fe40007ffe0ff */
[----:B------:R-:W-:Y:S02]  /*25d0*/  IADD3 R3, PT, PT, R3, 0x4, RZ ;  /* 0x0000000403037810 */ /* 0x000fe40007ffe0ff */
[----:B------:R-:W-:Y:S02]  /*25e0*/  ISETP.NE.AND P0, PT, R4, RZ, PT ;  /* 0x000000ff0400720c */ /* 0x000fe40003f05270 */
[----:B0-----:R-:W-:Y:S01]  /*25f0*/  IADD3 R0, PT, PT, R0, 0x10, RZ ;  /* 0x0000001000007810 */ /* 0x001fe20007ffe0ff */
[----:B---3--:R1:W-:Y:S04]  /*2600*/  STG.E desc[UR6][R12.64+-0x8], R8 ;  /* 0xfffff8080c007986 */ /* 0x0083e8000c101906 */
[----:B------:R1:W-:Y:S04]  /*2610*/  STG.E desc[UR6][R12.64+-0x4], R9 ;  /* 0xfffffc090c007986 */ /* 0x0003e8000c101906 */
[----:B------:R1:W-:Y:S04]  /*2620*/  STG.E desc[UR6][R12.64], R10 ;  /* 0x0000000a0c007986 */ /* 0x0003e8000c101906 */
[----:B------:R1:W-:Y:S01]  /*2630*/  STG.E desc[UR6][R12.64+0x4], R11 ;  /* 0x0000040b0c007986 */ /* 0x0003e2000c101906 */
[----:B------:R-:W-:Y:S05]  /*2640*/  @P0 BRA `(.L_x_482) ;  /* 0xfffffffc00d40947 */ /* 0x000fea000383ffff */
.L_x_481:
[----:B------:R-:W-:-:S13]  /*2650*/  ISETP.NE.AND P0, PT, R2, RZ, PT ;  /* 0x000000ff0200720c */ /* 0x000fda0003f05270 */
[----:B------:R-:W-:Y:S05]  /*2660*/  @!P0 EXIT ;  /* 0x000000000000894d */ /* 0x000fea0003800000 */
[----:B01---5:R-:W0:Y:S01]  /*2670*/  LDC.64 R8, c[0x0][0x3a0] ;  /* 0x0000e800ff087b82 */ /* 0x023e220000000a00 */
[----:B------:R-:W-:Y:S02]  /*2680*/  IADD3 R7, PT, PT, R7, R6, RZ ;  /* 0x0000000607077210 */ /* 0x000fe40007ffe0ff */
[----:B------:R-:W-:Y:S02]  /*2690*/  LEA R6, R6, R5, 0x2 ;  /* 0x0000000506067211 */ /* 0x000fe400078e10ff */
[----:B------:R-:W-:-:S07]  /*26a0*/  IADD3 R0, PT, PT, -R2, RZ, RZ ;  /* 0x000000ff02007210 */ /* 0x000fce0007ffe1ff */
.L_x_486:
[----:B-1----:R1:W4:Y:S01]  /*26b0*/  LDL R5, [R6] ;  /* 0x0000000006057983 */ /* 0x0023220000100800 */
[C---:B0-----:R-:W-:Y:S01]  /*26c0*/  IMAD.WIDE R2, R7.reuse, 0x4, R8 ;  /* 0x0000000407027825 */ /* 0x041fe200078e0208 */
[----:B------:R-:W-:Y:S02]  /*26d0*/  IADD3 R0, PT, PT, R0, 0x1, RZ ;  /* 0x0000000100007810 */ /* 0x000fe40007ffe0ff */
[----:B------:R-:W-:Y:S02]  /*26e0*/  IADD3 R7, PT, PT, R7, 0x1, RZ ;  /* 0x0000000107077810 */ /* 0x000fe40007ffe0ff */
[----:B------:R-:W-:Y:S02]  /*26f0*/  ISETP.NE.AND P0, PT, R0, RZ, PT ;  /* 0x000000ff0000720c */ /* 0x000fe40003f05270 */
[----:B-1----:R-:W-:Y:S01]  /*2700*/  IADD3 R6, PT, PT, R6, 0x4, RZ ;  /* 0x0000000406067810 */ /* 0x002fe20007ffe0ff */
[----:B----4-:R1:W-:Y:S10]  /*2710*/  STG.E desc[UR6][R2.64], R5 ;  /* 0x0000000502007986 */ /* 0x0103f4000c101906 */
[----:B------:R-:W-:Y:S05]  /*2720*/  @P0 BRA `(.L_x_486) ;  /* 0xfffffffc00e00947 */ /* 0x000fea000383ffff */
[----:B------:R-:W-:Y:S05]  /*2730*/  EXIT ;  /* 0x000000000000794d */ /* 0x000fea0003800000 */
.L_x_487:
        /* <DEDUP_REMOVED lines=12> */
.L_x_824:


//--------------------- .text._Z18moe_permute_kernelI6__halfS0_Li64ELb1EEvPKT_S3_PS1_PKfPfPKiiii --------------------------
	.section	.text._Z18moe_permute_kernelI6__halfS0_Li64ELb1EEvPKT_S3_PS1_PKfPfPKiiii,"ax",@progbits
	.align	128
        .global         _Z18moe_permute_kernelI6__halfS0_Li64ELb1EEvPKT_S3_PS1_PKfPfPKiiii
        .type           _Z18moe_permute_kernelI6__halfS0_Li64ELb1EEvPKT_S3_PS1_PKfPfPKiiii,@function
        .size           _Z18moe_permute_kernelI6__halfS0_Li64ELb1EEvPKT_S3_PS1_PKfPfPKiiii,(.L_x_825 - _Z18moe_permute_kernelI6__halfS0_Li64ELb1EEvPKT_S3_PS1_PKfPfPKiiii)
        .other          _Z18moe_permute_kernelI6__halfS0_Li64ELb1EEvPKT_S3_PS1_PKfPfPKiiii,@"STO_CUDA_ENTRY STV_DEFAULT"
_Z18moe_permute_kernelI6__halfS0_Li64ELb1EEvPKT_S3_PS1_PKfPfPKiiii:
.text._Z18moe_permute_kernelI6__halfS0_Li64ELb1EEvPKT_S3_PS1_PKfPfPKiiii:
        /* <DEDUP_REMOVED lines=23> */
[----:B0-----:R-:W-:Y:S02]  /*0170*/  LEA R7, R7, R0, 0x18 ;  /* 0x0000000007077211 */ /* 0x001fe400078ec0ff */
[----:B------:R-:W-:-:S07]  /*0180*/  MOV R0, R8 ;  /* 0x0000000800007202 */ /* 0x000fce0000000f00 */
.L_x_490:
[----:B0-----:R-:W-:-:S04]  /*0190*/  IMAD R3, R11, UR8, R0 ;  /* 0x000000080b037c24 */ /* 0x001fc8000f8e0200 */
[----:B---3--:R-:W-:-:S06]  /*01a0*/  IMAD.WIDE R2, R3, 0x4, R4 ;  /* 0x0000000403027825 */ /* 0x008fcc00078e0204 */
[----:B------:R-:W3:Y:S01]  /*01b0*/  LDG.E R2, desc[UR6][R2.64] ;  /* 0x0000000602027981 */ /* 0x000ee2000c1e1900 */
[----:B------:R-:W-:Y:S02]  /*01c0*/  LEA R6, R0, R7, 0x1 ;  /* 0x0000000700067211 */ /* 0x000fe400078e08ff */
[----:B-1----:R-:W-:-:S04]  /*01d0*/  IADD3 R0, PT, PT, R9, R0, RZ ;  /* 0x0000000009007210 */ /* 0x002fc80007ffe0ff */
[----:B------:R-:W-:Y:S02]  /*01e0*/  ISETP.GE.AND P0, PT, R0, R11, PT ;  /* 0x0000000b0000720c */ /* 0x000fe40003f06270 */
[----:B---3--:R-:W-:-:S05]  /*01f0*/  F2FP.F16.F32.PACK_AB R3, RZ, R2 ;  /* 0x00000002ff03723e */ /* 0x008fca00000000ff */
[----:B------:R0:W-:Y:S06]  /*0200*/  STS.U16 [R6], R3 ;  /* 0x0000000306007388 */ /* 0x0001ec0000000400 */
[----:B------:R-:W-:Y:S05]  /*0210*/  @!P0 BRA `(.L_x_490) ;  /* 0xfffffffc00dc8947 */ /* 0x000fea000383ffff */
.L_x_489:
[----:B------:R-:W-:Y:S05]  /*0220*/  BSYNC.RECONVERGENT B0 ;  /* 0x0000000000007941 */ /* 0x000fea0003800200 */
.L_x_488:
[----:B------:R-:W1:Y:S01]  /*0230*/  LDCU UR4, c[0x0][0x3b8] ;  /* 0x00007700ff0477ac */ /* 0x000e620008000800 */
[----:B------:R3:W-:Y:S01]  /*0240*/  STL.128 [R1+0xa0], RZ ;  /* 0x0000a0ff01007387 */ /* 0x0007e20000100c00 */
[----:B0-----:R-:W-:Y:S01]  /*0250*/  SHF.L.U32 R3, R8, 0x3, RZ ;  /* 0x0000000308037819 */ /* 0x001fe200000006ff */
[----:B------:R-:W-:Y:S01]  /*0260*/  BSSY.RECONVERGENT B0, `(.L_x_491) ;  /* 0x000017e000007945 */ /* 0x000fe20003800200 */
[----:B------:R-:W0:Y:S01]  /*0270*/  LDCU UR9, c[0x0][0x3b8] ;  /* 0x00007700ff0977ac */ /* 0x000e220008000800 */
[----:B------:R3:W-:Y:S01]  /*0280*/  STL.128 [R1+0xb0], RZ ;  /* 0x0000b0ff01007387 */ /* 0x0007e20000100c00 */
[----:B------:R-:W-:Y:S01]  /*0290*/  MOV R5, R1 ;  /* 0x0000000100057202 */ /* 0x000fe20000000f00 */
        /* <DEDUP_REMOVED lines=16> */
.L_x_502:
        /* <DEDUP_REMOVED lines=27> */
.L_x_498:
        /* <DEDUP_REMOVED lines=43> */
.L_x_494:
        /* <DEDUP_REMOVED lines=44> */
.L_x_495:
        /* <DEDUP_REMOVED lines=42> */
.L_x_496:
        /* <DEDUP_REMOVED lines=43> */
.L_x_497:
        /* <DEDUP_REMOVED lines=9> */
.L_x_493:
        /* <DEDUP_REMOVED lines=54> */
.L_x_500:
        /* <DEDUP_REMOVED lines=49> */
.L_x_501:
        /* <DEDUP_REMOVED lines=47> */
.L_x_499:
[----:B------:R-:W2:Y:S01]  /*1a00*/  LDCU UR4, c[0x0][0x3b8] ;  /* 0x00007700ff0477ac */ /* 0x000ea20008000800 */
[----:B0-----:R-:W-:-:S04]  /*1a10*/  LEA R3, R0, R3, 0x3 ;  /* 0x0000000300037211 */ /* 0x001fc800078e18ff */
[----:B--2---:R-:W-:-:S13]  /*1a20*/  ISETP.GE.AND P0, PT, R3, UR4, PT ;  /* 0x0000000403007c0c */ /* 0x004fda000bf06270 */
[----:B------:R-:W-:Y:S05]  /*1a30*/  @!P0 BRA `(.L_x_502) ;  /* 0xffffffe800588947 */ /* 0x000fea000383ffff */
.L_x_492:
[----:B------:R-:W-:Y:S05]  /*1a40*/  BSYNC.RECONVERGENT B0 ;  /* 0x0000000000007941 */ /* 0x000fea0003800200 */
.L_x_491:
        /* <DEDUP_REMOVED lines=14> */
.L_x_505:
        /* <DEDUP_REMOVED lines=52> */
.L_x_504:
[----:B------:R-:W-:Y:S05]  /*1e70*/  @!P1 BRA `(.L_x_503) ;  /* 0x0000000000489947 */ /* 0x000fea0003800000 */
[----:B-----5:R-:W-:Y:S02]  /*1e80*/  LEA R8, R2, R5, 0x2 ;  /* 0x0000000502087211 */ /* 0x020fe400078e10ff */
[----:B------:R-:W-:-:S07]  /*1e90*/  IADD3 R0, PT, PT, -R0, RZ, RZ ;  /* 0x000000ff00007210 */ /* 0x000fce0007ffe1ff */
.L_x_506:
        /* <DEDUP_REMOVED lines=16> */
.L_x_503:
        /* <DEDUP_REMOVED lines=26> */
.L_x_510:
        /* <DEDUP_REMOVED lines=32> */
.L_x_509:
        /* <DEDUP_REMOVED lines=20> */
.L_x_511:
[----:B------:R-:W-:-:S13]  /*2480*/  ISETP.NE.OR P0, PT, R4, RZ, P0 ;  /* 0x000000ff0400720c */ /* 0x000fda0000705670 */
[----:B------:R-:W-:Y:S05]  /*2490*/  @!P0 BRA `(.L_x_507) ;  /* 0x00000000002c8947 */ /* 0x000fea0003800000 */
.L_x_508:
        /* <DEDUP_REMOVED lines=11> */
.L_x_507:
[----:B------:R-:W-:-:S13]  /*2550*/  ISETP.NE.AND P0, PT, R2, RZ, PT ;  /* 0x000000ff0200720c */ /* 0x000fda0003f05270 */
[----:B------:R-:W-:Y:S05]  /*2560*/  @!P0 EXIT ;  /* 0x000000000000894d */ /* 0x000fea0003800000 */
[----:B01---5:R-:W0:Y:S01]  /*2570*/  LDC.64 R8, c[0x0][0x3a0] ;  /* 0x0000e800ff087b82 */ /* 0x023e220000000a00 */
[----:B------:R-:W-:Y:S02]  /*2580*/  IADD3 R7, PT, PT, R7, R6, RZ ;  /* 0x0000000607077210 */ /* 0x000fe40007ffe0ff */
[----:B------:R-:W-:Y:S02]  /*2590*/  LEA R6, R6, R5, 0x2 ;  /* 0x0000000506067211 */ /* 0x000fe400078e10ff */
[----:B------:R-:W-:-:S07]  /*25a0*/  IADD3 R0, PT, PT, -R2, RZ, RZ ;  /* 0x000000ff02007210 */ /* 0x000fce0007ffe1ff */
.L_x_512:
        /* <DEDUP_REMOVED lines=9> */
.L_x_513:
        /* <DEDUP_REMOVED lines=12> */
.L_x_825:


//--------------------- .text._Z18moe_permute_kernelI6__halfS0_Li32ELb1EEvPKT_S3_PS1_PKfPfPKiiii --------------------------
	.section	.text._Z18moe_permute_kernelI6__halfS0_Li32ELb1EEvPKT_S3_PS1_PKfPfPKiiii,"ax",@progbits
	.align	128
        .global         _Z18moe_permute_kernelI6__halfS0_Li32ELb1EEvPKT_S3_PS1_PKfPfPKiiii
        .type           _Z18moe_permute_kernelI6__halfS0_Li32ELb1EEvPKT_S3_PS1_PKfPfPKiiii,@function
        .size           _Z18moe_permute_kernelI6__halfS0_Li32ELb1EEvPKT_S3_PS1_PKfPfPKiiii,(.L_x_826 - _Z18moe_permute_kernelI6__halfS0_Li32ELb1EEvPKT_S3_PS1_PKfPfPKiiii)
        .other          _Z18moe_permute_kernelI6__halfS0_Li32ELb1EEvPKT_S3_PS1_PKfPfPKiiii,@"STO_CUDA_ENTRY STV_DEFAULT"
_Z18moe_permute_kernelI6__halfS0_Li32ELb1EEvPKT_S3_PS1_PKfPfPKiiii:
.text._Z18moe_permute_kernelI6__halfS0_Li32ELb1EEvPKT_S3_PS1_PKfPfPKiiii:
        /* <DEDUP_REMOVED lines=17> */
.L_x_516:
[----:B01----:R-:W-:-:S04]  /*0110*/  IMAD R3, R0, UR15, R7 ;  /* 0x0000000f00037c24 */ /* 0x003fc8000f8e0207 */
[----:B---3--:R-:W-:-:S06]  /*0120*/  IMAD.WIDE R2, R3, 0x4, R4 ;  /* 0x0000000403027825 */ /* 0x008fcc00078e0204 */
[----:B------:R-:W3:Y:S01]  /*0130*/  LDG.E R2, desc[UR8][R2.64] ;  /* 0x0000000802027981 */ /* 0x000ee2000c1e1900 */
[----:B------:R-:W-:Y:S02]  /*0140*/  LEA R8, R7, R6, 0x1 ;  /* 0x0000000607087211 */ /* 0x000fe400078e08ff */
[----:B--2---:R-:W-:-:S04]  /*0150*/  IADD3 R7, PT, PT, R10, R7, RZ ;  /* 0x000000070a077210 */ /* 0x004fc80007ffe0ff */
[----:B------:R-:W-:Y:S02]  /*0160*/  ISETP.GE.AND P0, PT, R7, UR15, PT ;  /* 0x0000000f07007c0c */ /* 0x000fe4000bf06270 */
[----:B---3--:R-:W-:-:S05]  /*0170*/  F2FP.F16.F32.PACK_AB R3, RZ, R2 ;  /* 0x00000002ff03723e */ /* 0x008fca00000000ff */
[----:B------:R1:W-:Y:S06]  /*0180*/  STS.U16 [R8], R3 ;  /* 0x0000000308007388 */ /* 0x0003ec0000000400 */
[----:B------:R-:W-:Y:S05]  /*0190*/  @!P0 BRA `(.L_x_516) ;  /* 0xfffffffc00dc8947 */ /* 0x000fea000383ffff */
.L_x_515:
[----:B------:R-:W-:Y:S05]  /*01a0*/  BSYNC.RECONVERGENT B0 ;  /* 0x0000000000007941 */ /* 0x000fea0003800200 */
.L_x_514:
        /* <DEDUP_REMOVED lines=56> */
.L_x_554:
        /* <DEDUP_REMOVED lines=31> */
[-C--:B0----5:R-:W-:Y:S02]  /*0720*/  HMUL2 R15, R11, R16.reuse.H0_H0 ;  /* 0x200000100b0f7232 */ /* 0x0a1fe40000000000 */
[-C--:B------:R-:W-:Y:S02]  /*0730*/  HMUL2 R14, R10, R16.reuse.H0_H0 ;  /* 0x200000100a0e7232 */ /* 0x080fe40000000000 */
[-C--:B------:R-:W-:Y:S02]  /*0740*/  HMUL2 R13, R9, R16.reuse.H0_H0 ;  /* 0x20000010090d7232 */ /* 0x080fe40000000000 */
[----:B------:R-:W-:-:S05]  /*0750*/  HMUL2 R12, R8, R16.H0_H0 ;  /* 0x20000010080c7232 */ /* 0x000fca0000000000 */
[----:B------:R0:W-:Y:S04]  /*0760*/  STG.E.128 desc[UR8][R32.64], R12 ;  /* 0x0000000c20007986 */ /* 0x0001e8000c101d08 */
[----:B------:R-:W4:Y:S02]  /*0770*/  LDG.E.LU.128 R16, desc[UR8][R34.64] ;  /* 0x0000000822107981 */ /* 0x000f24000c3e1d00 */
        /* <DEDUP_REMOVED lines=10> */
[--C-:B0-----:R-:W-:Y:S02]  /*0820*/  HADD2.F32 R13, -RZ, R18.reuse.H0_H0 ;  /* 0x20000012ff0d7230 */ /* 0x101fe40000004100 */
        /* <DEDUP_REMOVED lines=10> */
.L_x_520:
        /* <DEDUP_REMOVED lines=18> */
[-C--:B0----5:R-:W-:Y:S02]  /*09f0*/  HMUL2 R15, R11, R18.reuse.H0_H0 ;  /* 0x200000120b0f7232 */ /* 0x0a1fe40000000000 */
[-C--:B------:R-:W-:Y:S02]  /*0a00*/  HMUL2 R14, R10, R18.reuse.H0_H0 ;  /* 0x200000120a0e7232 */ /* 0x080fe40000000000 */
[-C--:B------:R-:W-:Y:S02]  /*0a10*/  HMUL2 R13, R9, R18.reuse.H0_H0 ;  /* 0x20000012090d7232 */ /* 0x080fe40000000000 */
[----:B------:R-:W-:-:S05]  /*0a20*/  HMUL2 R12, R8, R18.H0_H0 ;  /* 0x20000012080c7232 */ /* 0x000fca0000000000 */
[----:B------:R0:W-:Y:S04]  /*0a30*/  STG.E.128 desc[UR8][R30.64], R12 ;  /* 0x0000000c1e007986 */ /* 0x0001e8000c101d08 */
[----:B------:R-:W0:Y:S02]  /*0a40*/  LDG.E.LU.128 R16, desc[UR8][R16.64] ;  /* 0x0000000810107981 */ /* 0x000e24000c3e1d00 */
[----:B0-----:R-:W-:Y:S02]  /*0a50*/  HFMA2 R31, R8, R16, -RZ ;  /* 0x00000010081f7231 */ /* 0x001fe400001000ff */
        /* <DEDUP_REMOVED lines=20> */
.L_x_521:
        /* <DEDUP_REMOVED lines=45> */
.L_x_522:
        /* <DEDUP_REMOVED lines=52> */
.L_x_523:
        /* <DEDUP_REMOVED lines=49> */
.L_x_524:
        /* <DEDUP_REMOVED lines=45> */
.L_x_525:
        /* <DEDUP_REMOVED lines=45> */
.L_x_526:
        /* <DEDUP_REMOVED lines=50> */
.L_x_527:
        /* <DEDUP_REMOVED lines=49> */
.L_x_528:
        /* <DEDUP_REMOVED lines=45> */
.L_x_529:
        /* <DEDUP_REMOVED lines=45> */
.L_x_530:
        /* <DEDUP_REMOVED lines=50> */
.L_x_531:
        /* <DEDUP_REMOVED lines=49> */
.L_x_532:
        /* <DEDUP_REMOVED lines=45> */
.L_x_533:
        /* <DEDUP_REMOVED lines=45> */
.L_x_534:
        /* <DEDUP_REMOVED lines=44> */
.L_x_535:
        /* <DEDUP_REMOVED lines=54> */
.L_x_536:
        /* <DEDUP_REMOVED lines=44> */
.L_x_537:
        /* <DEDUP_REMOVED lines=46> */
.L_x_538:
        /* <DEDUP_REMOVED lines=34> */
[----:B0-----:R-:W-:-:S03]  /*3fe0*/  HADD2.F32 R12, -RZ, R17.H1_H1 ;  /* 0x30000011ff0c7230 */ /* 0x001fc60000004100 */
        /* <DEDUP_REMOVED lines=12> */
.L_x_539:
        /* <DEDUP_REMOVED lines=48> */
.L_x_540:
        /* <DEDUP_REMOVED lines=47> */
.L_x_541:
        /* <DEDUP_REMOVED lines=47> */
.L_x_542:
        /* <DEDUP_REMOVED lines=49> */
.L_x_543:
        /* <DEDUP_REMOVED lines=48> */
.L_x_544:
        /* <DEDUP_REMOVED lines=47> */
.L_x_545:
        /* <DEDUP_REMOVED lines=45> */
.L_x_546:
        /* <DEDUP_REMOVED lines=44> */
.L_x_547:
        /* <DEDUP_REMOVED lines=56> */
.L_x_548:
        /* <DEDUP_REMOVED lines=45> */
.L_x_549:
        /* <DEDUP_REMOVED lines=45> */
.L_x_550:
        /* <DEDUP_REMOVED lines=45> */
[----:B------:R0:W-:Y:S01]  /*6410*/  STL [R1+0x7c], R14 ;  /* 0x00007c0e01007387 */ /* 0x0001e20000100800 */
[----:B------:R-:W-:-:S07]  /*6420*/  MOV R12, R5 ;  /* 0x00000005000c7202 */ /* 0x000fce0000000f00 */
.L_x_519:
        /* <DEDUP_REMOVED lines=50> */
[----:B------:R1:W-:Y:S02]  /*6750*/  STL [UR17], R12 ;  /* 0x0000000cff007987 */ /* 0x0003e40008100811 */
.L_x_552:
        /* <DEDUP_REMOVED lines=44> */
[----:B------:R2:W-:Y:S02]  /*6a20*/  STL [UR17+0x4], R12 ;  /* 0x0000040cff007987 */ /* 0x0005e40008100811 */
.L_x_553:
        /* <DEDUP_REMOVED lines=17> */
[-C--:B0-----:R-:W-:Y:S02]  /*6b40*/  HMUL2 R14, R10, R12.reuse.H0_H0 ;  /* 0x2000000c0a0e7232 */ /* 0x081fe40000000000 */
        /* <DEDUP_REMOVED lines=25> */
.L_x_551:
[----:B-----5:R-:W0:Y:S02]  /*6ce0*/  LDC R9, c[0x0][0x360] ;  /* 0x0000d800ff097b82 */ /* 0x020e240000000800 */
[----:B0-----:R-:W-:-:S04]  /*6cf0*/  LEA R4, R9, R4, 0x3 ;  /* 0x0000000409047211 */ /* 0x001fc800078e18ff */
[----:B------:R-:W-:-:S13]  /*6d00*/  ISETP.GE.AND P0, PT, R4, UR16, PT ;  /* 0x0000001004007c0c */ /* 0x000fda000bf06270 */
[----:B------:R-:W-:Y:S05]  /*6d10*/  @!P0 BRA `(.L_x_554) ;  /* 0xffffff9800048947 */ /* 0x000fea000383ffff */
.L_x_518:
[----:B--2---:R-:W-:Y:S05]  /*6d20*/  BSYNC.RECONVERGENT B0 ;  /* 0x0000000000007941 */ /* 0x004fea0003800200 */
.L_x_517:
        /* <DEDUP_REMOVED lines=418> */
.L_x_556:
[----:B------:R-:W-:-:S09]  /*8750*/  UISETP.NE.AND UP0, UPT, UR6, URZ, UPT ;  /* 0x000000ff0600728c */ /* 0x000fd2000bf05270 */
[----:B------:R-:W-:Y:S05]  /*8760*/  BRA.U !UP0, `(.L_x_555) ;  /* 0x0000000108487547 */ /* 0x000fea000b800000 */
[----:B------:R-:W-:Y:S02]  /*8770*/  UIMAD UR4, UR4, 0x4, UR14 ;  /* 0x00000004040478a4 */ /* 0x000fe4000f8e020e */
[----:B------:R-:W-:-:S12]  /*8780*/  UIADD3 UR6, UPT, UPT, -UR6, URZ, URZ ;  /* 0x000000ff06067290 */ /* 0x000fd8000fffe1ff */
.L_x_557:
        /* <DEDUP_REMOVED lines=16> */
.L_x_555:
        /* <DEDUP_REMOVED lines=28> */
.L_x_561:
        /* <DEDUP_REMOVED lines=32> */
.L_x_560:
        /* <DEDUP_REMOVED lines=20> */
.L_x_562:
[----:B------:R-:W-:-:S09]  /*8d90*/  UISETP.NE.OR UP0, UPT, UR10, URZ, UP0 ;  /* 0x000000ff0a00728c */ /* 0x000fd20008705670 */
[----:B------:R-:W-:Y:S05]  /*8da0*/  BRA.U !UP0, `(.L_x_558) ;  /* 0x00000001082c7547 */ /* 0x000fea000b800000 */
.L_x_559:
        /* <DEDUP_REMOVED lines=11> */
.L_x_558:
[----:B------:R-:W-:-:S13]  /*8e60*/  ISETP.NE.AND P0, PT, RZ, UR11, PT ;  /* 0x0000000bff007c0c */ /* 0x000fda000bf05270 */
[----:B------:R-:W-:Y:S05]  /*8e70*/  @!P0 EXIT ;  /* 0x000000000000894d */ /* 0x000fea0003800000 */
[----:B01----:R-:W0:Y:S01]  /*8e80*/  LDC.64 R4, c[0x0][0x3a0] ;  /* 0x0000e800ff047b82 */ /* 0x003e220000000a00 */
[----:B------:R-:W-:Y:S02]  /*8e90*/  UIADD3 UR5, UPT, UPT, UR5, UR4, URZ ;  /* 0x0000000405057290 */ /* 0x000fe4000fffe0ff */
[----:B------:R-:W-:Y:S02]  /*8ea0*/  UIMAD UR6, UR4, 0x4, UR14 ;  /* 0x00000004040678a4 */ /* 0x000fe4000f8e020e */
[----:B------:R-:W-:Y:S02]  /*8eb0*/  UIADD3 UR4, UPT, UPT, -UR11, URZ, URZ ;  /* 0x000000ff0b047290 */ /* 0x000fe4000fffe1ff */
[----:B--2---:R-:W-:-:S10]  /*8ec0*/  MOV R7, UR5 ;  /* 0x0000000500077c02 */ /* 0x004fd40008000f00 */
.L_x_563:
        /* <DEDUP_REMOVED lines=9> */
.L_x_564:
        /* <DEDUP_REMOVED lines=10> */
.L_x_826:


//--------------------- .text._Z18moe_permute_kernelI6__halfS0_Li16ELb1EEvPKT_S3_PS1_PKfPfPKiiii --------------------------
	.section	.text._Z18moe_permute_kernelI6__halfS0_Li16ELb1EEvPKT_S3_PS1_PKfPfPKiiii,"ax",@progbits
	.align	128
        .global         _Z18moe_permute_kernelI6__halfS0_Li16ELb1EEvPKT_S3_PS1_PKfPfPKiiii
        .type           _Z18moe_permute_kernelI6__halfS0_Li16ELb1EEvPKT_S3_PS1_PKfPfPKiiii,@function
        .size           _Z18moe_permute_kernelI6__halfS0_Li16ELb1EEvPKT_S3_PS1_PKfPfPKiiii,(.L_x_827 - _Z18moe_permute_kernelI6__halfS0_Li16ELb1EEvPKT_S3_PS1_PKfPfPKiiii)
        .other          _Z18moe_permute_kernelI6__halfS0_Li16ELb1EEvPKT_S3_PS1_PKfPfPKiiii,@"STO_CUDA_ENTRY STV_DEFAULT"
_Z18moe_permute_kernelI6__halfS0_Li16ELb1EEvPKT_S3_PS1_PKfPfPKiiii:
.text._Z18moe_permute_kernelI6__halfS0_Li16ELb1EEvPKT_S3_PS1_PKfPfPKiiii:
        /* <DEDUP_REMOVED lines=18> */
[----:B------:R-:W-:Y:S02]  /*0120*/  MOV R2, 0x400 ;  /* 0x0000040000027802 */ /* 0x000fe40000000f00 */
[----:B------:R-:W-:-:S05]  /*0130*/  MOV R7, R9 ;  /* 0x0000000900077202 */ /* 0x000fca0000000f00 */
[----:B------:R-:W2:Y:S01]  /*0140*/  LDC.64 R4, c[0x0][0x398] ;  /* 0x0000e600ff047b82 */ /* 0x000ea20000000a00 */
[----:B0-----:R-:W-:-:S07]  /*0150*/  LEA R6, R3, R2, 0x18 ;  /* 0x0000000203067211 */ /* 0x001fce00078ec0ff */
.L_x_567:
[----:B0-----:R-:W-:-:S04]  /*0160*/  IMAD R3, R0, UR16, R7 ;  /* 0x0000001000037c24 */ /* 0x001fc8000f8e0207 */
[----:B--2---:R-:W-:-:S06]  /*0170*/  IMAD.WIDE R2, R3, 0x4, R4 ;  /* 0x0000000403027825 */ /* 0x004fcc00078e0204 */
[----:B------:R-:W2:Y:S01]  /*0180*/  LDG.E R2, desc[UR8][R2.64] ;  /* 0x0000000802027981 */ /* 0x000ea2000c1e1900 */
[----:B------:R-:W-:Y:S02]  /*0190*/  LEA R8, R7, R6, 0x1 ;  /* 0x0000000607087211 */ /* 0x000fe400078e08ff */
[----:B-1----:R-:W-:-:S04]  /*01a0*/  IADD3 R7, PT, PT, R10, R7, RZ ;  /* 0x000000070a077210 */ /* 0x002fc80007ffe0ff */
[----:B------:R-:W-:Y:S02]  /*01b0*/  ISETP.GE.AND P0, PT, R7, UR16, PT ;  /* 0x0000001007007c0c */ /* 0x000fe4000bf06270 */
[----:B--2---:R-:W-:-:S05]  /*01c0*/  F2FP.F16.F32.PACK_AB R3, RZ, R2 ;  /* 0x00000002ff03723e */ /* 0x004fca00000000ff */
[----:B------:R0:W-:Y:S06]  /*01d0*/  STS.U16 [R8], R3 ;  /* 0x0000000308007388 */ /* 0x0001ec0000000400 */
[----:B------:R-:W-:Y:S05]  /*01e0*/  @!P0 BRA `(.L_x_567) ;  /* 0xfffffffc00dc8947 */ /* 0x000fea000383ffff */
.L_x_566:
[----:B------:R-:W-:Y:S05]  /*01f0*/  BSYNC.RECONVERGENT B0 ;  /* 0x0000000000007941 */ /* 0x000fea0003800200 */
.L_x_565:
        /* <DEDUP_REMOVED lines=12> */
[----:B------:R-:W-:Y:S01]  /*02c0*/  MOV R4, 0xffffffff ;  /* 0xffffffff00047802 */ /* 0x000fe20000000f00 */
[----:B------:R-:W-:Y:S01]  /*02d0*/  IMAD R6, R0, UR17, RZ ;  /* 0x0000001100067c24 */ /* 0x000fe2000f8e02ff */
[----:B------:R-:W-:-:S04]  /*02e0*/  MOV R7, UR16 ;  /* 0x0000001000077c02 */ /* 0x000fc80008000f00 */
[----:B------:R-:W-:Y:S01]  /*02f0*/  VIADDMNMX.U32 R4, R4, R7, 0xf, PT ;  /* 0x0000000f04047446 */ /* 0x000fe20003800007 */
[----:B------:R-:W0:Y:S03]  /*0300*/  LDC R11, c[0x0][0x3b0] ;  /* 0x0000ec00ff0b7b82 */ /* 0x000e260000000800 */
[----:B------:R-:W-:-:S04]  /*0310*/  IADD3 R7, PT, PT, R4, 0x1, RZ ;  /* 0x0000000104077810 */ /* 0x000fc80007ffe0ff */
[----:B------:R-:W-:Y:S01]  /*0320*/  LOP3.LUT R7, R7, 0x3, RZ, 0xc0, !PT ;  /* 0x0000000307077812 */ /* 0x000fe200078ec0ff */
[----:B-----5:R-:W-:-:S04]  /*0330*/  IMAD.WIDE.U32 R50, R0, 0x4, R50 ;  /* 0x0000000400327825 */ /* 0x020fc800078e0032 */
[----:B0-----:R-:W-:Y:S01]  /*0340*/  IMAD.WIDE R48, R11, 0x4, R50 ;  /* 0x000000040b307825 */ /* 0x001fe200078e0232 */
[----:B------:R-:W-:-:S04]  /*0350*/  IADD3 R3, PT, PT, R0, R11, RZ ;  /* 0x0000000b00037210 */ /* 0x000fc80007ffe0ff */
[C---:B------:R-:W-:Y:S01]  /*0360*/  LEA R3, R11.reuse, R3, 0x1 ;  /* 0x000000030b037211 */ /* 0x040fe200078e08ff */
[----:B------:R-:W-:-:S03]  /*0370*/  IMAD.WIDE R46, R11, 0x4, R48 ;  /* 0x000000040b2e7825 */ /* 0x000fc600078e0230 */
[----:B------:R-:W-:Y:S01]  /*0380*/  IADD3 R3, PT, PT, R3, R11, RZ ;  /* 0x0000000b03037210 */ /* 0x000fe20007ffe0ff */
[----:B------:R-:W-:-:S03]  /*0390*/  IMAD.WIDE R44, R11, 0x4, R46 ;  /* 0x000000040b2c7825 */ /* 0x000fc600078e022e */
[----:B------:R-:W-:-:S04]  /*03a0*/  LEA R4, R11, R3, 0x3 ;  /* 0x000000030b047211 */ /* 0x000fc800078e18ff */
        /* <DEDUP_REMOVED lines=12> */
.L_x_589:
[----:B0-----:R-:W-:Y:S02]  /*0470*/  SHF.R.S32.HI R9, RZ, 0x1f, R5 ;  /* 0x0000001fff097819 */ /* 0x001fe40000011405 */
[----:B-----5:R-:W-:-:S04]  /*0480*/  IADD3 R13, P0, PT, R6, R5, RZ ;  /* 0x00000005060d7210 */ /* 0x020fc80007f1e0ff */
[----:B------:R-:W-:Y:S02]  /*0490*/  LEA.HI.X.SX32 R14, R6, R9, 0x1, P0 ;  /* 0x00000009060e7211 */ /* 0x000fe400000f0eff */
[----:B---3--:R-:W-:-:S04]  /*04a0*/  LEA R12, P0, R13, UR14, 0x1 ;  /* 0x0000000e0d0c7c11 */ /* 0x008fc8000f8008ff */
[----:B------:R-:W-:-:S06]  /*04b0*/  LEA.HI.X R13, R13, UR15, R14, 0x1, P0 ;  /* 0x0000000f0d0d7c11 */ /* 0x000fcc00080f0c0e */
[----:B------:R-:W5:Y:S01]  /*04c0*/  LDG.E.LU.128 R12, desc[UR8][R12.64] ;  /* 0x000000080c0c7981 */ /* 0x000f62000c3e1d00 */
[----:B--2---:R-:W-:Y:S01]  /*04d0*/  MOV R16, UR16 ;  /* 0x0000001000107c02 */ /* 0x004fe20008000f00 */
[----:B------:R-:W-:Y:S01]  /*04e0*/  UMOV UR4, URZ ;  /* 0x000000ff00047c82 */ /* 0x000fe20008000000 */
[----:B------:R-:W-:Y:S02]  /*04f0*/  MOV R19, R0 ;  /* 0x0000000000137202 */ /* 0x000fe40000000f00 */
        /* <DEDUP_REMOVED lines=15> */
[----:B0-----:R-:W-:-:S03]  /*05f0*/  ULEA UR4, UR6, UR4, 0x18 ;  /* 0x0000000406047291 */ /* 0x001fc6000f8ec0ff */
[----:B------:R-:W-:-:S06]  /*0600*/  IADD3.X R21, PT, PT, R21, UR13, RZ, P0, !PT ;  /* 0x0000000d15157c10 */ /* 0x000fcc00087fe4ff */
[----:B------:R-:W0:Y:S02]  /*0610*/  LDS.U16 R16, [UR4] ;  /* 0x00000004ff107984 */ /* 0x000e240008000400 */
[-C--:B0----5:R-:W-:Y:S02]  /*0620*/  HMUL2 R19, R15, R16.reuse.H0_H0 ;  /* 0x200000100f137232 */ /* 0x0a1fe40000000000 */
[-C--:B------:R-:W-:Y:S02]  /*0630*/  HMUL2 R18, R14, R16.reuse.H0_H0 ;  /* 0x200000100e127232 */ /* 0x080fe40000000000 */
[-C--:B------:R-:W-:Y:S02]  /*0640*/  HMUL2 R17, R13, R16.reuse.H0_H0 ;  /* 0x200000100d117232 */ /* 0x080fe40000000000 */
[----:B------:R-:W-:-:S05]  /*0650*/  HMUL2 R16, R12, R16.H0_H0 ;  /* 0x200000100c107232 */ /* 0x000fca0000000000 */
[----:B------:R0:W-:Y:S04]  /*0660*/  STG.E.128 desc[UR8][R52.64], R16 ;  /* 0x0000001034007986 */ /* 0x0001e8000c101d08 */
[----:B------:R-:W2:Y:S04]  /*0670*/  LDG.E.LU.128 R20, desc[UR8][R20.64] ;  /* 0x0000000814147981 */ /* 0x000ea8000c3e1d00 */
[----:B0-----:R-:W3:Y:S01]  /*0680*/  LDL R16, [UR5] ;  /* 0x00000005ff107983 */ /* 0x001ee20008100800 */
[----:B--2---:R-:W-:Y:S02]  /*0690*/  HFMA2 R53, R12, R20, -RZ ;  /* 0x000000140c357231 */ /* 0x004fe400001000ff */
[----:B------:R-:W-:-:S02]  /*06a0*/  HMUL2 R21, R13, R21 ;  /* 0x000000150d157232 */ /* 0x000fc40000000000 */
[----:B------:R-:W-:Y:S02]  /*06b0*/  HFMA2 R22, R14, R22, -RZ ;  /* 0x000000160e167231 */ /* 0x000fe400001000ff */
[----:B------:R-:W-:Y:S02]  /*06c0*/  HMUL2 R23, R15, R23 ;  /* 0x000000170f177232 */ /* 0x000fe40000000000 */
[----:B------:R-:W-:Y:S02]  /*06d0*/  HADD2.F32 R17, -RZ, R21.H0_H0 ;  /* 0x20000015ff117230 */ /* 0x000fe40000004100 */
[--C-:B------:R-:W-:Y:S02]  /*06e0*/  HADD2.F32 R20, -RZ, R53.reuse.H0_H0 ;  /* 0x20000035ff147230 */ /* 0x100fe40000004100 */
[----:B------:R-:W-:-:S03]  /*06f0*/  HADD2.F32 R53, -RZ, R53.H1_H1 ;  /* 0x30000035ff357230 */ /* 0x000fc60000004100 */
[----:B---3--:R-:W-:Y:S01]  /*0700*/  FADD R20, R16, R20 ;  /* 0x0000001410147221 */ /* 0x008fe20000000000 */
[----:B------:R-:W-:-:S03]  /*0710*/  HADD2.F32 R16, -RZ, R21.H1_H1 ;  /* 0x30000015ff107230 */ /* 0x000fc60000004100 */
[----:B------:R-:W-:-:S04]  /*0720*/  FADD R20, R20, R53 ;  /* 0x0000003514147221 */ /* 0x000fc80000000000 */
[----:B------:R-:W-:-:S04]  /*0730*/  FADD R17, R20, R17 ;  /* 0x0000001114117221 */ /* 0x000fc80000000000 */
[----:B------:R-:W-:Y:S01]  /*0740*/  FADD R16, R17, R16 ;  /* 0x0000001011107221 */ /* 0x000fe20000000000 */
[----:B------:R-:W-:-:S05]  /*0750*/  HADD2.F32 R17, -RZ, R22.H0_H0 ;  /* 0x20000016ff117230 */ /* 0x000fca0000004100 */
[----:B------:R-:W-:Y:S01]  /*0760*/  FADD R16, R16, R17 ;  /* 0x0000001110107221 */ /* 0x000fe20000000000 */
[----:B------:R-:W-:-:S05]  /*0770*/  HADD2.F32 R17, -RZ, R22.H1_H1 ;  /* 0x30000016ff117230 */ /* 0x000fca0000004100 */
[----:B------:R-:W-:Y:S01]  /*0780*/  FADD R16, R16, R17 ;  /* 0x0000001110107221 */ /* 0x000fe20000000000 */
[--C-:B------:R-:W-:Y:S02]  /*0790*/  HADD2.F32 R17, -RZ, R23.reuse.H0_H0 ;  /* 0x20000017ff117230 */ /* 0x100fe40000004100 */
[----:B------:R-:W-:-:S03]  /*07a0*/  HADD2.F32 R23, -RZ, R23.H1_H1 ;  /* 0x30000017ff177230 */ /* 0x000fc60000004100 */
[----:B------:R-:W-:-:S04]  /*07b0*/  FADD R16, R16, R17 ;  /* 0x0000001110107221 */ /* 0x000fc80000000000 */
[----:B------:R-:W-:-:S05]  /*07c0*/  FADD R16, R16, R23 ;  /* 0x0000001710107221 */ /* 0x000fca0000000000 */
[----:B------:R0:W-:Y:S02]  /*07d0*/  STL [UR5], R16 ;  /* 0x00000010ff007987 */ /* 0x0001e40008100805 */
.L_x_571:
        /* <DEDUP_REMOVED lines=16> */
[-C--:B0----5:R-:W-:Y:S02]  /*08e0*/  HMUL2 R19, R15, R16.reuse.H0_H0 ;  /* 0x200000100f137232 */ /* 0x0a1fe40000000000 */
[-C--:B------:R-:W-:Y:S02]  /*08f0*/  HMUL2 R18, R14, R16.reuse.H0_H0 ;  /* 0x200000100e127232 */ /* 0x080fe40000000000 */
[-C--:B------:R-:W-:Y:S02]  /*0900*/  HMUL2 R17, R13, R16.reuse.H0_H0 ;  /* 0x200000100d117232 */ /* 0x080fe40000000000 */
[----:B------:R-:W-:-:S05]  /*0910*/  HMUL2 R16, R12, R16.H0_H0 ;  /* 0x200000100c107232 */ /* 0x000fca0000000000 */
[----:B------:R0:W-:Y:S04]  /*0920*/  STG.E.128 desc[UR8][R52.64], R16 ;  /* 0x0000001034007986 */ /* 0x0001e8000c101d08 */
[----:B------:R-:W2:Y:S04]  /*0930*/  LDG.E.LU.128 R20, desc[UR8][R20.64] ;  /* 0x0000000814147981 */ /* 0x000ea8000c3e1d00 */
[----:B0-----:R-:W3:Y:S01]  /*0940*/  LDL R16, [UR5+0x4] ;  /* 0x00000405ff107983 */ /* 0x001ee20008100800 */
        /* <DEDUP_REMOVED lines=20> */
[----:B------:R3:W-:Y:S02]  /*0a90*/  STL [UR5+0x4], R16 ;  /* 0x00000410ff007987 */ /* 0x0007e40008100805 */
.L_x_572:
[----:B------:R-:W2:Y:S02]  /*0aa0*/  LDG.E R17, desc[UR8][R46.64] ;  /* 0x000000082e117981 */ /* 0x000ea4000c1e1900 */
[----:B--2---:R-:W-:-:S13]  /*0ab0*/  ISETP.NE.AND P0, PT, R17, -0x1, PT ;  /* 0xffffffff1100780c */ /* 0x004fda0003f05270 */
[----:B------:R-:W-:Y:S05]  /*0ac0*/  @!P0 BRA `(.L_x_573) ;  /* 0x0000000000a48947 */ /* 0x000fea0003800000 */
[----:B------:R-:W2:Y:S01]  /*0ad0*/  S2UR UR6, SR_CgaCtaId ;  /* 0x00000000000679c3 */ /* 0x000ea20000008800 */
        /* <DEDUP_REMOVED lines=40> */
.L_x_573:
        /* <DEDUP_REMOVED lines=44> */
.L_x_574:
[----:B0-23--:R-:W-:Y:S01]  /*1020*/  MOV R16, 0xffffffff ;  /* 0xffffffff00107802 */ /* 0x00dfe20000000f00 */
[----:B------:R-:W-:Y:S01]  /*1030*/  UMOV UR4, 0x4 ;  /* 0x0000000400047882 */ /* 0x000fe20000000000 */
[----:B------:R-:W-:Y:S02]  /*1040*/  MOV R17, UR16 ;  /* 0x0000001000117c02 */ /* 0x000fe40008000f00 */
[----:B------:R-:W-:Y:S02]  /*1050*/  MOV R19, R3 ;  /* 0x0000000300137202 */ /* 0x000fe40000000f00 */
[----:B------:R-:W-:-:S04]  /*1060*/  VIADDMNMX.U32 R16, R16, R17, 0xf, PT ;  /* 0x0000000f10107446 */ /* 0x000fc80003800011 */
[----:B------:R-:W-:-:S04]  /*1070*/  IADD3 R16, PT, PT, R16, 0x1, RZ ;  /* 0x0000000110107810 */ /* 0x000fc80007ffe0ff */
        /* <DEDUP_REMOVED lines=20> */
[-C--:B0----5:R-:W-:Y:S02]  /*11c0*/  HMUL2 R19, R15, R16.reuse.H0_H0 ;  /* 0x200000100f137232 */ /* 0x0a1fe40000000000 */
[-C--:B------:R-:W-:Y:S02]  /*11d0*/  HMUL2 R18, R14, R16.reuse.H0_H0 ;  /* 0x200000100e127232 */ /* 0x080fe40000000000 */
[-C--:B------:R-:W-:Y:S02]  /*11e0*/  HMUL2 R17, R13, R16.reuse.H0_H0 ;  /* 0x200000100d117232 */ /* 0x080fe40000000000 */
[----:B------:R-:W-:-:S05]  /*11f0*/  HMUL2 R16, R12, R16.H0_H0 ;  /* 0x200000100c107232 */ /* 0x000fca0000000000 */
[----:B------:R0:W-:Y:S04]  /*1200*/  STG.E.128 desc[UR8][R20.64], R16 ;  /* 0x0000001014007986 */ /* 0x0001e8000c101d08 */
[----:B0-----:R-:W3:Y:S02]  /*1210*/  LDG.E.LU.128 R20, desc[UR8][R22.64] ;  /* 0x0000000816147981 */ /* 0x001ee4000c3e1d00 */
[----:B---3--:R-:W-:Y:S02]  /*1220*/  HFMA2 R20, R12, R20, -RZ ;  /* 0x000000140c147231 */ /* 0x008fe400001000ff */
        /* <DEDUP_REMOVED lines=9> */
[----:B------:R-:W-:-:S03]  /*12c0*/  HADD2.F32 R17, -RZ, R22.H0_H0 ;  /* 0x20000016ff117230 */ /* 0x000fc60000004100 */
[----:B------:R-:W-:Y:S01]  /*12d0*/  FADD R16, R16, R21 ;  /* 0x0000001510107221 */ /* 0x000fe20000000000 */
[----:B------:R-:W-:-:S03]  /*12e0*/  HMUL2 R23, R15, R23 ;  /* 0x000000170f177232 */ /* 0x000fc60000000000 */
        /* <DEDUP_REMOVED lines=8> */
.L_x_575:
        /* <DEDUP_REMOVED lines=17> */
[-C--:B0----5:R-:W-:Y:S02]  /*1480*/  HMUL2 R19, R15, R16.reuse.H0_H0 ;  /* 0x200000100f137232 */ /* 0x0a1fe40000000000 */
[-C--:B------:R-:W-:Y:S02]  /*1490*/  HMUL2 R18, R14, R16.reuse.H0_H0 ;  /* 0x200000100e127232 */ /* 0x080fe40000000000 */
[-C--:B------:R-:W-:Y:S02]  /*14a0*/  HMUL2 R17, R13, R16.reuse.H0_H0 ;  /* 0x200000100d117232 */ /* 0x080fe40000000000 */
[----:B------:R-:W-:-:S05]  /*14b0*/  HMUL2 R16, R12, R16.H0_H0 ;  /* 0x200000100c107232 */ /* 0x000fca0000000000 */
[----:B------:R0:W-:Y:S04]  /*14c0*/  STG.E.128 desc[UR8][R20.64], R16 ;  /* 0x0000001014007986 */ /* 0x0001e8000c101d08 */
[----:B0-----:R-:W2:Y:S02]  /*14d0*/  LDG.E.LU.128 R20, desc[UR8][R22.64] ;  /* 0x0000000816147981 */ /* 0x001ea4000c3e1d00 */
[----:B--2---:R-:W-:Y:S02]  /*14e0*/  HFMA2 R20, R12, R20, -RZ ;  /* 0x000000140c147231 */ /* 0x004fe400001000ff */
        /* <DEDUP_REMOVED lines=20> */
.L_x_576:
        /* <DEDUP_REMOVED lines=44> */
.L_x_577:
        /* <DEDUP_REMOVED lines=44> */
.L_x_578:
        /* <DEDUP_REMOVED lines=16> */
[----:B------:R-:W-:Y:S01]  /*1cb0*/  IADD3.X R21, PT, PT, R22, UR11, RZ, P0, !PT ;  /* 0x0000000b16157c10 */ /* 0x000fe200087fe4ff */
[----:B0-----:R-:W-:-:S09]  /*1cc0*/  ULEA UR4, UR6, UR4, 0x18 ;  /* 0x0000000406047291 */ /* 0x001fd2000f8ec0ff */
[----:B---3--:R-:W0:Y:S02]  /*1cd0*/  LDS.U16 R16, [UR4+0x10] ;  /* 0x00001004ff107984 */ /* 0x008e240008000400 */
[-C--:B0----5:R-:W-:Y:S02]  /*1ce0*/  HMUL2 R19, R15, R16.reuse.H0_H0 ;  /* 0x200000100f137232 */ /* 0x0a1fe40000000000 */
[-C--:B------:R-:W-:Y:S02]  /*1cf0*/  HMUL2 R18, R14, R16.reuse.H0_H0 ;  /* 0x200000100e127232 */ /* 0x080fe40000000000 */
[-C--:B------:R-:W-:Y:S02]  /*1d00*/  HMUL2 R17, R13, R16.reuse.H0_H0 ;  /* 0x200000100d117232 */ /* 0x080fe40000000000 */
[----:B------:R-:W-:-:S05]  /*1d10*/  HMUL2 R16, R12, R16.H0_H0 ;  /* 0x200000100c107232 */ /* 0x000fca0000000000 */
[----:B------:R0:W-:Y:S02]  /*1d20*/  STG.E.128 desc[UR8][R20.64], R16 ;  /* 0x0000001014007986 */ /* 0x0001e4000c101d08 */
[----:B0-----:R-:W-:Y:S02]  /*1d30*/  IADD3 R20, P0, PT, R23, UR12, RZ ;  /* 0x0000000c17147c10 */ /* 0x001fe4000ff1e0ff */
[----:B------:R-:W2:Y:S02]  /*1d40*/  LDL R16, [UR5+0x20] ;  /* 0x00002005ff107983 */ /* 0x000ea40008100800 */
[----:B------:R-:W-:-:S06]  /*1d50*/  IADD3.X R21, PT, PT, R22, UR13, RZ, P0, !PT ;  /* 0x0000000d16157c10 */ /* 0x000fcc00087fe4ff */
[----:B------:R-:W3:Y:S02]  /*1d60*/  LDG.E.LU.128 R20, desc[UR8][R20.64] ;  /* 0x0000000814147981 */ /* 0x000ee4000c3e1d00 */
[----:B---3--:R-:W-:Y:S02]  /*1d70*/  HFMA2 R17, R12, R20, -RZ ;  /* 0x000000140c117231 */ /* 0x008fe400001000ff */
[----:B------:R-:W-:-:S03]  /*1d80*/  HMUL2 R21, R13, R21 ;  /* 0x000000150d157232 */ /* 0x000fc60000000000 */
[--C-:B------:R-:W-:Y:S02]  /*1d90*/  HADD2.F32 R19, -RZ, R17.reuse.H0_H0 ;  /* 0x20000011ff137230 */ /* 0x100fe40000004100 */
[----:B------:R-:W-:-:S03]  /*1da0*/  HADD2.F32 R17, -RZ, R17.H1_H1 ;  /* 0x30000011ff117230 */ /* 0x000fc60000004100 */
[----:B--2---:R-:W-:Y:S01]  /*1db0*/  FADD R16, R16, R19 ;  /* 0x0000001310107221 */ /* 0x004fe20000000000 */
[----:B------:R-:W-:-:S03]  /*1dc0*/  HFMA2 R22, R14, R22, -RZ ;  /* 0x000000160e167231 */ /* 0x000fc600001000ff */
[----:B------:R-:W-:Y:S01]  /*1dd0*/  FADD R16, R16, R17 ;  /* 0x0000001110107221 */ /* 0x000fe20000000000 */
[----:B------:R-:W-:-:S05]  /*1de0*/  HADD2.F32 R17, -RZ, R21.H0_H0 ;  /* 0x20000015ff117230 */ /* 0x000fca0000004100 */
[----:B------:R-:W-:Y:S01]  /*1df0*/  FADD R16, R16, R17 ;  /* 0x0000001110107221 */ /* 0x000fe20000000000 */
[----:B------:R-:W-:-:S05]  /*1e00*/  HADD2.F32 R17, -RZ, R21.H1_H1 ;  /* 0x30000015ff117230 */ /* 0x000fca0000004100 */
[----:B------:R-:W-:Y:S01]  /*1e10*/  FADD R16, R16, R17 ;  /* 0x0000001110107221 */ /* 0x000fe20000000000 */
[----:B------:R-:W-:Y:S02]  /*1e20*/  HADD2.F32 R17, -RZ, R22.H0_H0 ;  /* 0x20000016ff117230 */ /* 0x000fe40000004100 */
        /* <DEDUP_REMOVED lines=9> */
.L_x_579:
        /* <DEDUP_REMOVED lines=12> */
[----:B--2---:R-:W-:-:S09]  /*1f80*/  ULEA UR4, UR6, UR4, 0x18 ;  /* 0x0000000406047291 */ /* 0x004fd2000f8ec0ff */
[----:B0--3--:R-:W0:Y:S02]  /*1f90*/  LDS.U16 R16, [UR4+0x12] ;  /* 0x00001204ff107984 */ /* 0x009e240008000400 */
        /* <DEDUP_REMOVED lines=30> */
.L_x_580:
        /* <DEDUP_REMOVED lines=12> */
[----:B---3--:R-:W-:-:S09]  /*2240*/  ULEA UR4, UR6, UR4, 0x18 ;  /* 0x0000000406047291 */ /* 0x008fd2000f8ec0ff */
[----:B0-2---:R-:W0:Y:S02]  /*2250*/  LDS.U16 R16, [UR4+0x14] ;  /* 0x00001404ff107984 */ /* 0x005e240008000400 */
        /* <DEDUP_REMOVED lines=30> */
.L_x_581:
        /* <DEDUP_REMOVED lines=25> */
[----:B------:R-:W-:-:S03]  /*25d0*/  HMUL2 R21, R13, R21 ;  /* 0x000000150d157232 */ /* 0x000fc60000000000 */
[----:B------:R-:W-:-:S05]  /*25e0*/  HADD2.F32 R17, -RZ, R20.H0_H0 ;  /* 0x20000014ff117230 */ /* 0x000fca0000004100 */
[----:B----4-:R-:W-:Y:S01]  /*25f0*/  FADD R52, R52, R17 ;  /* 0x0000001134347221 */ /* 0x010fe20000000000 */
[----:B------:R-:W-:Y:S02]  /*2600*/  HADD2.F32 R17, -RZ, R20.H1_H1 ;  /* 0x30000014ff117230 */ /* 0x000fe40000004100 */
[----:B------:R-:W-:-:S03]  /*2610*/  HFMA2 R22, R14, R22, -RZ ;  /* 0x000000160e167231 */ /* 0x000fc600001000ff */
[----:B------:R-:W-:Y:S01]  /*2620*/  FADD R52, R52, R17 ;  /* 0x0000001134347221 */ /* 0x000fe20000000000 */
[--C-:B------:R-:W-:Y:S02]  /*2630*/  HADD2.F32 R17, -RZ, R21.reuse.H0_H0 ;  /* 0x20000015ff117230 */ /* 0x100fe40000004100 */
[----:B------:R-:W-:-:S03]  /*2640*/  HADD2.F32 R16, -RZ, R21.H1_H1 ;  /* 0x30000015ff107230 */ /* 0x000fc60000004100 */
[----:B------:R-:W-:-:S04]  /*2650*/  FADD R17, R52, R17 ;  /* 0x0000001134117221 */ /* 0x000fc80000000000 */
        /* <DEDUP_REMOVED lines=11> */
.L_x_582:
[----:B------:R-:W-:Y:S01]  /*2710*/  UMOV UR4, 0xc ;  /* 0x0000000c00047882 */ /* 0x000fe20000000000 */
[----:B------:R-:W-:Y:S01]  /*2720*/  MOV R19, R4 ;  /* 0x0000000400137202 */ /* 0x000fe20000000f00 */
        /* <DEDUP_REMOVED lines=45> */
.L_x_583:
        /* <DEDUP_REMOVED lines=44> */
.L_x_584:
        /* <DEDUP_REMOVED lines=44> */
.L_x_585:
        /* <DEDUP_REMOVED lines=24> */
[----:B------:R-:W2:Y:S04]  /*3100*/  LDG.E.LU.128 R20, desc[UR8][R20.64] ;  /* 0x0000000814147981 */ /* 0x000ea8000c3e1d00 */
[----:B0-----:R-:W3:Y:S01]  /*3110*/  LDL R16, [UR5+0x3c] ;  /* 0x00003c05ff107983 */ /* 0x001ee20008100800 */
[----:B------:R-:W-:Y:S01]  /*3120*/  MOV R19, R8 ;  /* 0x0000000800137202 */ /* 0x000fe20000000f00 */
[----:B--2---:R-:W-:-:S02]  /*3130*/  HFMA2 R53, R12, R20, -RZ ;  /* 0x000000140c357231 */ /* 0x004fc400001000ff */
[----:B------:R-:W-:Y:S02]  /*3140*/  HMUL2 R21, R13, R21 ;  /* 0x000000150d157232 */ /* 0x000fe40000000000 */
        /* <DEDUP_REMOVED lines=19> */
.L_x_570:
        /* <DEDUP_REMOVED lines=17> */
[C---:B------:R-:W-:Y:S02]  /*3390*/  SHF.L.U64.HI R9, R22.reuse, 0x1, R9 ;  /* 0x0000000116097819 */ /* 0x040fe40000010209 */
[----:B------:R-:W-:-:S04]  /*33a0*/  SHF.L.U32 R22, R22, 0x1, RZ ;  /* 0x0000000116167819 */ /* 0x000fc800000006ff */
[----:B-1----:R-:W-:-:S04]  /*33b0*/  IADD3 R20, P1, PT, R22, UR10, RZ ;  /* 0x0000000a16147c10 */ /* 0x002fc8000ff3e0ff */
[----:B------:R-:W-:Y:S02]  /*33c0*/  IADD3.X R21, PT, PT, R9, UR11, RZ, P1, !PT ;  /* 0x0000000b09157c10 */ /* 0x000fe40008ffe4ff */
[----:B------:R-:W-:-:S04]  /*33d0*/  IADD3 R22, P1, PT, R22, UR12, RZ ;  /* 0x0000000c16167c10 */ /* 0x000fc8000ff3e0ff */
[----:B------:R-:W-:Y:S02]  /*33e0*/  IADD3.X R23, PT, PT, R9, UR13, RZ, P1, !PT ;  /* 0x0000000d09177c10 */ /* 0x000fe40008ffe4ff */
[----:B------:R-:W2:Y:S01]  /*33f0*/  LDL R9, [UR7] ;  /* 0x00000007ff097983 */ /* 0x000ea20008100800 */
[-C--:B0----5:R-:W-:Y:S02]  /*3400*/  HMUL2 R19, R15, R16.reuse.H0_H0 ;  /* 0x200000100f137232 */ /* 0x0a1fe40000000000 */
[-C--:B------:R-:W-:Y:S02]  /*3410*/  HMUL2 R18, R14, R16.reuse.H0_H0 ;  /* 0x200000100e127232 */ /* 0x080fe40000000000 */
[-C--:B------:R-:W-:Y:S02]  /*3420*/  HMUL2 R17, R13, R16.reuse.H0_H0 ;  /* 0x200000100d117232 */ /* 0x080fe40000000000 */
[----:B------:R-:W-:-:S05]  /*3430*/  HMUL2 R16, R12, R16.H0_H0 ;  /* 0x200000100c107232 */ /* 0x000fca0000000000 */
[----:B------:R0:W-:Y:S04]  /*3440*/  STG.E.128 desc[UR8][R20.64], R16 ;  /* 0x0000001014007986 */ /* 0x0001e8000c101d08 */
[----:B0-----:R-:W3:Y:S02]  /*3450*/  LDG.E.LU.128 R20, desc[UR8][R22.64] ;  /* 0x0000000816147981 */ /* 0x001ee4000c3e1d00 */
[----:B---3--:R-:W-:Y:S02]  /*3460*/  HFMA2 R20, R12, R20, -RZ ;  /* 0x000000140c147231 */ /* 0x008fe400001000ff */
[----:B------:R-:W-:-:S03]  /*3470*/  HMUL2 R21, R13, R21 ;  /* 0x000000150d157232 */ /* 0x000fc60000000000 */
[--C-:B------:R-:W-:Y:S02]  /*3480*/  HADD2.F32 R16, -RZ, R20.reuse.H0_H0 ;  /* 0x20000014ff107230 */ /* 0x100fe40000004100 */
[----:B------:R-:W-:-:S03]  /*3490*/  HADD2.F32 R20, -RZ, R20.H1_H1 ;  /* 0x30000014ff147230 */ /* 0x000fc60000004100 */
[----:B--2---:R-:W-:Y:S01]  /*34a0*/  FADD R9, R9, R16 ;  /* 0x0000001009097221 */ /* 0x004fe20000000000 */
[----:B------:R-:W-:Y:S02]  /*34b0*/  HADD2.F32 R16, -RZ, R21.H0_H0 ;  /* 0x20000015ff107230 */ /* 0x000fe40000004100 */
[----:B------:R-:W-:Y:S02]  /*34c0*/  HFMA2 R22, R14, R22, -RZ ;  /* 0x000000160e167231 */ /* 0x000fe400001000ff */
[----:B------:R-:W-:-:S04]  /*34d0*/  FADD R9, R9, R20 ;  /* 0x0000001409097221 */ /* 0x000fc80000000000 */
[----:B------:R-:W-:Y:S01]  /*34e0*/  FADD R9, R9, R16 ;  /* 0x0000001009097221 */ /* 0x000fe20000000000 */
[----:B------:R-:W-:Y:S02]  /*34f0*/  HADD2.F32 R16, -RZ, R21.H1_H1 ;  /* 0x30000015ff107230 */ /* 0x000fe40000004100 */
[----:B------:R-:W-:-:S03]  /*3500*/  HMUL2 R23, R15, R23 ;  /* 0x000000170f177232 */ /* 0x000fc60000000000 */
[----:B------:R-:W-:Y:S01]  /*3510*/  FADD R9, R9, R16 ;  /* 0x0000001009097221 */ /* 0x000fe20000000000 */
[--C-:B------:R-:W-:Y:S02]  /*3520*/  HADD2.F32 R16, -RZ, R22.reuse.H0_H0 ;  /* 0x20000016ff107230 */ /* 0x100fe40000004100 */
[----:B------:R-:W-:-:S03]  /*3530*/  HADD2.F32 R22, -RZ, R22.H1_H1 ;  /* 0x30000016ff167230 */ /* 0x000fc60000004100 */
[----:B------:R-:W-:Y:S01]  /*3540*/  FADD R9, R9, R16 ;  /* 0x0000001009097221 */ /* 0x000fe20000000000 */
[----:B------:R-:W-:-:S03]  /*3550*/  HADD2.F32 R16, -RZ, R23.H0_H0 ;  /* 0x20000017ff107230 */ /* 0x000fc60000004100 */
[----:B------:R-:W-:-:S04]  /*3560*/  FADD R9, R9, R22 ;  /* 0x0000001609097221 */ /* 0x000fc80000000000 */
[----:B------:R-:W-:Y:S01]  /*3570*/  FADD R9, R9, R16 ;  /* 0x0000001009097221 */ /* 0x000fe20000000000 */
[----:B------:R-:W-:-:S05]  /*3580*/  HADD2.F32 R16, -RZ, R23.H1_H1 ;  /* 0x30000017ff107230 */ /* 0x000fca0000004100 */
[----:B------:R-:W-:-:S05]  /*3590*/  FADD R9, R9, R16 ;  /* 0x0000001009097221 */ /* 0x000fca0000000000 */
[----:B------:R0:W-:Y:S02]  /*35a0*/  STL [UR7], R9 ;  /* 0x00000009ff007987 */ /* 0x0001e40008100807 */
.L_x_587:
        /* <DEDUP_REMOVED lines=12> */
[C---:B------:R-:W-:Y:S02]  /*3670*/  SHF.L.U64.HI R22, R23.reuse, 0x1, R22 ;  /* 0x0000000117167819 */ /* 0x040fe40000010216 */
[----:B------:R-:W-:-:S04]  /*3680*/  SHF.L.U32 R23, R23, 0x1, RZ ;  /* 0x0000000117177819 */ /* 0x000fc800000006ff */
[----:B-1----:R-:W-:-:S04]  /*3690*/  IADD3 R20, P1, PT, R23, UR10, RZ ;  /* 0x0000000a17147c10 */ /* 0x002fc8000ff3e0ff */
[----:B------:R-:W-:Y:S01]  /*36a0*/  IADD3.X R21, PT, PT, R22, UR11, RZ, P1, !PT ;  /* 0x0000000b16157c10 */ /* 0x000fe20008ffe4ff */
        /* <DEDUP_REMOVED lines=30> */
.L_x_588:
        /* <DEDUP_REMOVED lines=9> */
[----:B------:R-:W-:Y:S02]  /*3920*/  LEA.HI.X.SX32 R18, R18, R17, 0x1, P0 ;  /* 0x0000001112127211 */ /* 0x000fe400000f0eff */
[C---:B------:R-:W-:Y:S02]  /*3930*/  SHF.L.U32 R20, R9.reuse, 0x1, RZ ;  /* 0x0000000109147819 */ /* 0x040fe400000006ff */
[----:B------:R-:W-:Y:S02]  /*3940*/  SHF.L.U64.HI R9, R9, 0x1, R18 ;  /* 0x0000000109097819 */ /* 0x000fe40000010212 */
[----:B-1----:R-:W-:-:S04]  /*3950*/  IADD3 R52, P0, PT, R20, UR10, RZ ;  /* 0x0000000a14347c10 */ /* 0x002fc8000ff1e0ff */
[----:B------:R-:W-:Y:S02]  /*3960*/  IADD3.X R53, PT, PT, R9, UR11, RZ, P0, !PT ;  /* 0x0000000b09357c10 */ /* 0x000fe400087fe4ff */
[----:B------:R-:W-:-:S04]  /*3970*/  IADD3 R20, P0, PT, R20, UR12, RZ ;  /* 0x0000000c14147c10 */ /* 0x000fc8000ff1e0ff */
[----:B------:R-:W-:Y:S02]  /*3980*/  IADD3.X R21, PT, PT, R9, UR13, RZ, P0, !PT ;  /* 0x0000000d09157c10 */ /* 0x000fe400087fe4ff */
[----:B------:R-:W2:Y:S01]  /*3990*/  LDL R9, [UR7+0x8] ;  /* 0x00000807ff097983 */ /* 0x000ea20008100800 */
[-C--:B0----5:R-:W-:Y:S02]  /*39a0*/  HMUL2 R19, R15, R16.reuse.H0_H0 ;  /* 0x200000100f137232 */ /* 0x0a1fe40000000000 */
[-C--:B------:R-:W-:Y:S02]  /*39b0*/  HMUL2 R18, R14, R16.reuse.H0_H0 ;  /* 0x200000100e127232 */ /* 0x080fe40000000000 */
[-C--:B------:R-:W-:Y:S02]  /*39c0*/  HMUL2 R17, R13, R16.reuse.H0_H0 ;  /* 0x200000100d117232 */ /* 0x080fe40000000000 */
[----:B------:R-:W-:-:S05]  /*39d0*/  HMUL2 R16, R12, R16.H0_H0 ;  /* 0x200000100c107232 */ /* 0x000fca0000000000 */
[----:B------:R0:W-:Y:S04]  /*39e0*/  STG.E.128 desc[UR8][R52.64], R16 ;  /* 0x0000001034007986 */ /* 0x0001e8000c101d08 */
[----:B------:R-:W3:Y:S02]  /*39f0*/  LDG.E.LU.128 R20, desc[UR8][R20.64] ;  /* 0x0000000814147981 */ /* 0x000ee4000c3e1d00 */
        /* <DEDUP_REMOVED lines=21> */
.L_x_586:
[----:B----4-:R-:W-:-:S04]  /*3b50*/  LEA R5, R2, R5, 0x3 ;  /* 0x0000000502057211 */ /* 0x010fc800078e18ff */
[----:B------:R-:W-:-:S13]  /*3b60*/  ISETP.GE.AND P0, PT, R5, UR18, PT ;  /* 0x0000001205007c0c */ /* 0x000fda000bf06270 */
[----:B------:R-:W-:Y:S05]  /*3b70*/  @!P0 BRA `(.L_x_589) ;  /* 0xffffffc8003c8947 */ /* 0x000fea000383ffff */
.L_x_569:
[----:B-123--:R-:W-:Y:S05]  /*3b80*/  BSYNC.RECONVERGENT B0 ;  /* 0x0000000000007941 */ /* 0x00efea0003800200 */
.L_x_568:
        /* <DEDUP_REMOVED lines=14> */
.L_x_593:
[----:B------:R-:W2:Y:S04]  /*3c70*/  LDL R4, [UR4] ;  /* 0x00000004ff047983 */ /* 0x000ea80008100800 */
[----:B0-----:R-:W3:Y:S04]  /*3c80*/  LDL R7, [UR4+0x4] ;  /* 0x00000404ff077983 */ /* 0x001ee80008100800 */
[----:B------:R-:W4:Y:S04]  /*3c90*/  LDL R10, [UR4+0x8] ;  /* 0x00000804ff0a7983 */ /* 0x000f280008100800 */
[----:B-----5:R-:W4:Y:S01]  /*3ca0*/  LDL R13, [UR4+0xc] ;  /* 0x00000c04ff0d7983 */ /* 0x020f220008100800 */
[----:B------:R-:W-:-:S04]  /*3cb0*/  IADD3 R2, PT, PT, R2, 0x4, RZ ;  /* 0x0000000402027810 */ /* 0x000fc80007ffe0ff */
        /* <DEDUP_REMOVED lines=47> */
.L_x_592:
        /* <DEDUP_REMOVED lines=30> */
.L_x_594:
[----:B------:R-:W-:-:S13]  /*4190*/  ISETP.NE.OR P0, PT, R2, 0x1, P0 ;  /* 0x000000010200780c */ /* 0x000fda0000705670 */
[----:B------:R-:W-:Y:S05]  /*41a0*/  @!P0 BRA `(.L_x_590) ;  /* 0x0000000000408947 */ /* 0x000fea0003800000 */
.L_x_591:
        /* <DEDUP_REMOVED lines=16> */
.L_x_590:
[----:B----4-:R-:W3:Y:S02]  /*42b0*/  S2R R2, SR_TID.X ;  /* 0x0000000000027919 */ /* 0x010ee40000002100 */
[----:B---3--:R-:W-:-:S13]  /*42c0*/  ISETP.NE.OR P1, PT, R2, RZ, !P1 ;  /* 0x000000ff0200720c */ /* 0x008fda0004f25670 */
[----:B------:R-:W-:Y:S05]  /*42d0*/  @P1 EXIT ;  /* 0x000000000000194d */ /* 0x000fea0003800000 */
[----:B------:R-:W-:Y:S01]  /*42e0*/  MOV R2, 0xffffffff ;  /* 0xffffffff00027802 */ /* 0x000fe20000000f00 */
[----:B01----:R-:W0:Y:S01]  /*42f0*/  LDC.64 R4, c[0x0][0x3a0] ;  /* 0x0000e800ff047b82 */ /* 0x003e220000000a00 */
[----:B-----5:R-:W-:Y:S02]  /*4300*/  IMAD R15, R0, R3, RZ ;  /* 0x00000003000f7224 */ /* 0x020fe400078e02ff */
        /* <DEDUP_REMOVED lines=10> */
.L_x_597:
[----:B---3--:R-:W3:Y:S04]  /*43b0*/  LDL R17, [UR5] ;  /* 0x00000005ff117983 */ /* 0x008ee80008100800 */
[----:B------:R-:W4:Y:S04]  /*43c0*/  LDL R19, [UR5+0x4] ;  /* 0x00000405ff137983 */ /* 0x000f280008100800 */
[----:B------:R-:W5:Y:S04]  /*43d0*/  LDL R21, [UR5+0x8] ;  /* 0x00000805ff157983 */ /* 0x000f680008100800 */
[----:B------:R-:W5:Y:S01]  /*43e0*/  LDL R23, [UR5+0xc] ;  /* 0x00000c05ff177983 */ /* 0x000f620008100800 */
[C---:B------:R-:W-:Y:S01]  /*43f0*/  IADD3 R7, PT, PT, R15.reuse, 0x1, RZ ;  /* 0x000000010f077810 */ /* 0x040fe20007ffe0ff */
[C-C-:B-1----:R-:W-:Y:S01]  /*4400*/  IMAD.WIDE R2, R15.reuse, 0x4, R12.reuse ;  /* 0x000000040f027825 */ /* 0x142fe200078e020c */
[C---:B--2---:R-:W-:Y:S01]  /*4410*/  IADD3 R9, PT, PT, R15.reuse, 0x2, RZ ;  /* 0x000000020f097810 */ /* 0x044fe20007ffe0ff */
[----:B------:R-:W-:Y:S01]  /*4420*/  UIADD3 UR5, UPT, UPT, UR5, 0x10, URZ ;  /* 0x0000001005057890 */ /* 0x000fe2000fffe0ff */
[----:B------:R-:W-:Y:S01]  /*4430*/  IADD3 R11, PT, PT, R15, 0x3, RZ ;  /* 0x000000030f0b7810 */ /* 0x000fe20007ffe0ff */
[----:B------:R-:W-:Y:S01]  /*4440*/  IMAD.WIDE R6, R7, 0x4, R12 ;  /* 0x0000000407067825 */ /* 0x000fe200078e020c */
[----:B------:R-:W-:-:S02]  /*4450*/  IADD3 R14, PT, PT, R14, 0x4, RZ ;  /* 0x000000040e0e7810 */ /* 0x000fc40007ffe0ff */
[----:B------:R-:W-:Y:S01]  /*4460*/  IADD3 R15, PT, PT, R15, 0x4, RZ ;  /* 0x000000040f0f7810 */ /* 0x000fe20007ffe0ff */
[----:B------:R-:W-:Y:S01]  /*4470*/  IMAD.WIDE R8, R9, 0x4, R12 ;  /* 0x0000000409087825 */ /* 0x000fe200078e020c */
[----:B------:R-:W-:-:S03]  /*4480*/  ISETP.GE.AND P1, PT, R14, -0x2, PT ;  /* 0xfffffffe0e00780c */ /* 0x000fc60003f26270 */
[----:B------:R-:W-:Y:S01]  /*4490*/  IMAD.WIDE R10, R11, 0x4, R12 ;  /* 0x000000040b0a7825 */ /* 0x000fe200078e020c */
[----:B---3--:R3:W-:Y:S04]  /*44a0*/  STG.E desc[UR8][R2.64], R17 ;  /* 0x0000001102007986 */ /* 0x0087e8000c101908 */
[----:B----4-:R3:W-:Y:S04]  /*44b0*/  STG.E desc[UR8][R6.64], R19 ;  /* 0x0000001306007986 */ /* 0x0107e8000c101908 */
[----:B-----5:R3:W-:Y:S04]  /*44c0*/  STG.E desc[UR8][R8.64], R21 ;  /* 0x0000001508007986 */ /* 0x0207e8000c101908 */
[----:B------:R3:W-:Y:S01]  /*44d0*/  STG.E desc[UR8][R10.64], R23 ;  /* 0x000000170a007986 */ /* 0x0007e2000c101908 */
[----:B------:R-:W-:Y:S05]  /*44e0*/  @!P1 BRA `(.L_x_597) ;  /* 0xfffffffc00b09947 */ /* 0x000fea000383ffff */
.L_x_596:
        /* <DEDUP_REMOVED lines=10> */
[C---:B-1----:R-:W-:Y:S01]  /*4590*/  IMAD.WIDE R2, R15.reuse, 0x4, R6 ;  /* 0x000000040f027825 */ /* 0x042fe200078e0206 */
[----:B------:R-:W-:-:S03]  /*45a0*/  IADD3 R15, PT, PT, R15, 0x2, RZ ;  /* 0x000000020f0f7810 */ /* 0x000fc60007ffe0ff */
[----:B------:R-:W-:Y:S01]  /*45b0*/  IMAD.WIDE R6, R11, 0x4, R6 ;  /* 0x000000040b067825 */ /* 0x000fe200078e0206 */
[----:B--2---:R1:W-:Y:S04]  /*45c0*/  STG.E desc[UR8][R2.64], R9 ;  /* 0x0000000902007986 */ /* 0x0043e8000c101908 */
[----:B---3--:R1:W-:Y:S02]  /*45d0*/  STG.E desc[UR8][R6.64], R13 ;  /* 0x0000000d06007986 */ /* 0x0083e4000c101908 */
.L_x_598:
[----:B------:R-:W-:-:S13]  /*45e0*/  ISETP.NE.OR P0, PT, R14, 0x1, P0 ;  /* 0x000000010e00780c */ /* 0x000fda0000705670 */
[----:B------:R-:W-:Y:S05]  /*45f0*/  @!P0 EXIT ;  /* 0x000000000000894d */ /* 0x000fea0003800000 */
.L_x_595:
        /* <DEDUP_REMOVED lines=9> */
.L_x_599:
        /* <DEDUP_REMOVED lines=15> */
.L_x_827:


//--------------------- .text._Z18moe_permute_kernelI6__halfS0_Li8ELb1EEvPKT_S3_PS1_PKfPfPKiiii --------------------------
	.section	.text._Z18moe_permute_kernelI6__halfS0_Li8ELb1EEvPKT_S3_PS1_PKfPfPKiiii,"ax",@progbits
	.align	128
        .global         _Z18moe_permute_kernelI6__halfS0_Li8ELb1EEvPKT_S3_PS1_PKfPfPKiiii
        .type           _Z18moe_permute_kernelI6__halfS0_Li8ELb1EEvPKT_S3_PS1_PKfPfPKiiii,@function
        .size           _Z18moe_permute_kernelI6__halfS0_Li8ELb1EEvPKT_S3_PS1_PKfPfPKiiii,(.L_x_828 - _Z18moe_permute_kernelI6__halfS0_Li8ELb1EEvPKT_S3_PS1_PKfPfPKiiii)
        .other          _Z18moe_permute_kernelI6__halfS0_Li8ELb1EEvPKT_S3_PS1_PKfPfPKiiii,@"STO_CUDA_ENTRY STV_DEFAULT"
_Z18moe_permute_kernelI6__halfS0_Li8ELb1EEvPKT_S3_PS1_PKfPfPKiiii:
.text._Z18moe_permute_kernelI6__halfS0_Li8ELb1EEvPKT_S3_PS1_PKfPfPKiiii:
        /* <DEDUP_REMOVED lines=16> */
.L_x_602:
[----:B0-----:R-:W-:-:S04]  /*0100*/  IMAD R3, R13, R12, R0 ;  /* 0x0000000c0d037224 */ /* 0x001fc800078e0200 */
[----:B--2---:R-:W-:-:S06]  /*0110*/  IMAD.WIDE R2, R3, 0x4, R4 ;  /* 0x0000000403027825 */ /* 0x004fcc00078e0204 */
[----:B------:R-:W2:Y:S01]  /*0120*/  LDG.E R2, desc[UR6][R2.64] ;  /* 0x0000000602027981 */ /* 0x000ea2000c1e1900 */
[----:B------:R-:W-:Y:S02]  /*0130*/  LEA R6, R0, R7, 0x1 ;  /* 0x0000000700067211 */ /* 0x000fe400078e08ff */
[----:B-1----:R-:W-:-:S04]  /*0140*/  IADD3 R0, PT, PT, R9, R0, RZ ;  /* 0x0000000009007210 */ /* 0x002fc80007ffe0ff */
[----:B------:R-:W-:Y:S02]  /*0150*/  ISETP.GE.AND P0, PT, R0, R12, PT ;  /* 0x0000000c0000720c */ /* 0x000fe40003f06270 */
[----:B--2---:R-:W-:-:S05]  /*0160*/  F2FP.F16.F32.PACK_AB R3, RZ, R2 ;  /* 0x00000002ff03723e */ /* 0x004fca00000000ff */
[----:B------:R0:W-:Y:S06]  /*0170*/  STS.U16 [R6], R3 ;  /* 0x0000000306007388 */ /* 0x0001ec0000000400 */
[----:B------:R-:W-:Y:S05]  /*0180*/  @!P0 BRA `(.L_x_602) ;  /* 0xfffffffc00dc8947 */ /* 0x000fea000383ffff */
.L_x_601:
[----:B------:R-:W-:Y:S05]  /*0190*/  BSYNC.RECONVERGENT B0 ;  /* 0x0000000000007941 */ /* 0x000fea0003800200 */
.L_x_600:
[----:B------:R-:W-:Y:S01]  /*01a0*/  SHF.L.U32 R11, R11, 0x3, RZ ;  /* 0x000000030b0b7819 */ /* 0x000fe200000006ff */
[----:B------:R-:W-:Y:S01]  /*01b0*/  BAR.SYNC.DEFER_BLOCKING 0x0 ;  /* 0x0000000000007b1d */ /* 0x000fe20000010000 */
[----:B------:R-:W-:Y:S01]  /*01c0*/  HFMA2 R10, -RZ, RZ, 0, 0 ;  /* 0x00000000ff0a7431 */ /* 0x000fe200000001ff */
[----:B------:R-:W-:Y:S02]  /*01d0*/  CS2R R8, SRZ ;  /* 0x0000000000087805 */ /* 0x000fe4000001ff00 */
[----:B------:R-:W-:Y:S02]  /*01e0*/  ISETP.GE.AND P0, PT, R11, UR8, PT ;  /* 0x000000080b007c0c */ /* 0x000fe4000bf06270 */
[----:B0-----:R-:W-:Y:S02]  /*01f0*/  CS2R R2, SRZ ;  /* 0x0000000000027805 */ /* 0x001fe4000001ff00 */
[----:B------:R-:W-:Y:S01]  /*0200*/  MOV R0, RZ ;  /* 0x000000ff00007202 */ /* 0x000fe20000000f00 */
[----:B------:R-:W0:Y:S01]  /*0210*/  LDCU.64 UR12, c[0x0][0x390] ;  /* 0x00007200ff0c77ac */ /* 0x000e220008000a00 */
[----:B------:R-:W-:Y:S01]  /*0220*/  BSSY.RECONVERGENT B0, `(.L_x_603) ;  /* 0x0000189000007945 */ /* 0x000fe20003800200 */
[----:B------:R-:W-:Y:S01]  /*0230*/  CS2R R4, SRZ ;  /* 0x0000000000047805 */ /* 0x000fe2000001ff00 */
[----:B------:R-:W1:Y:S01]  /*0240*/  LDCU.64 UR14, c[0x0][0x388] ;  /* 0x00007100ff0e77ac */ /* 0x000e620008000a00 */
[----:B------:R-:W2:Y:S04]  /*0250*/  LDCU.64 UR10, c[0x0][0x380] ;  /* 0x00007000ff0a77ac */ /* 0x000ea80008000a00 */
[----:B------:R-:W-:Y:S05]  /*0260*/  @P0 BRA `(.L_x_604) ;  /* 0x0000001800100947 */ /* 0x000fea0003800000 */
[----:B------:R-:W-:Y:S01]  /*0270*/  ISETP.NE.AND P0, PT, R12, RZ, PT ;  /* 0x000000ff0c00720c */ /* 0x000fe20003f05270 */
[----:B------:R-:W-:-:S12]  /*0280*/  IMAD R24, R13, UR8, RZ ;  /* 0x000000080d187c24 */ /* 0x000fd8000f8e02ff */
[----:B------:R-:W-:Y:S05]  /*0290*/  @P0 BRA `(.L_x_605) ;  /* 0x0000000000140947 */ /* 0x000fea0003800000 */
[----:B------:R-:W-:Y:S01]  /*02a0*/  HFMA2 R0, -RZ, RZ, 0, 0 ;  /* 0x00000000ff007431 */ /* 0x000fe200000001ff */
[----:B------:R-:W-:Y:S02]  /*02b0*/  CS2R R8, SRZ ;  /* 0x0000000000087805 */ /* 0x000fe4000001ff00 */
[----:B------:R-:W-:Y:S02]  /*02c0*/  CS2R R2, SRZ ;  /* 0x0000000000027805 */ /* 0x000fe4000001ff00 */
[----:B------:R-:W-:Y:S01]  /*02d0*/  CS2R R4, SRZ ;  /* 0x0000000000047805 */ /* 0x000fe2000001ff00 */
[----:B------:R-:W-:Y:S06]  /*02e0*/  BRA `(.L_x_604) ;  /* 0x0000001400f07947 */ /* 0x000fec0003800000 */
.L_x_605:
[----:B------:R-:W3:Y:S01]  /*02f0*/  LDC.64 R38, c[0x0][0x3a8] ;  /* 0x0000ea00ff267b82 */ /* 0x000ee20000000a00 */
[----:B------:R-:W-:Y:S01]  /*0300*/  IADD3 R6, PT, PT, R12, -0x1, RZ ;  /* 0xffffffff0c067810 */ /* 0x000fe20007ffe0ff */
[----:B------:R-:W-:Y:S01]  /*0310*/  HFMA2 R0, -RZ, RZ, 0, 0 ;  /* 0x00000000ff007431 */ /* 0x000fe200000001ff */
[----:B------:R-:W-:Y:S02]  /*0320*/  MOV R10, RZ ;  /* 0x000000ff000a7202 */ /* 0x000fe40000000f00 */
        /* <DEDUP_REMOVED lines=13> */
.L_x_614:
        /* <DEDUP_REMOVED lines=14> */
[C---:B------:R-:W-:Y:S02]  /*04e0*/  SHF.L.U32 R20, R17.reuse, 0x1, RZ ;  /* 0x0000000111147819 */ /* 0x040fe400000006ff */
[----:B------:R-:W-:Y:S02]  /*04f0*/  LEA.HI.X.SX32 R16, R16, R25, 0x1, P1 ;  /* 0x0000001910107211 */ /* 0x000fe400008f0eff */
[C---:B0-----:R-:W-:Y:S02]  /*0500*/  IADD3 R26, P1, PT, R20.reuse, UR12, RZ ;  /* 0x0000000c141a7c10 */ /* 0x041fe4000ff3e0ff */
[----:B------:R-:W-:Y:S02]  /*0510*/  SHF.L.U64.HI R16, R17, 0x1, R16 ;  /* 0x0000000111107819 */ /* 0x000fe40000010210 */
[----:B-1----:R-:W-:Y:S02]  /*0520*/  IADD3 R20, P2, PT, R20, UR14, RZ ;  /* 0x0000000e14147c10 */ /* 0x002fe4000ff5e0ff */
[----:B------:R-:W-:-:S02]  /*0530*/  IADD3.X R27, PT, PT, R16, UR13, RZ, P1, !PT ;  /* 0x0000000d101b7c10 */ /* 0x000fc40008ffe4ff */
[----:B------:R-:W-:Y:S01]  /*0540*/  IADD3.X R21, PT, PT, R16, UR15, RZ, P2, !PT ;  /* 0x0000000f10157c10 */ /* 0x000fe200097fe4ff */
[----:B--2---:R-:W-:-:S09]  /*0550*/  ULEA UR4, UR5, UR4, 0x18 ;  /* 0x0000000405047291 */ /* 0x004fd2000f8ec0ff */
[----:B------:R-:W0:Y:S02]  /*0560*/  LDS.U16 R22, [UR4] ;  /* 0x00000004ff167984 */ /* 0x000e240008000400 */
        /* <DEDUP_REMOVED lines=8> */
[----:B------:R-:W-:-:S02]  /*05f0*/  HMUL2 R23, R15, R23 ;  /* 0x000000170f177232 */ /* 0x000fc40000000000 */
[--C-:B------:R-:W-:Y:S02]  /*0600*/  HADD2.F32 R40, -RZ, R27.reuse.H0_H0 ;  /* 0x2000001bff287230 */ /* 0x100fe40000004100 */
[----:B------:R-:W-:Y:S02]  /*0610*/  HADD2.F32 R41, -RZ, R27.H1_H1 ;  /* 0x3000001bff297230 */ /* 0x000fe40000004100 */
[----:B------:R-:W-:Y:S02]  /*0620*/  HFMA2 R27, R14, R22, -RZ ;  /* 0x000000160e1b7231 */ /* 0x000fe400001000ff */
[--C-:B------:R-:W-:Y:S02]  /*0630*/  HADD2.F32 R22, -RZ, R21.reuse.H1_H1 ;  /* 0x30000015ff167230 */ /* 0x100fe40000004100 */
[----:B------:R-:W-:Y:S01]  /*0640*/  FADD R40, R5, R40 ;  /* 0x0000002805287221 */ /* 0x000fe20000000000 */
[----:B------:R-:W-:-:S03]  /*0650*/  HADD2.F32 R5, -RZ, R21.H0_H0 ;  /* 0x20000015ff057230 */ /* 0x000fc60000004100 */
[----:B------:R-:W-:-:S04]  /*0660*/  FADD R40, R40, R41 ;  /* 0x0000002928287221 */ /* 0x000fc80000000000 */
[----:B------:R-:W-:Y:S01]  /*0670*/  FADD R5, R40, R5 ;  /* 0x0000000528057221 */ /* 0x000fe20000000000 */
[--C-:B------:R-:W-:Y:S02]  /*0680*/  HADD2.F32 R16, -RZ, R27.reuse.H0_H0 ;  /* 0x2000001bff107230 */ /* 0x100fe40000004100 */
[----:B------:R-:W-:Y:S02]  /*0690*/  HADD2.F32 R18, -RZ, R27.H1_H1 ;  /* 0x3000001bff127230 */ /* 0x000fe40000004100 */
[----:B------:R-:W-:-:S04]  /*06a0*/  FADD R5, R5, R22 ;  /* 0x0000001605057221 */ /* 0x000fc80000000000 */
[----:B------:R-:W-:Y:S01]  /*06b0*/  FADD R5, R5, R16 ;  /* 0x0000001005057221 */ /* 0x000fe20000000000 */
[----:B------:R-:W-:-:S03]  /*06c0*/  HADD2.F32 R16, -RZ, R23.H0_H0 ;  /* 0x20000017ff107230 */ /* 0x000fc60000004100 */
[----:B------:R-:W-:Y:S01]  /*06d0*/  FADD R5, R5, R18 ;  /* 0x0000001205057221 */ /* 0x000fe20000000000 */
[----:B------:R-:W-:-:S03]  /*06e0*/  HADD2.F32 R18, -RZ, R23.H1_H1 ;  /* 0x30000017ff127230 */ /* 0x000fc60000004100 */
[----:B------:R-:W-:-:S04]  /*06f0*/  FADD R5, R5, R16 ;  /* 0x0000001005057221 */ /* 0x000fc80000000000 */
[----:B------:R-:W-:-:S07]  /*0700*/  FADD R5, R5, R18 ;  /* 0x0000001205057221 */ /* 0x000fce0000000000 */
.L_x_606:
        /* <DEDUP_REMOVED lines=19> */
[----:B------:R-:W0:Y:S02]  /*0840*/  LDS.U16 R22, [UR4+0x2] ;  /* 0x00000204ff167984 */ /* 0x000e240008000400 */
[-C--:B0----5:R-:W-:Y:S02]  /*0850*/  HMUL2 R19, R15, R22.reuse.H0_H0 ;  /* 0x200000160f137232 */ /* 0x0a1fe40000000000 */
[-C--:B------:R-:W-:Y:S02]  /*0860*/  HMUL2 R18, R14, R22.reuse.H0_H0 ;  /* 0x200000160e127232 */ /* 0x080fe40000000000 */
[-C--:B------:R-:W-:Y:S02]  /*0870*/  HMUL2 R17, R13, R22.reuse.H0_H0 ;  /* 0x200000160d117232 */ /* 0x080fe40000000000 */
[----:B------:R-:W-:-:S05]  /*0880*/  HMUL2 R16, R12, R22.H0_H0 ;  /* 0x200000160c107232 */ /* 0x000fca0000000000 */
[----:B------:R0:W-:Y:S04]  /*0890*/  STG.E.128 desc[UR6][R40.64], R16 ;  /* 0x0000001028007986 */ /* 0x0001e8000c101d06 */
[----:B------:R-:W2:Y:S02]  /*08a0*/  LDG.E.LU.128 R20, desc[UR6][R20.64] ;  /* 0x0000000614147981 */ /* 0x000ea4000c3e1d00 */
[----:B--2---:R-:W-:Y:S02]  /*08b0*/  HFMA2 R27, R12, R20, -RZ ;  /* 0x000000140c1b7231 */ /* 0x004fe400001000ff */
[----:B------:R-:W-:Y:S02]  /*08c0*/  HMUL2 R21, R13, R21 ;  /* 0x000000150d157232 */ /* 0x000fe40000000000 */
[----:B------:R-:W-:-:S02]  /*08d0*/  HFMA2 R22, R14, R22, -RZ ;  /* 0x000000160e167231 */ /* 0x000fc400001000ff */
[----:B------:R-:W-:Y:S02]  /*08e0*/  HMUL2 R23, R15, R23 ;  /* 0x000000170f177232 */ /* 0x000fe40000000000 */
[--C-:B------:R-:W-:Y:S02]  /*08f0*/  HADD2.F32 R43, -RZ, R27.reuse.H0_H0 ;  /* 0x2000001bff2b7230 */ /* 0x100fe40000004100 */
[----:B------:R-:W-:Y:S02]  /*0900*/  HADD2.F32 R42, -RZ, R27.H1_H1 ;  /* 0x3000001bff2a7230 */ /* 0x000fe40000004100 */
[--C-:B------:R-:W-:Y:S02]  /*0910*/  HADD2.F32 R27, -RZ, R21.reuse.H0_H0 ;  /* 0x20000015ff1b7230 */ /* 0x100fe40000004100 */
[----:B------:R-:W-:Y:S01]  /*0920*/  FADD R43, R4, R43 ;  /* 0x0000002b042b7221 */ /* 0x000fe20000000000 */
[----:B------:R-:W-:Y:S02]  /*0930*/  HADD2.F32 R4, -RZ, R21.H1_H1 ;  /* 0x30000015ff047230 */ /* 0x000fe40000004100 */
[----:B0-----:R-:W-:-:S02]  /*0940*/  HADD2.F32 R17, -RZ, R22.H0_H0 ;  /* 0x20000016ff117230 */ /* 0x001fc40000004100 */
[----:B------:R-:W-:Y:S01]  /*0950*/  FADD R42, R43, R42 ;  /* 0x0000002a2b2a7221 */ /* 0x000fe20000000000 */
[----:B------:R-:W-:-:S03]  /*0960*/  HADD2.F32 R19, -RZ, R22.H1_H1 ;  /* 0x30000016ff137230 */ /* 0x000fc60000004100 */
[----:B------:R-:W-:-:S04]  /*0970*/  FADD R27, R42, R27 ;  /* 0x0000001b2a1b7221 */ /* 0x000fc80000000000 */
[----:B------:R-:W-:-:S04]  /*0980*/  FADD R4, R27, R4 ;  /* 0x000000041b047221 */ /* 0x000fc80000000000 */
[----:B------:R-:W-:Y:S01]  /*0990*/  FADD R4, R4, R17 ;  /* 0x0000001104047221 */ /* 0x000fe20000000000 */
[--C-:B------:R-:W-:Y:S02]  /*09a0*/  HADD2.F32 R17, -RZ, R23.reuse.H0_H0 ;  /* 0x20000017ff117230 */ /* 0x100fe40000004100 */
[----:B------:R-:W-:Y:S02]  /*09b0*/  HADD2.F32 R23, -RZ, R23.H1_H1 ;  /* 0x30000017ff177230 */ /* 0x000fe40000004100 */
[----:B------:R-:W-:-:S04]  /*09c0*/  FADD R4, R4, R19 ;  /* 0x0000001304047221 */ /* 0x000fc80000000000 */
[----:B------:R-:W-:-:S04]  /*09d0*/  FADD R4, R4, R17 ;  /* 0x0000001104047221 */ /* 0x000fc80000000000 */
[----:B------:R-:W-:-:S07]  /*09e0*/  FADD R4, R4, R23 ;  /* 0x0000001704047221 */ /* 0x000fce0000000000 */
.L_x_608:
        /* <DEDUP_REMOVED lines=26> */
[----:B------:R-:W-:-:S03]  /*0b90*/  HMUL2 R23, R15, R23 ;  /* 0x000000170f177232 */ /* 0x000fc60000000000 */
[----:B------:R-:W-:Y:S02]  /*0ba0*/  HADD2.F32 R44, -RZ, R21.H0_H0 ;  /* 0x20000015ff2c7230 */ /* 0x000fe40000004100 */
[----:B0-----:R-:W-:Y:S02]  /*0bb0*/  HADD2.F32 R18, -RZ, R23.H1_H1 ;  /* 0x30000017ff127230 */ /* 0x001fe40000004100 */
[--C-:B------:R-:W-:Y:S02]  /*0bc0*/  HADD2.F32 R42, -RZ, R27.reuse.H0_H0 ;  /* 0x2000001bff2a7230 */ /* 0x100fe40000004100 */
[----:B------:R-:W-:-:S03]  /*0bd0*/  HADD2.F32 R27, -RZ, R27.H1_H1 ;  /* 0x3000001bff1b7230 */ /* 0x000fc60000004100 */
[----:B------:R-:W-:Y:S01]  /*0be0*/  FADD R42, R3, R42 ;  /* 0x0000002a032a7221 */ /* 0x000fe20000000000 */
[----:B------:R-:W-:Y:S02]  /*0bf0*/  HFMA2 R3, R14, R22, -RZ ;  /* 0x000000160e037231 */ /* 0x000fe400001000ff */
[----:B------:R-:W-:Y:S02]  /*0c00*/  HADD2.F32 R22, -RZ, R21.H1_H1 ;  /* 0x30000015ff167230 */ /* 0x000fe40000004100 */
[----:B------:R-:W-:-:S04]  /*0c10*/  FADD R27, R42, R27 ;  /* 0x0000001b2a1b7221 */ /* 0x000fc80000000000 */
[----:B------:R-:W-:Y:S01]  /*0c20*/  FADD R27, R27, R44 ;  /* 0x0000002c1b1b7221 */ /* 0x000fe20000000000 */
[----:B------:R-:W-:-:S03]  /*0c30*/  HADD2.F32 R17, -RZ, R3.H0_H0 ;  /* 0x20000003ff117230 */ /* 0x000fc60000004100 */
[----:B------:R-:W-:Y:S01]  /*0c40*/  FADD R22, R27, R22 ;  /* 0x000000161b167221 */ /* 0x000fe20000000000 */
[----:B------:R-:W-:Y:S02]  /*0c50*/  HADD2.F32 R16, -RZ, R3.H1_H1 ;  /* 0x30000003ff107230 */ /* 0x000fe40000004100 */
[----:B------:R-:W-:Y:S02]  /*0c60*/  HADD2.F32 R3, -RZ, R23.H0_H0 ;  /* 0x20000017ff037230 */ /* 0x000fe40000004100 */
[----:B------:R-:W-:-:S04]  /*0c70*/  FADD R17, R22, R17 ;  /* 0x0000001116117221 */ /* 0x000fc80000000000 */
[----:B------:R-:W-:-:S04]  /*0c80*/  FADD R16, R17, R16 ;  /* 0x0000001011107221 */ /* 0x000fc80000000000 */
[----:B------:R-:W-:-:S04]  /*0c90*/  FADD R3, R16, R3 ;  /* 0x0000000310037221 */ /* 0x000fc80000000000 */
[----:B------:R-:W-:-:S07]  /*0ca0*/  FADD R3, R3, R18 ;  /* 0x0000001203037221 */ /* 0x000fce0000000000 */
.L_x_609:
        /* <DEDUP_REMOVED lines=44> */
.L_x_610:
        /* <DEDUP_REMOVED lines=44> */
.L_x_611:
        /* <DEDUP_REMOVED lines=44> */
.L_x_612:
        /* <DEDUP_REMOVED lines=44> */
.L_x_613:
        /* <DEDUP_REMOVED lines=12> */
[C---:B0-----:R-:W-:Y:S02]  /*1870*/  IADD3 R26, P0, PT, R20.reuse, UR12, RZ ;  /* 0x0000000c141a7c10 */ /* 0x041fe4000ff1e0ff */
        /* <DEDUP_REMOVED lines=18> */
[----:B------:R-:W-:Y:S02]  /*19a0*/  HADD2.F32 R12, -RZ, R12.H1_H1 ;  /* 0x3000000cff0c7230 */ /* 0x000fe40000004100 */
[----:B0-----:R-:W-:-:S02]  /*19b0*/  HADD2.F32 R17, -RZ, R14.H0_H0 ;  /* 0x2000000eff117230 */ /* 0x001fc40000004100 */
[----:B------:R-:W-:-:S04]  /*19c0*/  FADD R25, R10, R25 ;  /* 0x000000190a197221 */ /* 0x000fc80000000000 */
[----:B------:R-:W-:-:S04]  /*19d0*/  FADD R12, R25, R12 ;  /* 0x0000000c190c7221 */ /* 0x000fc80000000000 */
        /* <DEDUP_REMOVED lines=8> */
[----:B------:R-:W-:-:S07]  /*1a60*/  FADD R10, R12, R15 ;  /* 0x0000000f0c0a7221 */ /* 0x000fce0000000000 */
.L_x_607:
[----:B-----5:R-:W2:Y:S02]  /*1a70*/  LDC R12, c[0x0][0x360] ;  /* 0x0000d800ff0c7b82 */ /* 0x020ea40000000800 */
[----:B--2---:R-:W-:-:S04]  /*1a80*/  LEA R11, R12, R11, 0x3 ;  /* 0x0000000b0c0b7211 */ /* 0x004fc800078e18ff */
[----:B------:R-:W-:-:S13]  /*1a90*/  ISETP.GE.AND P0, PT, R11, UR9, PT ;  /* 0x000000090b007c0c */ /* 0x000fda000bf06270 */
[----:B------:R-:W-:Y:S05]  /*1aa0*/  @!P0 BRA `(.L_x_614) ;  /* 0xffffffe800548947 */ /* 0x000fea000383ffff */
.L_x_604:
[----:B012---:R-:W-:Y:S05]  /*1ab0*/  BSYNC.RECONVERGENT B0 ;  /* 0x0000000000007941 */ /* 0x007fea0003800200 */
.L_x_603:
[----:B------:R-:W0:Y:S01]  /*1ac0*/  LDC R6, c[0x0][0x3b4] ;  /* 0x0000ed00ff067b82 */ /* 0x000e220000000800 */
[----:B------:R-:W-:Y:S02]  /*1ad0*/  MOV R7, R3 ;  /* 0x0000000300077202 */ /* 0x000fe40000000f00 */
        /* <DEDUP_REMOVED lines=99> */
.L_x_615:
        /* <DEDUP_REMOVED lines=32> */
.L_x_616:
        /* <DEDUP_REMOVED lines=15> */
.L_x_828:


//--------------------- .text._Z18moe_permute_kernelI6__halfS0_Li1ELb0EEvPKT_S3_PS1_PKfPfPKiiii --------------------------
	.section	.text._Z18moe_permute_kernelI6__halfS0_Li1ELb0EEvPKT_S3_PS1_PKfPfPKiiii,"ax",@progbits
	.align	128
        .global         _Z18moe_permute_kernelI6__halfS0_Li1ELb0EEvPKT_S3_PS1_PKfPfPKiiii
        .type           _Z18moe_permute_kernelI6__halfS0_Li1ELb0EEvPKT_S3_PS1_PKfPfPKiiii,@function
        .size           _Z18moe_permute_kernelI6__halfS0_Li1ELb0EEvPKT_S3_PS1_PKfPfPKiiii,(.L_x_829 - _Z18moe_permute_kernelI6__halfS0_Li1ELb0EEvPKT_S3_PS1_PKfPfPKiiii)
        .other          _Z18moe_permute_kernelI6__halfS0_Li1ELb0EEvPKT_S3_PS1_PKfPfPKiiii,@"STO_CUDA_ENTRY STV_DEFAULT"
_Z18moe_permute_kernelI6__halfS0_Li1ELb0EEvPKT_S3_PS1_PKfPfPKiiii:
.text._Z18moe_permute_kernelI6__halfS0_Li1ELb0EEvPKT_S3_PS1_PKfPfPKiiii:
        /* <DEDUP_REMOVED lines=19> */
.L_x_618:
        /* <DEDUP_REMOVED lines=15> */
.L_x_617:
[----:B---3--:R-:W-:-:S05]  /*0220*/  IMAD R11, R10, 0x8, R11 ;  /* 0x000000080a0b7824 */ /* 0x008fca00078e020b */
[----:B-1----:R-:W-:-:S13]  /*0230*/  ISETP.GE.AND P0, PT, R11, UR7, PT ;  /* 0x000000070b007c0c */ /* 0x002fda000bf06270 */
[----:B------:R-:W-:Y:S05]  /*0240*/  @!P0 BRA `(.L_x_618) ;  /* 0xfffffffc00b88947 */ /* 0x000fea000383ffff */
[----:B----4-:R-:W-:Y:S05]  /*0250*/  EXIT ;  /* 0x000000000000794d */ /* 0x010fea0003800000 */
.L_x_619:
        /* <DEDUP_REMOVED lines=10> */
.L_x_829:


//--------------------- .text._Z18moe_permute_kernelI6__halfS0_Li128ELb0EEvPKT_S3_PS1_PKfPfPKiiii --------------------------
	.section	.text._Z18moe_permute_kernelI6__halfS0_Li128ELb0EEvPKT_S3_PS1_PKfPfPKiiii,"ax",@progbits
	.align	128
        .global         _Z18moe_permute_kernelI6__halfS0_Li128ELb0EEvPKT_S3_PS1_PKfPfPKiiii
        .type           _Z18moe_permute_kernelI6__halfS0_Li128ELb0EEvPKT_S3_PS1_PKfPfPKiiii,@function
        .size           _Z18moe_permute_kernelI6__halfS0_Li128ELb0EEvPKT_S3_PS1_PKfPfPKiiii,(.L_x_830 - _Z18moe_permute_kernelI6__halfS0_Li128ELb0EEvPKT_S3_PS1_PKfPfPKiiii)
        .other          _Z18moe_permute_kernelI6__halfS0_Li128ELb0EEvPKT_S3_PS1_PKfPfPKiiii,@"STO_CUDA_ENTRY STV_DEFAULT"
_Z18moe_permute_kernelI6__halfS0_Li128ELb0EEvPKT_S3_PS1_PKfPfPKiiii:
.text._Z18moe_permute_kernelI6__halfS0_Li128ELb0EEvPKT_S3_PS1_PKfPfPKiiii:
        /* <DEDUP_REMOVED lines=23> */
.L_x_631:
        /* <DEDUP_REMOVED lines=24> */
.L_x_624:
        /* <DEDUP_REMOVED lines=180> */
.L_x_623:
[----:B------:R-:W-:Y:S01]  /*0e30*/  IMAD R15, R14, 0x4, R15 ;  /* 0x000000040e0f7824 */ /* 0x000fe200078e020f */
[----:B------:R-:W-:Y:S06]  /*0e40*/  @!P1 BRA `(.L_x_624) ;  /* 0xfffffff400289947 */ /* 0x000fec000383ffff */
.L_x_622:
        /* <DEDUP_REMOVED lines=97> */
.L_x_626:
[----:B------:R-:W-:Y:S02]  /*1460*/  IMAD R15, R14, 0x4, R15 ;  /* 0x000000040e0f7824 */ /* 0x000fe400078e020f */
[----:B------:R-:W-:-:S07]  /*1470*/  VIADD R12, R22, 0x4 ;  /* 0x00000004160c7836 */ /* 0x000fce0000000000 */
.L_x_625:
[----:B------:R-:W-:-:S13]  /*1480*/  ISETP.NE.OR P0, PT, R12, RZ, P0 ;  /* 0x000000ff0c00720c */ /* 0x000fda0000705670 */
[----:B------:R-:W-:Y:S05]  /*1490*/  @!P0 BRA `(.L_x_620) ;  /* 0x0000000000c08947 */ /* 0x000fea0003800000 */
.L_x_621:
        /* <DEDUP_REMOVED lines=46> */
.L_x_627:
[----:B------:R-:W-:Y:S01]  /*1780*/  IMAD R15, R27, 0x4, R15 ;  /* 0x000000041b0f7824 */ /* 0x000fe200078e020f */
[----:B------:R-:W-:Y:S06]  /*1790*/  @P0 BRA `(.L_x_621) ;  /* 0xfffffffc00400947 */ /* 0x000fec000383ffff */
.L_x_620:
        /* <DEDUP_REMOVED lines=16> */
.L_x_629:
        /* <DEDUP_REMOVED lines=15> */
.L_x_630:
        /* <DEDUP_REMOVED lines=13> */
.L_x_628:
[----:B------:R-:W4:Y:S01]  /*1a60*/  LDCU UR6, c[0x0][0x3b8] ;  /* 0x00007700ff0677ac */ /* 0x000f220008000800 */
[----:B-1----:R-:W-:-:S05]  /*1a70*/  IMAD R5, R2, 0x8, R5 ;  /* 0x0000000802057824 */ /* 0x002fca00078e0205 */
[----:B----4-:R-:W-:-:S13]  /*1a80*/  ISETP.GE.AND P0, PT, R5, UR6, PT ;  /* 0x0000000605007c0c */ /* 0x010fda000bf06270 */
[----:B------:R-:W-:Y:S05]  /*1a90*/  @!P0 BRA `(.L_x_631) ;  /* 0xffffffe400b48947 */ /* 0x000fea000383ffff */
[----:B------:R-:W-:Y:S05]  /*1aa0*/  EXIT ;  /* 0x000000000000794d */ /* 0x000fea0003800000 */
.L_x_632:
        /* <DEDUP_REMOVED lines=13> */
.L_x_830:


//--------------------- .text._Z18moe_permute_kernelIffLi128ELb1EEvPKT_S2_PS0_PKfPfPKiiii --------------------------
	.section	.text._Z18moe_permute_kernelIffLi128ELb1EEvPKT_S2_PS0_PKfPfPKiiii,"ax",@progbits
	.align	128
        .global         _Z18moe_permute_kernelIffLi128ELb1EEvPKT_S2_PS0_PKfPfPKiiii
        .type           _Z18moe_permute_kernelIffLi128ELb1EEvPKT_S2_PS0_PKfPfPKiiii,@function
        .size           _Z18moe_permute_kernelIffLi128ELb1EEvPKT_S2_PS0_PKfPfPKiiii,(.L_x_831 - _Z18moe_permute_kernelIffLi128ELb1EEvPKT_S2_PS0_PKfPfPKiiii)
        .other          _Z18moe_permute_kernelIffLi128ELb1EEvPKT_S2_PS0_PKfPfPKiiii,@"STO_CUDA_ENTRY STV_DEFAULT"
_Z18moe_permute_kernelIffLi128ELb1EEvPKT_S2_PS0_PKfPfPKiiii:
.text._Z18moe_permute_kernelIffLi128ELb1EEvPKT_S2_PS0_PKfPfPKiiii:
[----:B------:R-:W0:Y:S01]  /*0000*/  LDC R1, c[0x0][0x37c] ;  /* 0x0000df00ff017b82 */ /* 0x000e220000000800 */
[----:B------:R-:W1:Y:S07]  /*0010*/  S2R R0, SR_TID.X ;  /* 0x0000000000007919 */ /* 0x000e6e0000002100 */
[----:B------:R-:W1:Y:S01]  /*0020*/  LDC R3, c[0x0][0x3b4] ;  /* 0x0000ed00ff037b82 */ /* 0x000e620000000800 */
[----:B0-----:R-:W-:Y:S01]  /*0030*/  IADD3 R1, PT, PT, R1, -0x200, RZ ;  /* 0xfffffe0001017810 */ /* 0x001fe20007ffe0ff */
[----:B------:R-:W0:Y:S01]  /*0040*/  LDCU.64 UR6, c[0x0][0x358] ;  /* 0x00006b00ff0677ac */ /* 0x000e220008000a00 */
[----:B------:R-:W-:Y:S03]  /*0050*/  BSSY.RECONVERGENT B0, `(.L_x_633) ;  /* 0x0000033000007945 */ /* 0x000fe60003800200 */
[----:B------:R2:W-:Y:S02]  /*0060*/  STL.128 [R1], RZ ;  /* 0x000000ff01007387 */ /* 0x0005e40000100c00 */
[----:B------:R-:W3:Y:S02]  /*0070*/  LDC R6, c[0x0][0x3b8] ;  /* 0x0000ee00ff067b82 */ /* 0x000ee40000000800 */
[----:B------:R2:W-:Y:S04]  /*0080*/  STL.128 [R1+0x10], RZ ;  /* 0x000010ff01007387 */ /* 0x0005e80000100c00 */
[----:B------:R2:W-:Y:S02]  /*0090*/  STL.128 [R1+0x20], RZ ;  /* 0x000020ff01007387 */ /* 0x0005e40000100c00 */
[----:B------:R-:W4:Y:S02]  /*00a0*/  S2UR UR8, SR_CTAID.X ;  /* 0x00000000000879c3 */ /* 0x000f240000002500 */
        /* <DEDUP_REMOVED lines=30> */
[----:B0--34-:R-:W-:Y:S05]  /*0290*/  @P0 BRA `(.L_x_634) ;  /* 0x0000000000380947 */ /* 0x019fea0003800000 */
[----:B------:R-:W0:Y:S01]  /*02a0*/  S2R R7, SR_CgaCtaId ;  /* 0x0000000000077919 */ /* 0x000e220000008800 */
[----:B------:R-:W1:Y:S01]  /*02b0*/  LDC R13, c[0x0][0x360] ;  /* 0x0000d800ff0d7b82 */ /* 0x000e620000000800 */
[----:B------:R-:W-:-:S07]  /*02c0*/  MOV R2, 0x400 ;  /* 0x0000040000027802 */ /* 0x000fce0000000f00 */
[----:B------:R-:W3:Y:S01]  /*02d0*/  LDC.64 R8, c[0x0][0x398] ;  /* 0x0000e600ff087b82 */ /* 0x000ee20000000a00 */
[----:B0-----:R-:W-:Y:S01]  /*02e0*/  LEA R7, R7, R2, 0x18 ;  /* 0x0000000207077211 */ /* 0x001fe200078ec0ff */
[----:B------:R-:W-:-:S07]  /*02f0*/  IMAD.MOV.U32 R2, RZ, RZ, R0 ;  /* 0x000000ffff027224 */ /* 0x000fce00078e0000 */
.L_x_635:
[----:B------:R-:W-:-:S04]  /*0300*/  IMAD R5, R3, UR8, R2 ;  /* 0x0000000803057c24 */ /* 0x000fc8000f8e0202 */
[----:B0--3--:R-:W-:-:S06]  /*0310*/  IMAD.WIDE R4, R5, 0x4, R8 ;  /* 0x0000000405047825 */ /* 0x009fcc00078e0208 */
[----:B------:R-:W3:Y:S01]  /*0320*/  LDG.E R4, desc[UR6][R4.64] ;  /* 0x0000000604047981 */ /* 0x000ee2000c1e1900 */
[----:B------:R-:W-:Y:S01]  /*0330*/  LEA R11, R2, R7, 0x2 ;  /* 0x00000007020b7211 */ /* 0x000fe200078e10ff */
[----:B-1----:R-:W-:-:S05]  /*0340*/  IMAD.IADD R2, R13, 0x1, R2 ;  /* 0x000000010d027824 */ /* 0x002fca00078e0202 */
[----:B------:R-:W-:Y:S01]  /*0350*/  ISETP.GE.AND P0, PT, R2, R3, PT ;  /* 0x000000030200720c */ /* 0x000fe20003f06270 */
[----:B---3--:R0:W-:-:S12]  /*0360*/  STS [R11], R4 ;  /* 0x000000040b007388 */ /* 0x0081d80000000800 */
[----:B------:R-:W-:Y:S05]  /*0370*/  @!P0 BRA `(.L_x_635) ;  /* 0xfffffffc00e08947 */ /* 0x000fea000383ffff */
.L_x_634:
[----:B------:R-:W-:Y:S05]  /*0380*/  BSYNC.RECONVERGENT B0 ;  /* 0x0000000000007941 */ /* 0x000fea0003800200 */
.L_x_633:
[----:B------:R-:W-:Y:S01]  /*0390*/  SHF.L.U32 R5, R0, 0x2, RZ ;  /* 0x0000000200057819 */ /* 0x000fe200000006ff */
[----:B------:R-:W-:Y:S03]  /*03a0*/  BAR.SYNC.DEFER_BLOCKING 0x0 ;  /* 0x0000000000007b1d */ /* 0x000fe60000010000 */
[----:B------:R-:W-:-:S03]  /*03b0*/  ISETP.GE.AND P0, PT, R5, R6, PT ;  /* 0x000000060500720c */ /* 0x000fc60003f06270 */
[----:B------:R-:W1:Y:S01]  /*03c0*/  LDCU UR9, c[0x0][0x3b8] ;  /* 0x00007700ff0977ac */ /* 0x000e620008000800 */
[----:B------:R-:W-:Y:S01]  /*03d0*/  BSSY.RECONVERGENT B0, `(.L_x_636) ;  /* 0x00000fd000007945 */ /* 0x000fe20003800200 */
[----:B------:R-:W3:Y:S01]  /*03e0*/  LDCU.64 UR10, c[0x0][0x390] ;  /* 0x00007200ff0a77ac */ /* 0x000ee20008000a00 */
[----:B------:R-:W4:Y:S07]  /*03f0*/  LDCU.64 UR12, c[0x0][0x388] ;  /* 0x00007100ff0c77ac */ /* 0x000f2e0008000a00 */
[----:B------:R-:W-:Y:S05]  /*0400*/  @P0 BRA `(.L_x_637) ;  /* 0x0000000c00e40947 */ /* 0x000fea0003800000 */
[----:B------:R-:W0:Y:S01]  /*0410*/  LDC R0, c[0x0][0x360] ;  /* 0x0000d800ff007b82 */ /* 0x000e220000000800 */
[----:B------:R-:W-:-:S13]  /*0420*/  ISETP.NE.AND P0, PT, R3, RZ, PT ;  /* 0x000000ff0300720c */ /* 0x000fda0003f05270 */
[----:B------:R-:W-:Y:S05]  /*0430*/  @!P0 BRA `(.L_x_637) ;  /* 0x0000000c00d88947 */ /* 0x000fea0003800000 */
[----:B------:R-:W-:Y:S02]  /*0440*/  IMAD.MOV.U32 R2, RZ, RZ, -0x1 ;  /* 0xffffffffff027424 */ /* 0x000fe400078e00ff */
[----:B------:R-:W-:-:S03]  /*0450*/  IMAD R6, R6, UR8, RZ ;  /* 0x0000000806067c24 */ /* 0x000fc6000f8e02ff */
[----:B------:R-:W-:-:S04]  /*0460*/  VIADDMNMX.U32 R3, R3, R2, 0x7f, PT ;  /* 0x0000007f03037446 */ /* 0x000fc80003800002 */
[----:B------:R-:W-:-:S04]  /*0470*/  IADD3 R3, PT, PT, R3, 0x1, RZ ;  /* 0x0000000103037810 */ /* 0x000fc80007ffe0ff */
[C---:B------:R-:W-:Y:S02]  /*0480*/  LOP3.LUT R2, R3.reuse, 0xfc, RZ, 0xc0, !PT ;  /* 0x000000fc03027812 */ /* 0x040fe400078ec0ff */
[----:B------:R-:W-:-:S03]  /*0490*/  LOP3.LUT R3, R3, 0x3, RZ, 0xc0, !PT ;  /* 0x0000000303037812 */ /* 0x000fc600078ec0ff */
[----:B0-----:R-:W-:-:S07]  /*04a0*/  IMAD.MOV R4, RZ, RZ, -R2 ;  /* 0x000000ffff047224 */ /* 0x001fce00078e0a02 */
.L_x_647:
[----:B0-----:R-:W0:Y:S01]  /*04b0*/  LDCU.64 UR4, c[0x0][0x380] ;  /* 0x00007000ff0477ac */ /* 0x001e220008000a00 */
[----:B------:R-:W-:Y:S02]  /*04c0*/  SHF.R.S32.HI R7, RZ, 0x1f, R5 ;  /* 0x0000001fff077819 */ /* 0x000fe40000011405 */
[----:B-----5:R-:W-:-:S04]  /*04d0*/  IADD3 R9, P0, PT, R6, R5, RZ ;  /* 0x0000000506097210 */ /* 0x020fc80007f1e0ff */
[----:B------:R-:W-:Y:S02]  /*04e0*/  LEA.HI.X.SX32 R10, R6, R7, 0x1, P0 ;  /* 0x00000007060a7211 */ /* 0x000fe400000f0eff */
[C---:B0-----:R-:W-:Y:S01]  /*04f0*/  LEA R8, P0, R9.reuse, UR4, 0x2 ;  /* 0x0000000409087c11 */ /* 0x041fe2000f8010ff */
[----:B------:R-:W0:Y:S03]  /*0500*/  LDCU UR4, c[0x0][0x3b4] ;  /* 0x00007680ff0477ac */ /* 0x000e260008000800 */
[----:B------:R-:W-:-:S06]  /*0510*/  LEA.HI.X R9, R9, UR5, R10, 0x2, P0 ;  /* 0x0000000509097c11 */ /* 0x000fcc00080f140a */
[----:B------:R-:W5:Y:S01]  /*0520*/  LDG.E.LU.128 R8, desc[UR6][R8.64] ;  /* 0x0000000608087981 */ /* 0x000f62000c3e1d00 */
[----:B------:R-:W-:Y:S02]  /*0530*/  HFMA2 R20, -RZ, RZ, 0, 0 ;  /* 0x00000000ff147431 */ /* 0x000fe400000001ff */
[----:B------:R-:W-:Y:S01]  /*0540*/  IMAD.U32 R23, RZ, RZ, UR8 ;  /* 0x00000008ff177e24 */ /* 0x000fe2000f8e00ff */
[----:B0-----:R-:W-:-:S09]  /*0550*/  UISETP.GE.U32.AND UP0, UPT, UR4, 0x4, UPT ;  /* 0x000000040400788c */ /* 0x001fd2000bf06070 */
[----:B------:R-:W-:Y:S05]  /*0560*/  BRA.U !UP0, `(.L_x_638) ;  /* 0x0000000508e47547 */ /* 0x000fea000b800000 */
[----:B------:R-:W0:Y:S01]  /*0570*/  S2UR UR5, SR_CgaCtaId ;  /* 0x00000000000579c3 */ /* 0x000e220000008800 */
[----:B------:R-:W-:Y:S01]  /*0580*/  UMOV UR4, 0x400 ;  /* 0x0000040000047882 */ /* 0x000fe20000000000 */
[----:B------:R-:W-:Y:S01]  /*0590*/  IADD3 R20, PT, PT, R1, 0x8, RZ ;  /* 0x0000000801147810 */ /* 0x000fe20007ffe0ff */
[----:B------:R-:W-:Y:S01]  /*05a0*/  IMAD.U32 R23, RZ, RZ, UR8 ;  /* 0x00000008ff177e24 */ /* 0x000fe2000f8e00ff */
[----:B------:R-:W-:Y:S01]  /*05b0*/  MOV R21, R4 ;  /* 0x0000000400157202 */ /* 0x000fe20000000f00 */
[----:B0-----:R-:W-:-:S04]  /*05c0*/  ULEA UR4, UR5, UR4, 0x18 ;  /* 0x0000000405047291 */ /* 0x001fc8000f8ec0ff */
[----:B------:R-:W-:-:S06]  /*05d0*/  UIADD3 UR4, UPT, UPT, UR4, 0x8, URZ ;  /* 0x0000000804047890 */ /* 0x000fcc000fffe0ff */
[----:B------:R-:W-:-:S07]  /*05e0*/  IMAD.U32 R22, RZ, RZ, UR4 ;  /* 0x00000004ff167e24 */ /* 0x000fce000f8e00ff */
.L_x_643:
[----:B------:R-:W0:Y:S02]  /*05f0*/  LDC.64 R26, c[0x0][0x3a8] ;  /* 0x0000ea00ff1a7b82 */ /* 0x000e240000000a00 */
[----:B0-----:R-:W-:-:S05]  /*0600*/  IMAD.WIDE R26, R23, 0x4, R26 ;  /* 0x00000004171a7825 */ /* 0x001fca00078e021a */
[----:B------:R-:W2:Y:S02]  /*0610*/  LDG.E R12, desc[UR6][R26.64] ;  /* 0x000000061a0c7981 */ /* 0x000ea4000c1e1900 */
[----:B--2---:R-:W-:-:S13]  /*0620*/  ISETP.NE.AND P0, PT, R12, -0x1, PT ;  /* 0xffffffff0c00780c */ /* 0x004fda0003f05270 */
[----:B------:R-:W-:Y:S05]  /*0630*/  @!P0 BRA `(.L_x_639) ;  /* 0x0000000000588947 */ /* 0x000fea0003800000 */
[----:B------:R-:W0:Y:S01]  /*0640*/  LDS R15, [R22+-0x8] ;  /* 0xfffff800160f7984 */ /* 0x000e220000000800 */
[----:B-1----:R-:W-:-:S03]  /*0650*/  IMAD R12, R12, UR9, RZ ;  /* 0x000000090c0c7c24 */ /* 0x002fc6000f8e02ff */
[----:B------:R-:W2:Y:S02]  /*0660*/  LDL R29, [R20+-0x8] ;  /* 0xfffff800141d7983 */ /* 0x000ea40000100800 */
[----:B------:R-:W-:-:S04]  /*0670*/  IADD3 R17, P0, PT, R12, R5, RZ ;  /* 0x000000050c117210 */ /* 0x000fc80007f1e0ff */
[----:B------:R-:W-:Y:S02]  /*0680*/  LEA.HI.X.SX32 R14, R12, R7, 0x1, P0 ;  /* 0x000000070c0e7211 */ /* 0x000fe400000f0eff */
[C---:B------:R-:W-:Y:S02]  /*0690*/  SHF.L.U32 R16, R17.reuse, 0x2, RZ ;  /* 0x0000000211107819 */ /* 0x040fe400000006ff */
[----:B------:R-:W-:Y:S02]  /*06a0*/  SHF.L.U64.HI R17, R17, 0x2, R14 ;  /* 0x0000000211117819 */ /* 0x000fe4000001020e */
[----:B---3--:R-:W-:-:S04]  /*06b0*/  IADD3 R24, P0, PT, R16, UR10, RZ ;  /* 0x0000000a10187c10 */ /* 0x008fc8000ff1e0ff */
[----:B------:R-:W-:Y:S02]  /*06c0*/  IADD3.X R25, PT, PT, R17, UR11, RZ, P0, !PT ;  /* 0x0000000b11197c10 */ /* 0x000fe400087fe4ff */
[----:B----4-:R-:W-:-:S04]  /*06d0*/  IADD3 R16, P0, PT, R16, UR12, RZ ;  /* 0x0000000c10107c10 */ /* 0x010fc8000ff1e0ff */
[----:B------:R-:W-:Y:S01]  /*06e0*/  IADD3.X R17, PT, PT, R17, UR13, RZ, P0, !PT ;  /* 0x0000000d11117c10 */ /* 0x000fe200087fe4ff */
[-C--:B0----5:R-:W-:Y:S01]  /*06f0*/  FMUL R12, R8, R15.reuse ;  /* 0x0000000f080c7220 */ /* 0x0a1fe20000400000 */
[-C--:B------:R-:W-:Y:S01]  /*0700*/  FMUL R13, R9, R15.reuse ;  /* 0x0000000f090d7220 */ /* 0x080fe20000400000 */
[-C--:B------:R-:W-:Y:S01]  /*0710*/  FMUL R14, R10, R15.reuse ;  /* 0x0000000f0a0e7220 */ /* 0x080fe20000400000 */
[----:B------:R-:W-:-:S05]  /*0720*/  FMUL R15, R11, R15 ;  /* 0x0000000f0b0f7220 */ /* 0x000fca0000400000 */
[----:B------:R0:W-:Y:S04]  /*0730*/  STG.E.128 desc[UR6][R24.64], R12 ;  /* 0x0000000c18007986 */ /* 0x0001e8000c101d06 */
[----:B------:R-:W2:Y:S02]  /*0740*/  LDG.E.LU.128 R16, desc[UR6][R16.64] ;  /* 0x0000000610107981 */ /* 0x000ea4000c3e1d00 */
[----:B--2---:R-:W-:-:S04]  /*0750*/  FFMA R28, R8, R16, R29 ;  /* 0x00000010081c7223 */ /* 0x004fc8000000001d */
[----:B------:R-:W-:-:S04]  /*0760*/  FFMA R29, R9, R17, R28 ;  /* 0x00000011091d7223 */ /* 0x000fc8000000001c */
[----:B------:R-:W-:-:S04]  /*0770*/  FFMA R18, R10, R18, R29 ;  /* 0x000000120a127223 */ /* 0x000fc8000000001d */
[----:B------:R-:W-:-:S05]  /*0780*/  FFMA R19, R11, R19, R18 ;  /* 0x000000130b137223 */ /* 0x000fca0000000012 */
[----:B------:R0:W-:Y:S02]  /*0790*/  STL [R20+-0x8], R19 ;  /* 0xfffff81314007387 */ /* 0x0001e40000100800 */
.L_x_639:
[----:B0-----:R-:W0:Y:S02]  /*07a0*/  LDC R24, c[0x0][0x3b0] ;  /* 0x0000ec00ff187b82 */ /* 0x001e240000000800 */
[----:B0-----:R-:W-:-:S05]  /*07b0*/  IMAD.WIDE R12, R24, 0x4, R26 ;  /* 0x00000004180c7825 */ /* 0x001fca00078e021a */
[----:B------:R-:W2:Y:S01]  /*07c0*/  LDG.E R14, desc[UR6][R12.64] ;  /* 0x000000060c0e7981 */ /* 0x000ea2000c1e1900 */
[----:B------:R-:W-:Y:S01]  /*07d0*/  IMAD.WIDE R26, R24, 0x4, R12 ;  /* 0x00000004181a7825 */ /* 0x000fe200078e020c */
[----:B--2---:R-:W-:-:S13]  /*07e0*/  ISETP.NE.AND P0, PT, R14, -0x1, PT ;  /* 0xffffffff0e00780c */ /* 0x004fda0003f05270 */
[----:B------:R-:W-:Y:S05]  /*07f0*/  @!P0 BRA `(.L_x_640) ;  /* 0x0000000000588947 */ /* 0x000fea0003800000 */
[----:B------:R-:W0:Y:S01]  /*0800*/  LDS R15, [R22+-0x4] ;  /* 0xfffffc00160f7984 */ /* 0x000e220000000800 */
[----:B-1----:R-:W-:-:S03]  /*0810*/  IMAD R12, R14, UR9, RZ ;  /* 0x000000090e0c7c24 */ /* 0x002fc6000f8e02ff */
[----:B------:R-:W2:Y:S02]  /*0820*/  LDL R25, [R20+-0x4] ;  /* 0xfffffc0014197983 */ /* 0x000ea40000100800 */
[----:B------:R-:W-:-:S04]  /*0830*/  IADD3 R17, P0, PT, R12, R5, RZ ;  /* 0x000000050c117210 */ /* 0x000fc80007f1e0ff */
[----:B------:R-:W-:Y:S01]  /*0840*/  LEA.HI.X.SX32 R14, R12, R7, 0x1, P0 ;  /* 0x000000070c0e7211 */ /* 0x000fe200000f0eff */
[----:B------:R-:W-:-:S03]  /*0850*/  IMAD.SHL.U32 R16, R17, 0x4, RZ ;  /* 0x0000000411107824 */ /* 0x000fc600078e00ff */
        /* <DEDUP_REMOVED lines=16> */
.L_x_640:
[----:B0-----:R-:W2:Y:S01]  /*0960*/  LDG.E R12, desc[UR6][R26.64] ;  /* 0x000000061a0c7981 */ /* 0x001ea2000c1e1900 */
[----:B------:R-:W-:Y:S01]  /*0970*/  IMAD.WIDE R28, R24, 0x4, R26 ;  /* 0x00000004181c7825 */ /* 0x000fe200078e021a */
[----:B--2---:R-:W-:-:S13]  /*0980*/  ISETP.NE.AND P0, PT, R12, -0x1, PT ;  /* 0xffffffff0c00780c */ /* 0x004fda0003f05270 */
[----:B------:R-:W-:Y:S05]  /*0990*/  @!P0 BRA `(.L_x_641) ;  /* 0x0000000000588947 */ /* 0x000fea0003800000 */
[----:B------:R-:W0:Y:S01]  /*09a0*/  LDS R15, [R22] ;  /* 0x00000000160f7984 */ /* 0x000e220000000800 */
[----:B-1----:R-:W-:-:S03]  /*09b0*/  IMAD R12, R12, UR9, RZ ;  /* 0x000000090c0c7c24 */ /* 0x002fc6000f8e02ff */
[----:B------:R-:W2:Y:S02]  /*09c0*/  LDL R25, [R20] ;  /* 0x0000000014197983 */ /* 0x000ea40000100800 */
        /* <DEDUP_REMOVED lines=18> */
[----:B------:R0:W-:Y:S02]  /*0af0*/  STL [R20], R19 ;  /* 0x0000001314007387 */ /* 0x0001e40000100800 */
.L_x_641:
[----:B------:R-:W2:Y:S01]  /*0b00*/  LDG.E R28, desc[UR6][R28.64] ;  /* 0x000000061c1c7981 */ /* 0x000ea2000c1e1900 */
[----:B------:R-:W-:-:S05]  /*0b10*/  VIADD R21, R21, 0x4 ;  /* 0x0000000415157836 */ /* 0x000fca0000000000 */
[----:B------:R-:W-:Y:S02]  /*0b20*/  ISETP.NE.AND P0, PT, R21, RZ, PT ;  /* 0x000000ff1500720c */ /* 0x000fe40003f05270 */
[----:B--2---:R-:W-:-:S13]  /*0b30*/  ISETP.NE.AND P1, PT, R28, -0x1, PT ;  /* 0xffffffff1c00780c */ /* 0x004fda0003f25270 */
[----:B------:R-:W-:Y:S05]  /*0b40*/  @!P1 BRA `(.L_x_642) ;  /* 0x0000000000589947 */ /* 0x000fea0003800000 */
[----:B0-----:R-:W0:Y:S01]  /*0b50*/  LDS R15, [R22+0x4] ;  /* 0x00000400160f7984 */ /* 0x001e220000000800 */
[----:B-1----:R-:W-:-:S03]  /*0b60*/  IMAD R12, R28, UR9, RZ ;  /* 0x000000091c0c7c24 */ /* 0x002fc6000f8e02ff */
[----:B------:R-:W2:Y:S02]  /*0b70*/  LDL R25, [R20+0x4] ;  /* 0x0000040014197983 */ /* 0x000ea40000100800 */
[----:B------:R-:W-:-:S04]  /*0b80*/  IADD3 R17, P1, PT, R12, R5, RZ ;  /* 0x000000050c117210 */ /* 0x000fc80007f3e0ff */
[----:B------:R-:W-:Y:S02]  /*0b90*/  LEA.HI.X.SX32 R14, R12, R7, 0x1, P1 ;  /* 0x000000070c0e7211 */ /* 0x000fe400008f0eff */
[C---:B------:R-:W-:Y:S02]  /*0ba0*/  SHF.L.U32 R16, R17.reuse, 0x2, RZ ;  /* 0x0000000211107819 */ /* 0x040fe400000006ff */
[----:B------:R-:W-:Y:S02]  /*0bb0*/  SHF.L.U64.HI R17, R17, 0x2, R14 ;  /* 0x0000000211117819 */ /* 0x000fe4000001020e */
[C---:B---3--:R-:W-:Y:S02]  /*0bc0*/  IADD3 R26, P1, PT, R16.reuse, UR10, RZ ;  /* 0x0000000a101a7c10 */ /* 0x048fe4000ff3e0ff */
[----:B----4-:R-:W-:Y:S02]  /*0bd0*/  IADD3 R16, P2, PT, R16, UR12, RZ ;  /* 0x0000000c10107c10 */ /* 0x010fe4000ff5e0ff */
[----:B------:R-:W-:-:S02]  /*0be0*/  IADD3.X R27, PT, PT, R17, UR11, RZ, P1, !PT ;  /* 0x0000000b111b7c10 */ /* 0x000fc40008ffe4ff */
        /* <DEDUP_REMOVED lines=11> */
[----:B------:R0:W-:Y:S02]  /*0ca0*/  STL [R20+0x4], R19 ;  /* 0x0000041314007387 */ /* 0x0001e40000100800 */
.L_x_642:
[----:B------:R-:W-:Y:S01]  /*0cb0*/  IMAD R23, R24, 0x4, R23 ;  /* 0x0000000418177824 */ /* 0x000fe200078e0217 */
[----:B------:R-:W-:Y:S01]  /*0cc0*/  IADD3 R22, PT, PT, R22, 0x10, RZ ;  /* 0x0000001016167810 */ /* 0x000fe20007ffe0ff */
[----:B0-----:R-:W-:Y:S01]  /*0cd0*/  VIADD R20, R20, 0x10 ;  /* 0x0000001014147836 */ /* 0x001fe20000000000 */
[----:B------:R-:W-:Y:S06]  /*0ce0*/  @P0 BRA `(.L_x_643) ;  /* 0xfffffff800400947 */ /* 0x000fec000383ffff */
[----:B------:R-:W-:-:S07]  /*0cf0*/  MOV R20, R2 ;  /* 0x0000000200147202 */ /* 0x000fce0000000f00 */
.L_x_638:
        /* <DEDUP_REMOVED lines=8> */
[----:B0-----:R-:W-:-:S06]  /*0d80*/  ULEA UR4, UR5, UR4, 0x18 ;  /* 0x0000000405047291 */ /* 0x001fcc000f8ec0ff */
[----:B------:R-:W-:Y:S02]  /*0d90*/  LEA R21, R20, UR4, 0x2 ;  /* 0x0000000414157c11 */ /* 0x000fe4000f8e10ff */
[----:B--2---:R-:W-:-:S13]  /*0da0*/  ISETP.NE.AND P1, PT, R12, -0x1, PT ;  /* 0xffffffff0c00780c */ /* 0x004fda0003f25270 */
[----:B------:R-:W-:Y:S05]  /*0db0*/  @!P1 BRA `(.L_x_645) ;  /* 0x0000000000689947 */ /* 0x000fea0003800000 */
[----:B------:R-:W0:Y:S01]  /*0dc0*/  LDCU UR4, c[0x0][0x3b8] ;  /* 0x00007700ff0477ac */ /* 0x000e220008000800 */
[----:B------:R-:W2:Y:S01]  /*0dd0*/  LDS R15, [R21] ;  /* 0x00000000150f7984 */ /* 0x000ea20000000800 */
[----:B------:R-:W-:Y:S01]  /*0de0*/  LEA R26, R20, R1, 0x2 ;  /* 0x00000001141a7211 */ /* 0x000fe200078e10ff */
[----:B------:R-:W1:Y:S04]  /*0df0*/  LDCU.64 UR14, c[0x0][0x390] ;  /* 0x00007200ff0e77ac */ /* 0x000e680008000a00 */
[----:B------:R-:W3:Y:S01]  /*0e00*/  LDL R27, [R26] ;  /* 0x000000001a1b7983 */ /* 0x000ee20000100800 */
[----:B0-----:R-:W-:Y:S01]  /*0e10*/  IMAD R12, R12, UR4, RZ ;  /* 0x000000040c0c7c24 */ /* 0x001fe2000f8e02ff */
[----:B------:R-:W0:Y:S04]  /*0e20*/  LDCU.64 UR4, c[0x0][0x388] ;  /* 0x00007100ff0477ac */ /* 0x000e280008000a00 */
[----:B------:R-:W-:-:S04]  /*0e30*/  IADD3 R17, P1, PT, R12, R5, RZ ;  /* 0x000000050c117210 */ /* 0x000fc80007f3e0ff */
[----:B------:R-:W-:Y:S01]  /*0e40*/  LEA.HI.X.SX32 R12, R12, R7, 0x1, P1 ;  /* 0x000000070c0c7211 */ /* 0x000fe200008f0eff */
[----:B------:R-:W-:-:S03]  /*0e50*/  IMAD.SHL.U32 R16, R17, 0x4, RZ ;  /* 0x0000000411107824 */ /* 0x000fc600078e00ff */
[----:B------:R-:W-:Y:S02]  /*0e60*/  SHF.L.U64.HI R17, R17, 0x2, R12 ;  /* 0x0000000211117819 */ /* 0x000fe4000001020c */
[----:B-1----:R-:W-:-:S04]  /*0e70*/  IADD3 R24, P1, PT, R16, UR14, RZ ;  /* 0x0000000e10187c10 */ /* 0x002fc8000ff3e0ff */
[----:B------:R-:W-:Y:S02]  /*0e80*/  IADD3.X R25, PT, PT, R17, UR15, RZ, P1, !PT ;  /* 0x0000000f11197c10 */ /* 0x000fe40008ffe4ff */
[----:B0-----:R-:W-:Y:S01]  /*0e90*/  IADD3 R16, P1, PT, R16, UR4, RZ ;  /* 0x0000000410107c10 */ /* 0x001fe2000ff3e0ff */
[-C--:B--2--5:R-:W-:Y:S01]  /*0ea0*/  FMUL R12, R8, R15.reuse ;  /* 0x0000000f080c7220 */ /* 0x0a4fe20000400000 */
[-C--:B------:R-:W-:Y:S01]  /*0eb0*/  FMUL R13, R9, R15.reuse ;  /* 0x0000000f090d7220 */ /* 0x080fe20000400000 */
[-C--:B------:R-:W-:Y:S01]  /*0ec0*/  FMUL R14, R10, R15.reuse ;  /* 0x0000000f0a0e7220 */ /* 0x080fe20000400000 */
[----:B------:R-:W-:Y:S01]  /*0ed0*/  FMUL R15, R11, R15 ;  /* 0x0000000f0b0f7220 */ /* 0x000fe20000400000 */
[----:B------:R-:W-:-:S04]  /*0ee0*/  IADD3.X R17, PT, PT, R17, UR5, RZ, P1, !PT ;  /* 0x0000000511117c10 */ /* 0x000fc80008ffe4ff */
[----:B------:R0:W-:Y:S04]  /*0ef0*/  STG.E.128 desc[UR6][R24.64], R12 ;  /* 0x0000000c18007986 */ /* 0x0001e8000c101d06 */
[----:B------:R-:W3:Y:S02]  /*0f00*/  LDG.E.LU.128 R16, desc[UR6][R16.64] ;  /* 0x0000000610107981 */ /* 0x000ee4000c3e1d00 */
[----:B---3--:R-:W-:-:S04]  /*0f10*/  FFMA R28, R8, R16, R27 ;  /* 0x00000010081c7223 */ /* 0x008fc8000000001b */
[----:B------:R-:W-:-:S04]  /*0f20*/  FFMA R27, R9, R17, R28 ;  /* 0x00000011091b7223 */ /* 0x000fc8000000001c */
[----:B------:R-:W-:-:S04]  /*0f30*/  FFMA R18, R10, R18, R27 ;  /* 0x000000120a127223 */ /* 0x000fc8000000001b */
[----:B------:R-:W-:-:S05]  /*0f40*/  FFMA R19, R11, R19, R18 ;  /* 0x000000130b137223 */ /* 0x000fca0000000012 */
[----:B------:R0:W-:Y:S02]  /*0f50*/  STL [R26], R19 ;  /* 0x000000131a007387 */ /* 0x0001e40000100800 */
.L_x_645:
[----:B------:R-:W-:Y:S05]  /*0f60*/  @!P0 BRA `(.L_x_644) ;  /* 0x0000000000fc8947 */ /* 0x000fea0003800000 */
[----:B0-----:R-:W0:Y:S02]  /*0f70*/  LDC R25, c[0x0][0x3b0] ;  /* 0x0000ec00ff197b82 */ /* 0x001e240000000800 */
[----:B0-----:R-:W-:-:S05]  /*0f80*/  IMAD.WIDE R22, R25, 0x4, R22 ;  /* 0x0000000419167825 */ /* 0x001fca00078e0216 */
[----:B------:R-:W2:Y:S01]  /*0f90*/  LDG.E R12, desc[UR6][R22.64] ;  /* 0x00000006160c7981 */ /* 0x000ea2000c1e1900 */
[----:B------:R-:W-:Y:S02]  /*0fa0*/  ISETP.NE.AND P0, PT, R3, 0x2, PT ;  /* 0x000000020300780c */ /* 0x000fe40003f05270 */
[----:B--2---:R-:W-:-:S13]  /*0fb0*/  ISETP.NE.AND P1, PT, R12, -0x1, PT ;  /* 0xffffffff0c00780c */ /* 0x004fda0003f25270 */
[----:B------:R-:W-:Y:S05]  /*0fc0*/  @!P1 BRA `(.L_x_646) ;  /* 0x0000000000689947 */ /* 0x000fea0003800000 */
[----:B------:R-:W0:Y:S01]  /*0fd0*/  LDCU UR4, c[0x0][0x3b8] ;  /* 0x00007700ff0477ac */ /* 0x000e220008000800 */
[----:B------:R-:W2:Y:S01]  /*0fe0*/  LDS R15, [R21+0x4] ;  /* 0x00000400150f7984 */ /* 0x000ea20000000800 */
[----:B------:R-:W-:Y:S01]  /*0ff0*/  LEA R24, R20, R1, 0x2 ;  /* 0x0000000114187211 */ /* 0x000fe200078e10ff */
[----:B------:R-:W1:Y:S04]  /*1000*/  LDCU.64 UR14, c[0x0][0x390] ;  /* 0x00007200ff0e77ac */ /* 0x000e680008000a00 */
[----:B------:R-:W3:Y:S01]  /*1010*/  LDL R29, [R24+0x4] ;  /* 0x00000400181d7983 */ /* 0x000ee20000100800 */
        /* <DEDUP_REMOVED lines=20> */
[----:B------:R0:W-:Y:S02]  /*1160*/  STL [R24+0x4], R19 ;  /* 0x0000041318007387 */ /* 0x0001e40000100800 */
.L_x_646:
[----:B------:R-:W-:Y:S05]  /*1170*/  @!P0 BRA `(.L_x_644) ;  /* 0x0000000000788947 */ /* 0x000fea0003800000 */
[----:B------:R-:W-:-:S06]  /*1180*/  IMAD.WIDE R22, R25, 0x4, R22 ;  /* 0x0000000419167825 */ /* 0x000fcc00078e0216 */
[----:B------:R-:W2:Y:S02]  /*1190*/  LDG.E R22, desc[UR6][R22.64] ;  /* 0x0000000616167981 */ /* 0x000ea4000c1e1900 */
[----:B--2---:R-:W-:-:S13]  /*11a0*/  ISETP.NE.AND P0, PT, R22, -0x1, PT ;  /* 0xffffffff1600780c */ /* 0x004fda0003f05270 */
[----:B------:R-:W-:Y:S05]  /*11b0*/  @!P0 BRA `(.L_x_644) ;  /* 0x0000000000688947 */ /* 0x000fea0003800000 */
[----:B0-----:R-:W0:Y:S01]  /*11c0*/  LDS R15, [R21+0x8] ;  /* 0x00000800150f7984 */ /* 0x001e220000000800 */
[----:B------:R-:W2:Y:S01]  /*11d0*/  LDCU UR4, c[0x0][0x3b8] ;  /* 0x00007700ff0477ac */ /* 0x000ea20008000800 */
[----:B------:R-:W1:Y:S01]  /*11e0*/  LDCU.64 UR14, c[0x0][0x390] ;  /* 0x00007200ff0e77ac */ /* 0x000e620008000a00 */
[----:B------:R-:W3:Y:S01]  /*11f0*/  LDCU.64 UR16, c[0x0][0x388] ;  /* 0x00007100ff1077ac */ /* 0x000ee20008000a00 */
[----:B--2---:R-:W-:-:S05]  /*1200*/  IMAD R12, R22, UR4, RZ ;  /* 0x00000004160c7c24 */ /* 0x004fca000f8e02ff */
[----:B------:R-:W-:-:S04]  /*1210*/  IADD3 R13, P0, PT, R12, R5, RZ ;  /* 0x000000050c0d7210 */ /* 0x000fc80007f1e0ff */
[----:B------:R-:W-:Y:S01]  /*1220*/  LEA.HI.X.SX32 R12, R12, R7, 0x1, P0 ;  /* 0x000000070c0c7211 */ /* 0x000fe200000f0eff */
[----:B------:R-:W-:-:S03]  /*1230*/  IMAD.SHL.U32 R16, R13, 0x4, RZ ;  /* 0x000000040d107824 */ /* 0x000fc600078e00ff */
[----:B------:R-:W-:Y:S02]  /*1240*/  SHF.L.U64.HI R7, R13, 0x2, R12 ;  /* 0x000000020d077819 */ /* 0x000fe4000001020c */
[C---:B-1----:R-:W-:Y:S02]  /*1250*/  IADD3 R22, P0, PT, R16.reuse, UR14, RZ ;  /* 0x0000000e10167c10 */ /* 0x042fe4000ff1e0ff */
[----:B---3--:R-:W-:Y:S02]  /*1260*/  IADD3 R16, P1, PT, R16, UR16, RZ ;  /* 0x0000001010107c10 */ /* 0x008fe4000ff3e0ff */
[----:B------:R-:W-:Y:S01]  /*1270*/  IADD3.X R23, PT, PT, R7, UR15, RZ, P0, !PT ;  /* 0x0000000f07177c10 */ /* 0x000fe200087fe4ff */
[-C--:B0----5:R-:W-:Y:S01]  /*1280*/  FMUL R12, R8, R15.reuse ;  /* 0x0000000f080c7220 */ /* 0x0a1fe20000400000 */
[-C--:B------:R-:W-:Y:S01]  /*1290*/  FMUL R13, R9, R15.reuse ;  /* 0x0000000f090d7220 */ /* 0x080fe20000400000 */
[-C--:B------:R-:W-:Y:S01]  /*12a0*/  FMUL R14, R10, R15.reuse ;  /* 0x0000000f0a0e7220 */ /* 0x080fe20000400000 */
[----:B------:R-:W-:Y:S01]  /*12b0*/  IADD3.X R17, PT, PT, R7, UR17, RZ, P1, !PT ;  /* 0x0000001107117c10 */ /* 0x000fe20008ffe4ff */
[----:B------:R-:W-:Y:S01]  /*12c0*/  FMUL R15, R11, R15 ;  /* 0x0000000f0b0f7220 */ /* 0x000fe20000400000 */
[----:B------:R-:W-:-:S04]  /*12d0*/  LEA R7, R20, R1, 0x2 ;  /* 0x0000000114077211 */ /* 0x000fc800078e10ff */
[----:B------:R0:W-:Y:S04]  /*12e0*/  STG.E.128 desc[UR6][R22.64], R12 ;  /* 0x0000000c16007986 */ /* 0x0001e8000c101d06 */
[----:B------:R-:W2:Y:S04]  /*12f0*/  LDL R21, [R7+0x8] ;  /* 0x0000080007157983 */ /* 0x000ea80000100800 */
[----:B------:R-:W2:Y:S02]  /*1300*/  LDG.E.LU.128 R16, desc[UR6][R16.64] ;  /* 0x0000000610107981 */ /* 0x000ea4000c3e1d00 */
[----:B--2---:R-:W-:-:S04]  /*1310*/  FFMA R8, R8, R16, R21 ;  /* 0x0000001008087223 */ /* 0x004fc80000000015 */
[----:B------:R-:W-:-:S04]  /*1320*/  FFMA R9, R9, R17, R8 ;  /* 0x0000001109097223 */ /* 0x000fc80000000008 */
[----:B------:R-:W-:-:S04]  /*1330*/  FFMA R18, R10, R18, R9 ;  /* 0x000000120a127223 */ /* 0x000fc80000000009 */
[----:B------:R-:W-:-:S05]  /*1340*/  FFMA R18, R11, R19, R18 ;  /* 0x000000130b127223 */ /* 0x000fca0000000012 */
[----:B------:R0:W-:Y:S02]  /*1350*/  STL [R7+0x8], R18 ;  /* 0x0000081207007387 */ /* 0x0001e40000100800 */
.L_x_644:
[----:B------:R-:W1:Y:S01]  /*1360*/  LDCU UR4, c[0x0][0x3b8] ;  /* 0x00007700ff0477ac */ /* 0x000e620008000800 */
[----:B------:R-:W-:-:S05]  /*1370*/  IMAD R5, R0, 0x4, R5 ;  /* 0x0000000400057824 */ /* 0x000fca00078e0205 */
[----:B-1----:R-:W-:-:S13]  /*1380*/  ISETP.GE.AND P0, PT, R5, UR4, PT ;  /* 0x0000000405007c0c */ /* 0x002fda000bf06270 */
[----:B------:R-:W-:Y:S05]  /*1390*/  @!P0 BRA `(.L_x_647) ;  /* 0xfffffff000448947 */ /* 0x000fea000383ffff */
.L_x_637:
[----:B-1-34-:R-:W-:Y:S05]  /*13a0*/  BSYNC.RECONVERGENT B0 ;  /* 0x0000000000007941 */ /* 0x01afea0003800200 */
.L_x_636:
[----:B------:R-:W1:Y:S02]  /*13b0*/  LDC R21, c[0x0][0x3b4] ;  /* 0x0000ed00ff157b82 */ /* 0x000e640000000800 */
[C---:B-1----:R-:W-:Y:S02]  /*13c0*/  ISETP.NE.AND P0, PT, R21.reuse, RZ, PT ;  /* 0x000000ff1500720c */ /* 0x042fe40003f05270 */
[----:B0----5:R-:W-:-:S11]  /*13d0*/  IADD3 R11, PT, PT, R21, -0x1, RZ ;  /* 0xffffffff150b7810 */ /* 0x021fd60007ffe0ff */
[----:B------:R-:W-:Y:S05]  /*13e0*/  @!P0 BRA `(.L_x_648) ;  /* 0x0000000400448947 */ /* 0x000fea0003800000 */
[----:B------:R-:W-:Y:S01]  /*13f0*/  ISETP.GE.U32.AND P2, PT, R21, 0x4, PT ;  /* 0x000000041500780c */ /* 0x000fe20003f46070 */
[----:B------:R-:W-:Y:S01]  /*1400*/  HFMA2 R2, -RZ, RZ, 0, 0 ;  /* 0x00000000ff027431 */ /* 0x000fe200000001ff */
[----:B------:R-:W-:-:S05]  /*1410*/  VIMNMX.U32 R0, PT, PT, R11, 0x7f, PT ;  /* 0x0000007f0b007848 */ /* 0x000fca0003fe0000 */
[----:B------:R-:W-:-:S05]  /*1420*/  VIADD R3, R0, 0x1 ;  /* 0x0000000100037836 */ /* 0x000fca0000000000 */
[----:B------:R-:W-:-:S04]  /*1430*/  LOP3.LUT R0, R3, 0x3, RZ, 0xc0, !PT ;  /* 0x0000000303007812 */ /* 0x000fc800078ec0ff */
[----:B------:R-:W-:Y:S01]  /*1440*/  ISETP.NE.AND P1, PT, R0, RZ, PT ;  /* 0x000000ff0000720c */ /* 0x000fe20003f25270 */
[----:B------:R-:W-:-:S12]  /*1450*/  @!P2 BRA `(.L_x_649) ;  /* 0x0000000000dca947 */ /* 0x000fd80003800000 */
[----:B------:R-:W-:Y:S01]  /*1460*/  LOP3.LUT R2, R3, 0xfc, RZ, 0xc0, !PT ;  /* 0x000000fc03027812 */ /* 0x000fe200078ec0ff */
[----:B------:R-:W-:-:S03]  /*1470*/  VIADD R3, R1, 0x8 ;  /* 0x0000000801037836 */ /* 0x000fc60000000000 */
[----:B------:R-:W-:-:S07]  /*1480*/  IADD3 R4, PT, PT, -R2, RZ, RZ ;  /* 0x000000ff02047210 */ /* 0x000fce0007ffe1ff */
.L_x_650:
[----:B------:R-:W3:Y:S04]  /*1490*/  LDL R5, [R3+-0x8] ;  /* 0xfffff80003057983 */ /* 0x000ee80000100800 */
[----:B------:R-:W4:Y:S04]  /*14a0*/  LDL R16, [R3+-0x4] ;  /* 0xfffffc0003107983 */ /* 0x000f280000100800 */
[----:B------:R-:W5:Y:S04]  /*14b0*/  LDL R10, [R3] ;  /* 0x00000000030a7983 */ /* 0x000f680000100800 */
[----:B------:R-:W2:Y:S01]  /*14c0*/  LDL R15, [R3+0x4] ;  /* 0x00000400030f7983 */ /* 0x000ea20000100800 */
[----:B------:R-:W-:-:S05]  /*14d0*/  VIADD R4, R4, 0x4 ;  /* 0x0000000404047836 */ /* 0x000fca0000000000 */
[----:B------:R-:W-:Y:S01]  /*14e0*/  ISETP.NE.AND P2, PT, R4, RZ, PT ;  /* 0x000000ff0400720c */ /* 0x000fe20003f45270 */
[----:B---3--:R-:W0:Y:S04]  /*14f0*/  SHFL.BFLY PT, R6, R5, 0x10, 0x1f ;  /* 0x0e001f0005067f89 */ /* 0x008e2800000e0000 */
[----:B----4-:R-:W1:Y:S04]  /*1500*/  SHFL.BFLY PT, R7, R16, 0x10, 0x1f ;  /* 0x0e001f0010077f89 */ /* 0x010e6800000e0000 */
[----:B-----5:R-:W3:Y:S04]  /*1510*/  SHFL.BFLY PT, R13, R10, 0x10, 0x1f ;  /* 0x0e001f000a0d7f89 */ /* 0x020ee800000e0000 */
[----:B--2---:R-:W2:Y:S01]  /*1520*/  SHFL.BFLY PT, R8, R15, 0x10, 0x1f ;  /* 0x0e001f000f087f89 */ /* 0x004ea200000e0000 */
[----:B0-----:R-:W-:Y:S01]  /*1530*/  FADD R6, R5, R6 ;  /* 0x0000000605067221 */ /* 0x001fe20000000000 */
[----:B-1----:R-:W-:-:S04]  /*1540*/  FADD R9, R7, R16 ;  /* 0x0000001007097221 */ /* 0x002fc80000000000 */
[----:B------:R-:W0:Y:S01]  /*1550*/  SHFL.BFLY PT, R7, R6, 0x8, 0x1f ;  /* 0x0d001f0006077f89 */ /* 0x000e2200000e0000 */
[----:B---3--:R-:W-:Y:S01]  /*1560*/  FADD R13, R10, R13 ;  /* 0x0000000d0a0d7221 */ /* 0x008fe20000000000 */
[----:B--2---:R-:W-:-:S04]  /*1570*/  FADD R14, R8, R15 ;  /* 0x0000000f080e7221 */ /* 0x004fc80000000000 */
        /* <DEDUP_REMOVED lines=37> */
.L_x_649:
[----:B------:R-:W-:Y:S05]  /*17d0*/  @!P1 BRA `(.L_x_648) ;  /* 0x0000000000489947 */ /* 0x000fea0003800000 */
[----:B------:R-:W-:Y:S02]  /*17e0*/  IMAD R8, R2, 0x4, R1 ;  /* 0x0000000402087824 */ /* 0x000fe400078e0201 */
[----:B------:R-:W-:-:S07]  /*17f0*/  IMAD.MOV R0, RZ, RZ, -R0 ;  /* 0x000000ffff007224 */ /* 0x000fce00078e0a00 */
.L_x_651:
        /* <DEDUP_REMOVED lines=14> */
[----:B0-----:R-:W-:Y:S01]  /*18e0*/  VIADD R8, R8, 0x4 ;  /* 0x0000000408087836 */ /* 0x001fe20000000000 */
[----:B------:R-:W-:Y:S06]  /*18f0*/  @P1 BRA `(.L_x_651) ;  /* 0xfffffffc00c01947 */ /* 0x000fec000383ffff */
.L_x_648:
[----:B------:R-:W0:Y:S02]  /*1900*/  S2R R0, SR_TID.X ;  /* 0x0000000000007919 */ /* 0x000e240000002100 */
[----:B0-----:R-:W-:-:S13]  /*1910*/  ISETP.NE.OR P0, PT, R0, RZ, !P0 ;  /* 0x000000ff0000720c */ /* 0x001fda0004705670 */
[----:B------:R-:W-:Y:S05]  /*1920*/  @P0 EXIT ;  /* 0x000000000000094d */ /* 0x000fea0003800000 */
[----:B------:R-:W-:Y:S01]  /*1930*/  ISETP.GE.U32.AND P0, PT, R11, 0x3, PT ;  /* 0x000000030b00780c */ /* 0x000fe20003f06070 */
[----:B------:R-:W-:Y:S01]  /*1940*/  IMAD R21, R21, UR8, RZ ;  /* 0x0000000815157c24 */ /* 0x000fe2000f8e02ff */
[----:B------:R-:W-:Y:S01]  /*1950*/  VIMNMX.U32 R0, PT, PT, R11, 0x7f, PT ;  /* 0x0000007f0b007848 */ /* 0x000fe20003fe0000 */
[----:B------:R-:W-:-:S03]  /*1960*/  IMAD.MOV.U32 R22, RZ, RZ, RZ ;  /* 0x000000ffff167224 */ /* 0x000fc600078e00ff */
[----:B------:R-:W-:-:S04]  /*1970*/  IADD3 R0, PT, PT, R0, 0x1, RZ ;  /* 0x0000000100007810 */ /* 0x000fc80007ffe0ff */
[----:B------:R-:W-:-:S03]  /*1980*/  LOP3.LUT R2, R0, 0x3, RZ, 0xc0, !PT ;  /* 0x0000000300027812 */ /* 0x000fc600078ec0ff */
[----:B------:R-:W-:Y:S05]  /*1990*/  @!P0 BRA `(.L_x_652) ;  /* 0x0000000400448947 */ /* 0x000fea0003800000 */
        /* <DEDUP_REMOVED lines=8> */
[----:B------:R-:W-:-:S04]  /*1a20*/  IMAD.U32 R24, RZ, RZ, UR4 ;  /* 0x00000004ff187e24 */ /* 0x000fc8000f8e00ff */
[----:B------:R-:W-:Y:S02]  /*1a30*/  MOV R25, UR5 ;  /* 0x0000000500197c02 */ /* 0x000fe40008000f00 */
[----:B------:R-:W-:Y:S05]  /*1a40*/  @P0 BRA `(.L_x_653) ;  /* 0x0000000000ec0947 */ /* 0x000fea0003800000 */
[----:B------:R-:W-:Y:S02]  /*1a50*/  IADD3 R4, PT, PT, -R20, RZ, RZ ;  /* 0x000000ff14047210 */ /* 0x000fe40007ffe1ff */
[----:B------:R-:W-:Y:S02]  /*1a60*/  PLOP3.LUT P0, PT, PT, PT, PT, 0x80, 0x8 ;  /* 0x000000000008781c */ /* 0x000fe40003f0f070 */
[----:B------:R-:W-:-:S13]  /*1a70*/  ISETP.GT.AND P1, PT, R4, 0xc, PT ;  /* 0x0000000c0400780c */ /* 0x000fda0003f24270 */
[----:B------:R-:W-:Y:S05]  /*1a80*/  @!P1 BRA `(.L_x_654) ;  /* 0x0000000000849947 */ /* 0x000fea0003800000 */
[----:B------:R-:W-:-:S13]  /*1a90*/  PLOP3.LUT P0, PT, PT, PT, PT, 0x8, 0x80 ;  /* 0x000000000080781c */ /* 0x000fda0003f0e170 */
.L_x_655:
[----:B---3--:R-:W3:Y:S04]  /*1aa0*/  LDL.128 R4, [R0] ;  /* 0x0000000000047983 */ /* 0x008ee80000100c00 */
[----:B------:R-:W4:Y:S04]  /*1ab0*/  LDL.128 R8, [R0+0x10] ;  /* 0x0000100000087983 */ /* 0x000f280000100c00 */
[----:B------:R-:W5:Y:S04]  /*1ac0*/  LDL.128 R12, [R0+0x20] ;  /* 0x00002000000c7983 */ /* 0x000f680000100c00 */
[----:B------:R0:W2:Y:S01]  /*1ad0*/  LDL.128 R16, [R0+0x30] ;  /* 0x0000300000107983 */ /* 0x0000a20000100c00 */
[C---:B------:R-:W-:Y:S01]  /*1ae0*/  IMAD.WIDE R26, R3.reuse, 0x4, R24 ;  /* 0x00000004031a7825 */ /* 0x040fe200078e0218 */
[----:B------:R-:W-:-:S02]  /*1af0*/  IADD3 R29, PT, PT, R3, 0x4, RZ ;  /* 0x00000004031d7810 */ /* 0x000fc40007ffe0ff */
[----:B------:R-:W-:Y:S01]  /*1b00*/  IADD3 R20, PT, PT, R20, 0x10, RZ ;  /* 0x0000001014147810 */ /* 0x000fe20007ffe0ff */
[----:B------:R-:W-:Y:S02]  /*1b10*/  VIADD R23, R3, 0x8 ;  /* 0x0000000803177836 */ /* 0x000fe40000000000 */
[----:B------:R-:W-:Y:S01]  /*1b20*/  IMAD.WIDE R28, R29, 0x4, R24 ;  /* 0x000000041d1c7825 */ /* 0x000fe200078e0218 */
[----:B------:R-:W-:Y:S02]  /*1b30*/  ISETP.GE.AND P1, PT, R20, -0xc, PT ;  /* 0xfffffff41400780c */ /* 0x000fe40003f26270 */
[----:B0-----:R-:W-:Y:S01]  /*1b40*/  IADD3 R0, PT, PT, R0, 0x40, RZ ;  /* 0x0000004000007810 */ /* 0x001fe20007ffe0ff */
[----:B---3--:R0:W-:Y:S04]  /*1b50*/  STG.E desc[UR6][R26.64+0x4], R7 ;  /* 0x000004071a007986 */ /* 0x0081e8000c101906 */
[----:B------:R-:W-:Y:S04]  /*1b60*/  STG.E desc[UR6][R26.64+-0x8], R4 ;  /* 0xfffff8041a007986 */ /* 0x000fe8000c101906 */
[----:B------:R1:W-:Y:S01]  /*1b70*/  STG.E desc[UR6][R26.64+-0x4], R5 ;  /* 0xfffffc051a007986 */ /* 0x0003e2000c101906 */
[----:B0-----:R-:W-:-:S03]  /*1b80*/  IADD3 R7, PT, PT, R3, 0xc, RZ ;  /* 0x0000000c03077810 */ /* 0x001fc60007ffe0ff */
[----:B------:R0:W-:Y:S01]  /*1b90*/  STG.E desc[UR6][R26.64], R6 ;  /* 0x000000061a007986 */ /* 0x0001e2000c101906 */
[----:B------:R-:W-:-:S03]  /*1ba0*/  VIADD R3, R3, 0x10 ;  /* 0x0000001003037836 */ /* 0x000fc60000000000 */
[----:B----4-:R3:W-:Y:S01]  /*1bb0*/  STG.E desc[UR6][R28.64+-0x8], R8 ;  /* 0xfffff8081c007986 */ /* 0x0107e2000c101906 */
[----:B-1----:R-:W-:-:S03]  /*1bc0*/  IMAD.WIDE R4, R23, 0x4, R24 ;  /* 0x0000000417047825 */ /* 0x002fc600078e0218 */
[----:B------:R3:W-:Y:S01]  /*1bd0*/  STG.E desc[UR6][R28.64+-0x4], R9 ;  /* 0xfffffc091c007986 */ /* 0x0007e2000c101906 */
[----:B0-----:R-:W-:-:S03]  /*1be0*/  IMAD.WIDE R6, R7, 0x4, R24 ;  /* 0x0000000407067825 */ /* 0x001fc600078e0218 */
        /* <DEDUP_REMOVED lines=11> */
.L_x_654:
[----:B---3--:R-:W-:-:S04]  /*1ca0*/  IADD3 R4, PT, PT, -R20, RZ, RZ ;  /* 0x000000ff14047210 */ /* 0x008fc80007ffe1ff */
        /* <DEDUP_REMOVED lines=19> */
.L_x_656:
[----:B------:R-:W-:-:S13]  /*1de0*/  ISETP.NE.OR P0, PT, R20, RZ, P0 ;  /* 0x000000ff1400720c */ /* 0x000fda0000705670 */
[----:B------:R-:W-:Y:S05]  /*1df0*/  @!P0 BRA `(.L_x_652) ;  /* 0x00000000002c8947 */ /* 0x000fea0003800000 */
.L_x_653:
[----:B01----:R0:W3:Y:S01]  /*1e00*/  LDL.128 R4, [R0] ;  /* 0x0000000000047983 */ /* 0x0030e20000100c00 */
        /* <DEDUP_REMOVED lines=10> */
.L_x_652:
[----:B------:R-:W-:-:S13]  /*1eb0*/  ISETP.NE.AND P0, PT, R2, RZ, PT ;  /* 0x000000ff0200720c */ /* 0x000fda0003f05270 */
[----:B------:R-:W-:Y:S05]  /*1ec0*/  @!P0 EXIT ;  /* 0x000000000000894d */ /* 0x000fea0003800000 */
[----:B01----:R-:W0:Y:S01]  /*1ed0*/  LDC.64 R4, c[0x0][0x3a0] ;  /* 0x0000e800ff047b82 */ /* 0x003e220000000a00 */
[----:B------:R-:W-:Y:S01]  /*1ee0*/  IADD3 R21, PT, PT, R21, R22, RZ ;  /* 0x0000001615157210 */ /* 0x000fe20007ffe0ff */
[----:B------:R-:W-:Y:S01]  /*1ef0*/  IMAD R22, R22, 0x4, R1 ;  /* 0x0000000416167824 */ /* 0x000fe200078e0201 */
[----:B------:R-:W-:-:S07]  /*1f00*/  IADD3 R0, PT, PT, -R2, RZ, RZ ;  /* 0x000000ff02007210 */ /* 0x000fce0007ffe1ff */
.L_x_657:
[----:B-1----:R1:W3:Y:S01]  /*1f10*/  LDL R7, [R22] ;  /* 0x0000000016077983 */ /* 0x0022e20000100800 */
[C---:B0-----:R-:W-:Y:S01]  /*1f20*/  IMAD.WIDE R2, R21.reuse, 0x4, R4 ;  /* 0x0000000415027825 */ /* 0x041fe200078e0204 */
[----:B------:R-:W-:-:S03]  /*1f30*/  IADD3 R21, PT, PT, R21, 0x1, RZ ;  /* 0x0000000115157810 */ /* 0x000fc60007ffe0ff */
[----:B------:R-:W-:Y:S01]  /*1f40*/  VIADD R0, R0, 0x1 ;  /* 0x0000000100007836 */ /* 0x000fe20000000000 */
[----:B-1----:R-:W-:-:S04]  /*1f50*/  IADD3 R22, PT, PT, R22, 0x4, RZ ;  /* 0x0000000416167810 */ /* 0x002fc80007ffe0ff */
[----:B------:R-:W-:Y:S01]  /*1f60*/  ISETP.NE.AND P0, PT, R0, RZ, PT ;  /* 0x000000ff0000720c */ /* 0x000fe20003f05270 */
[----:B---3--:R1:W-:-:S12]  /*1f70*/  STG.E desc[UR6][R2.64], R7 ;  /* 0x0000000702007986 */ /* 0x0083d8000c101906 */
[----:B------:R-:W-:Y:S05]  /*1f80*/  @P0 BRA `(.L_x_657) ;  /* 0xfffffffc00e00947 */ /* 0x000fea000383ffff */
[----:B------:R-:W-:Y:S05]  /*1f90*/  EXIT ;  /* 0x000000000000794d */ /* 0x000fea0003800000 */
.L_x_658:
        /* <DEDUP_REMOVED lines=14> */
.L_x_831:


//--------------------- .text._Z18moe_permute_kernelIffLi64ELb1EEvPKT_S2_PS0_PKfPfPKiiii --------------------------
	.section	.text._Z18moe_permute_kernelIffLi64ELb1EEvPKT_S2_PS0_PKfPfPKiiii,"ax",@progbits
	.align	128
        .global         _Z18moe_permute_kernelIffLi64ELb1EEvPKT_S2_PS0_PKfPfPKiiii
        .type           _Z18moe_permute_kernelIffLi64ELb1EEvPKT_S2_PS0_PKfPfPKiiii,@function
        .size           _Z18moe_permute_kernelIffLi64ELb1EEvPKT_S2_PS0_PKfPfPKiiii,(.L_x_832 - _Z18moe_permute_kernelIffLi64ELb1EEvPKT_S2_PS0_PKfPfPKiiii)
        .other          _Z18moe_permute_kernelIffLi64ELb1EEvPKT_S2_PS0_PKfPfPKiiii,@"STO_CUDA_ENTRY STV_DEFAULT"
_Z18moe_permute_kernelIffLi64ELb1EEvPKT_S2_PS0_PKfPfPKiiii:
.text._Z18moe_permute_kernelIffLi64ELb1EEvPKT_S2_PS0_PKfPfPKiiii:
        /* <DEDUP_REMOVED lines=32> */
.L_x_661:
        /* <DEDUP_REMOVED lines=8> */
.L_x_660:
[----:B------:R-:W-:Y:S05]  /*0280*/  BSYNC.RECONVERGENT B0 ;  /* 0x0000000000007941 */ /* 0x000fea0003800200 */
.L_x_659:
        /* <DEDUP_REMOVED lines=18> */
.L_x_673:
        /* <DEDUP_REMOVED lines=20> */
.L_x_669:
        /* <DEDUP_REMOVED lines=27> */
.L_x_665:
        /* <DEDUP_REMOVED lines=28> */
.L_x_666:
        /* <DEDUP_REMOVED lines=26> */
.L_x_667:
        /* <DEDUP_REMOVED lines=27> */
.L_x_668:
[----:B------:R-:W-:Y:S01]  /*0bb0*/  IMAD R23, R24, 0x4, R23 ;  /* 0x0000000418177824 */ /* 0x000fe200078e0217 */
[----:B------:R-:W-:Y:S01]  /*0bc0*/  IADD3 R22, PT, PT, R22, 0x10, RZ ;  /* 0x0000001016167810 */ /* 0x000fe20007ffe0ff */
[----:B0-----:R-:W-:Y:S01]  /*0bd0*/  VIADD R20, R20, 0x10 ;  /* 0x0000001014147836 */ /* 0x001fe20000000000 */
[----:B------:R-:W-:Y:S06]  /*0be0*/  @P0 BRA `(.L_x_669) ;  /* 0xfffffff800400947 */ /* 0x000fec000383ffff */
[----:B------:R-:W-:-:S07]  /*0bf0*/  MOV R20, R2 ;  /* 0x0000000200147202 */ /* 0x000fce0000000f00 */
.L_x_664:
        /* <DEDUP_REMOVED lines=38> */
.L_x_671:
        /* <DEDUP_REMOVED lines=33> */
.L_x_672:
        /* <DEDUP_REMOVED lines=31> */
.L_x_670:
[----:B------:R-:W1:Y:S01]  /*1260*/  LDCU UR4, c[0x0][0x3b8] ;  /* 0x00007700ff0477ac */ /* 0x000e620008000800 */
[----:B------:R-:W-:-:S05]  /*1270*/  IMAD R5, R0, 0x4, R5 ;  /* 0x0000000400057824 */ /* 0x000fca00078e0205 */
[----:B-1----:R-:W-:-:S13]  /*1280*/  ISETP.GE.AND P0, PT, R5, UR4, PT ;  /* 0x0000000405007c0c */ /* 0x002fda000bf06270 */
[----:B------:R-:W-:Y:S05]  /*1290*/  @!P0 BRA `(.L_x_673) ;  /* 0xfffffff000448947 */ /* 0x000fea000383ffff */
.L_x_663:
[----:B-1-34-:R-:W-:Y:S05]  /*12a0*/  BSYNC.RECONVERGENT B0 ;  /* 0x0000000000007941 */ /* 0x01afea0003800200 */
.L_x_662:
[----:B------:R-:W1:Y:S02]  /*12b0*/  LDC R21, c[0x0][0x3b4] ;  /* 0x0000ed00ff157b82 */ /* 0x000e640000000800 */
[C---:B-1----:R-:W-:Y:S02]  /*12c0*/  ISETP.NE.AND P0, PT, R21.reuse, RZ, PT ;  /* 0x000000ff1500720c */ /* 0x042fe40003f05270 */
[----:B-----5:R-:W-:-:S11]  /*12d0*/  IADD3 R11, PT, PT, R21, -0x1, RZ ;  /* 0xffffffff150b7810 */ /* 0x020fd60007ffe0ff */
[----:B------:R-:W-:Y:S05]  /*12e0*/  @!P0 BRA `(.L_x_674) ;  /* 0x0000000400448947 */ /* 0x000fea0003800000 */
[----:B------:R-:W-:Y:S01]  /*12f0*/  ISETP.GE.U32.AND P2, PT, R21, 0x4, PT ;  /* 0x000000041500780c */ /* 0x000fe20003f46070 */
[----:B------:R-:W-:Y:S01]  /*1300*/  HFMA2 R2, -RZ, RZ, 0, 0 ;  /* 0x00000000ff027431 */ /* 0x000fe200000001ff */
[----:B0-----:R-:W-:-:S05]  /*1310*/  VIMNMX.U32 R0, PT, PT, R11, 0x3f, PT ;  /* 0x0000003f0b007848 */ /* 0x001fca0003fe0000 */
[----:B------:R-:W-:-:S05]  /*1320*/  VIADD R3, R0, 0x1 ;  /* 0x0000000100037836 */ /* 0x000fca0000000000 */
[----:B------:R-:W-:-:S04]  /*1330*/  LOP3.LUT R0, R3, 0x3, RZ, 0xc0, !PT ;  /* 0x0000000303007812 */ /* 0x000fc800078ec0ff */
[----:B------:R-:W-:Y:S01]  /*1340*/  ISETP.NE.AND P1, PT, R0, RZ, PT ;  /* 0x000000ff0000720c */ /* 0x000fe20003f25270 */
[----:B------:R-:W-:-:S12]  /*1350*/  @!P2 BRA `(.L_x_675) ;  /* 0x0000000000dca947 */ /* 0x000fd80003800000 */
[----:B------:R-:W-:Y:S01]  /*1360*/  LOP3.LUT R2, R3, 0x7c, RZ, 0xc0, !PT ;  /* 0x0000007c03027812 */ /* 0x000fe200078ec0ff */
[----:B------:R-:W-:-:S03]  /*1370*/  VIADD R3, R1, 0x8 ;  /* 0x0000000801037836 */ /* 0x000fc60000000000 */
[----:B------:R-:W-:-:S07]  /*1380*/  IADD3 R4, PT, PT, -R2, RZ, RZ ;  /* 0x000000ff02047210 */ /* 0x000fce0007ffe1ff */
.L_x_676:
        /* <DEDUP_REMOVED lines=52> */
.L_x_675:
[----:B------:R-:W-:Y:S05]  /*16d0*/  @!P1 BRA `(.L_x_674) ;  /* 0x0000000000489947 */ /* 0x000fea0003800000 */
[----:B------:R-:W-:Y:S02]  /*16e0*/  IMAD R8, R2, 0x4, R1 ;  /* 0x0000000402087824 */ /* 0x000fe400078e0201 */
[----:B------:R-:W-:-:S07]  /*16f0*/  IMAD.MOV R0, RZ, RZ, -R0 ;  /* 0x000000ffff007224 */ /* 0x000fce00078e0a00 */
.L_x_677:
        /* <DEDUP_REMOVED lines=16> */
.L_x_674:
[----:B0-----:R-:W0:Y:S02]  /*1800*/  S2R R0, SR_TID.X ;  /* 0x0000000000007919 */ /* 0x001e240000002100 */
        /* <DEDUP_REMOVED lines=25> */
.L_x_681:
        /* <DEDUP_REMOVED lines=32> */
.L_x_680:
        /* <DEDUP_REMOVED lines=20> */
.L_x_682:
[----:B------:R-:W-:-:S13]  /*1ce0*/  ISETP.NE.OR P0, PT, R20, RZ, P0 ;  /* 0x000000ff1400720c */ /* 0x000fda0000705670 */
[----:B------:R-:W-:Y:S05]  /*1cf0*/  @!P0 BRA `(.L_x_678) ;  /* 0x00000000002c8947 */ /* 0x000fea0003800000 */
.L_x_679:
        /* <DEDUP_REMOVED lines=11> */
.L_x_678:
[----:B------:R-:W-:-:S13]  /*1db0*/  ISETP.NE.AND P0, PT, R2, RZ, PT ;  /* 0x000000ff0200720c */ /* 0x000fda0003f05270 */
[----:B------:R-:W-:Y:S05]  /*1dc0*/  @!P0 EXIT ;  /* 0x000000000000894d */ /* 0x000fea0003800000 */
[----:B01----:R-:W0:Y:S01]  /*1dd0*/  LDC.64 R4, c[0x0][0x3a0] ;  /* 0x0000e800ff047b82 */ /* 0x003e220000000a00 */
[----:B------:R-:W-:Y:S01]  /*1de0*/  IADD3 R21, PT, PT, R21, R22, RZ ;  /* 0x0000001615157210 */ /* 0x000fe20007ffe0ff */
[----:B------:R-:W-:Y:S01]  /*1df0*/  IMAD R22, R22, 0x4, R1 ;  /* 0x0000000416167824 */ /* 0x000fe200078e0201 */
[----:B------:R-:W-:-:S07]  /*1e00*/  IADD3 R0, PT, PT, -R2, RZ, RZ ;  /* 0x000000ff02007210 */ /* 0x000fce0007ffe1ff */
.L_x_683:
        /* <DEDUP_REMOVED lines=9> */
.L_x_684:
        /* <DEDUP_REMOVED lines=14> */
.L_x_832:


//--------------------- .text._Z18moe_permute_kernelIffLi32ELb1EEvPKT_S2_PS0_PKfPfPKiiii --------------------------
	.section	.text._Z18moe_permute_kernelIffLi32ELb1EEvPKT_S2_PS0_PKfPfPKiiii,"ax",@progbits
	.align	128
        .global         _Z18moe_permute_kernelIffLi32ELb1EEvPKT_S2_PS0_PKfPfPKiiii
        .type           _Z18moe_permute_kernelIffLi32ELb1EEvPKT_S2_PS0_PKfPfPKiiii,@function
        .size           _Z18moe_permute_kernelIffLi32ELb1EEvPKT_S2_PS0_PKfPfPKiiii,(.L_x_833 - _Z18moe_permute_kernelIffLi32ELb1EEvPKT_S2_PS0_PKfPfPKiiii)
        .other          _Z18moe_permute_kernelIffLi32ELb1EEvPKT_S2_PS0_PKfPfPKiiii,@"STO_CUDA_ENTRY STV_DEFAULT"
_Z18moe_permute_kernelIffLi32ELb1EEvPKT_S2_PS0_PKfPfPKiiii:
.text._Z18moe_permute_kernelIffLi32ELb1EEvPKT_S2_PS0_PKfPfPKiiii:
        /* <DEDUP_REMOVED lines=17> */
.L_x_687:
[----:B0-----:R-:W-:-:S04]  /*0110*/  IMAD R3, R0, UR15, R7 ;  /* 0x0000000f00037c24 */ /* 0x001fc8000f8e0207 */
[----:B-1-3--:R-:W-:-:S06]  /*0120*/  IMAD.WIDE R2, R3, 0x4, R4 ;  /* 0x0000000403027825 */ /* 0x00afcc00078e0204 */
[----:B------:R-:W3:Y:S01]  /*0130*/  LDG.E R2, desc[UR8][R2.64] ;  /* 0x0000000802027981 */ /* 0x000ee2000c1e1900 */
[----:B------:R-:W-:Y:S02]  /*0140*/  LEA R9, R7, R6, 0x2 ;  /* 0x0000000607097211 */ /* 0x000fe400078e10ff */
[----:B--2---:R-:W-:-:S04]  /*0150*/  IADD3 R7, PT, PT, R8, R7, RZ ;  /* 0x0000000708077210 */ /* 0x004fc80007ffe0ff */
[----:B------:R-:W-:Y:S01]  /*0160*/  ISETP.GE.AND P0, PT, R7, UR15, PT ;  /* 0x0000000f07007c0c */ /* 0x000fe2000bf06270 */
[----:B---3--:R1:W-:-:S12]  /*0170*/  STS [R9], R2 ;  /* 0x0000000209007388 */ /* 0x0083d80000000800 */
[----:B------:R-:W-:Y:S05]  /*0180*/  @!P0 BRA `(.L_x_687) ;  /* 0xfffffffc00e08947 */ /* 0x000fea000383ffff */
.L_x_686:
[----:B------:R-:W-:Y:S05]  /*0190*/  BSYNC.RECONVERGENT B0 ;  /* 0x0000000000007941 */ /* 0x000fea0003800200 */
.L_x_685:
        /* <DEDUP_REMOVED lines=19> */
[----:B------:R-:W-:-:S07]  /*02d0*/  MOV R4, 0xffffffff ;  /* 0xffffffff00047802 */ /* 0x000fce0000000f00 */
[----:B------:R-:W4:Y:S01]  /*02e0*/  LDC R5, c[0x0][0x3b0] ;  /* 0x0000ec00ff057b82 */ /* 0x000f220000000800 */
[----:B0-----:R-:W-:-:S04]  /*02f0*/  IMAD.WIDE.U32 R40, R0, 0x4, R40 ;  /* 0x0000000400287825 */ /* 0x001fc800078e0028 */
[----:B----4-:R-:W-:-:S04]  /*0300*/  IMAD.WIDE R40, R5, 0x4, R40 ;  /* 0x0000000405287825 */ /* 0x010fc800078e0228 */
        /* <DEDUP_REMOVED lines=14> */
[C---:B------:R-:W-:Y:S01]  /*03f0*/  IMAD.WIDE R38, R5.reuse, 0x4, R2 ;  /* 0x0000000405267825 */ /* 0x040fe200078e0202 */
[----:B------:R-:W-:Y:S02]  /*0400*/  IADD3 R2, PT, PT, R0, R5, RZ ;  /* 0x0000000500027210 */ /* 0x000fe40007ffe0ff */
[----:B------:R-:W-:Y:S02]  /*0410*/  MOV R3, UR15 ;  /* 0x0000000f00037c02 */ /* 0x000fe40008000f00 */
[C---:B------:R-:W-:Y:S01]  /*0420*/  LEA R2, R5.reuse, R2, 0x1 ;  /* 0x0000000205027211 */ /* 0x040fe200078e08ff */
[C---:B------:R-:W-:Y:S01]  /*0430*/  IMAD.WIDE R36, R5.reuse, 0x4, R38 ;  /* 0x0000000405247825 */ /* 0x040fe200078e0226 */
[----:B------:R-:W-:Y:S02]  /*0440*/  VIADDMNMX.U32 R4, R4, R3, 0x1f, PT ;  /* 0x0000001f04047446 */ /* 0x000fe40003800003 */
[----:B------:R-:W-:Y:S02]  /*0450*/  IADD3 R2, PT, PT, R2, R5, RZ ;  /* 0x0000000502027210 */ /* 0x000fe40007ffe0ff */
[----:B------:R-:W-:Y:S01]  /*0460*/  IADD3 R4, PT, PT, R4, 0x1, RZ ;  /* 0x0000000104047810 */ /* 0x000fe20007ffe0ff */
[C---:B------:R-:W-:Y:S01]  /*0470*/  IMAD.WIDE R34, R5.reuse, 0x4, R36 ;  /* 0x0000000405227825 */ /* 0x040fe200078e0224 */
[----:B------:R-:W-:-:S02]  /*0480*/  LEA R3, R5, R2, 0x4 ;  /* 0x0000000205037211 */ /* 0x000fc400078e20ff */
[----:B------:R-:W-:Y:S02]  /*0490*/  LOP3.LUT R16, R4, 0x3, RZ, 0xc0, !PT ;  /* 0x0000000304107812 */ /* 0x000fe400078ec0ff */
[C---:B------:R-:W-:Y:S01]  /*04a0*/  LEA R8, R5.reuse, R3, 0x3 ;  /* 0x0000000305087211 */ /* 0x040fe200078e18ff */
[C---:B------:R-:W-:Y:S01]  /*04b0*/  IMAD.WIDE R32, R5.reuse, 0x4, R34 ;  /* 0x0000000405207825 */ /* 0x040fe200078e0222 */
[C---:B------:R-:W-:Y:S02]  /*04c0*/  LEA R14, R5.reuse, R2, 0x3 ;  /* 0x00000002050e7211 */ /* 0x040fe400078e18ff */
[C---:B------:R-:W-:Y:S01]  /*04d0*/  LEA R13, R5.reuse, R8, 0x2 ;  /* 0x00000008050d7211 */ /* 0x040fe200078e10ff */
[----:B------:R-:W-:-:S04]  /*04e0*/  IMAD.WIDE R30, R5, 0x4, R32 ;  /* 0x00000004051e7825 */ /* 0x000fc800078e0220 */
[----:B------:R-:W-:-:S04]  /*04f0*/  IMAD.WIDE R28, R5, 0x4, R30 ;  /* 0x00000004051c7825 */ /* 0x000fc800078e021e */
[----:B------:R-:W-:-:S04]  /*0500*/  IMAD.WIDE R26, R5, 0x4, R28 ;  /* 0x00000004051a7825 */ /* 0x000fc800078e021c */
[----:B------:R-:W-:-:S04]  /*0510*/  IMAD.WIDE R6, R5, 0x4, R26 ;  /* 0x0000000405067825 */ /* 0x000fc800078e021a */
[----:B------:R-:W-:-:S04]  /*0520*/  IMAD.WIDE R6, R5, 0x4, R6 ;  /* 0x0000000405067825 */ /* 0x000fc800078e0206 */
[----:B------:R-:W-:-:S07]  /*0530*/  IMAD.WIDE R24, R5, 0x4, R6 ;  /* 0x0000000405187825 */ /* 0x000fce00078e0206 */
.L_x_725:
[----:B------:R-:W-:Y:S01]  /*0540*/  IMAD R5, R0, UR16, RZ ;  /* 0x0000001000057c24 */ /* 0x000fe2000f8e02ff */
[----:B------:R-:W-:-:S04]  /*0550*/  SHF.R.S32.HI R15, RZ, 0x1f, R12 ;  /* 0x0000001fff0f7819 */ /* 0x000fc8000001140c */
[----:B------:R-:W-:-:S04]  /*0560*/  IADD3 R4, P0, PT, R5, R12, RZ ;  /* 0x0000000c05047210 */ /* 0x000fc80007f1e0ff */
[----:B------:R-:W-:Y:S02]  /*0570*/  LEA.HI.X.SX32 R5, R5, R15, 0x1, P0 ;  /* 0x0000000f05057211 */ /* 0x000fe400000f0eff */
[----:B--2--5:R-:W-:-:S04]  /*0580*/  LEA R8, P0, R4, UR12, 0x2 ;  /* 0x0000000c04087c11 */ /* 0x024fc8000f8010ff */
[----:B------:R-:W-:-:S06]  /*0590*/  LEA.HI.X R9, R4, UR13, R5, 0x2, P0 ;  /* 0x0000000d04097c11 */ /* 0x000fcc00080f1405 */
[----:B------:R-:W5:Y:S01]  /*05a0*/  LDG.E.LU.128 R8, desc[UR8][R8.64] ;  /* 0x0000000808087981 */ /* 0x000f62000c3e1d00 */
[----:B------:R-:W-:Y:S01]  /*05b0*/  MOV R4, UR15 ;  /* 0x0000000f00047c02 */ /* 0x000fe20008000f00 */
[----:B------:R-:W-:Y:S01]  /*05c0*/  UMOV UR4, URZ ;  /* 0x000000ff00047c82 */ /* 0x000fe20008000000 */
[----:B------:R-:W-:Y:S02]  /*05d0*/  MOV R44, R0 ;  /* 0x00000000002c7202 */ /* 0x000fe40000000f00 */
[----:B------:R-:W-:-:S13]  /*05e0*/  ISETP.GE.U32.AND P0, PT, R4, 0x4, PT ;  /* 0x000000040400780c */ /* 0x000fda0003f06070 */
[----:B-1--4-:R-:W-:Y:S05]  /*05f0*/  @!P0 BRA `(.L_x_690) ;  /* 0x0000003c00548947 */ /* 0x012fea0003800000 */
        /* <DEDUP_REMOVED lines=18> */
[----:B------:R-:W0:Y:S02]  /*0720*/  LDS R23, [UR4] ;  /* 0x00000004ff177984 */ /* 0x000e240008000800 */
        /* <DEDUP_REMOVED lines=11> */
.L_x_691:
[----:B------:R-:W2:Y:S02]  /*07e0*/  LDG.E R4, desc[UR8][R40.64] ;  /* 0x0000000828047981 */ /* 0x000ea4000c1e1900 */
[----:B--2---:R-:W-:-:S13]  /*07f0*/  ISETP.NE.AND P0, PT, R4, -0x1, PT ;  /* 0xffffffff0400780c */ /* 0x004fda0003f05270 */
[----:B------:R-:W-:Y:S05]  /*0800*/  @!P0 BRA `(.L_x_692) ;  /* 0x0000000000648947 */ /* 0x000fea0003800000 */
[----:B------:R-:W1:Y:S01]  /*0810*/  S2UR UR5, SR_CgaCtaId ;  /* 0x00000000000579c3 */ /* 0x000e620000008800 */
[----:B------:R-:W-:Y:S01]  /*0820*/  UMOV UR4, 0x400 ;  /* 0x0000040000047882 */ /* 0x000fe20000000000 */
[----:B------:R-:W-:Y:S01]  /*0830*/  IMAD R4, R4, UR16, RZ ;  /* 0x0000001004047c24 */ /* 0x000fe2000f8e02ff */
[----:B------:R-:W2:Y:S04]  /*0840*/  LDL R17, [R1+0x4] ;  /* 0x0000040001117983 */ /* 0x000ea80000100800 */
        /* <DEDUP_REMOVED lines=8> */
[----:B-1----:R-:W-:-:S09]  /*08d0*/  ULEA UR4, UR5, UR4, 0x18 ;  /* 0x0000000405047291 */ /* 0x002fd2000f8ec0ff */
[----:B------:R-:W0:Y:S02]  /*08e0*/  LDS R23, [UR4+0x4] ;  /* 0x00000404ff177984 */ /* 0x000e240008000800 */
        /* <DEDUP_REMOVED lines=11> */
.L_x_692:
[----:B------:R-:W2:Y:S02]  /*09a0*/  LDC R17, c[0x0][0x3b0] ;  /* 0x0000ec00ff117b82 */ /* 0x000ea40000000800 */
[----:B--2---:R-:W-:-:S06]  /*09b0*/  IMAD.WIDE R4, R17, 0x4, R40 ;  /* 0x0000000411047825 */ /* 0x004fcc00078e0228 */
[----:B------:R-:W2:Y:S02]  /*09c0*/  LDG.E R4, desc[UR8][R4.64] ;  /* 0x0000000804047981 */ /* 0x000ea4000c1e1900 */
[----:B--2---:R-:W-:-:S13]  /*09d0*/  ISETP.NE.AND P0, PT, R4, -0x1, PT ;  /* 0xffffffff0400780c */ /* 0x004fda0003f05270 */
[----:B------:R-:W-:Y:S05]  /*09e0*/  @!P0 BRA `(.L_x_693) ;  /* 0x0000000000648947 */ /* 0x000fea0003800000 */
[----:B------:R-:W2:Y:S01]  /*09f0*/  S2UR UR5, SR_CgaCtaId ;  /* 0x00000000000579c3 */ /* 0x000ea20000008800 */
[----:B------:R-:W-:Y:S01]  /*0a00*/  UMOV UR4, 0x400 ;  /* 0x0000040000047882 */ /* 0x000fe20000000000 */
[----:B------:R-:W-:Y:S01]  /*0a10*/  IMAD R4, R4, UR16, RZ ;  /* 0x0000001004047c24 */ /* 0x000fe2000f8e02ff */
[----:B------:R-:W4:Y:S04]  /*0a20*/  LDL R43, [R1+0x8] ;  /* 0x00000800012b7983 */ /* 0x000f280000100800 */
[----:B------:R-:W-:-:S04]  /*0a30*/  IADD3 R5, P0, PT, R4, R12, RZ ;  /* 0x0000000c04057210 */ /* 0x000fc80007f1e0ff */
[----:B01----:R-:W-:Y:S02]  /*0a40*/  LEA.HI.X.SX32 R6, R4, R15, 0x1, P0 ;  /* 0x0000000f04067211 */ /* 0x003fe400000f0eff */
[C---:B------:R-:W-:Y:S02]  /*0a50*/  SHF.L.U32 R4, R5.reuse, 0x2, RZ ;  /* 0x0000000205047819 */ /* 0x040fe400000006ff */
[----:B------:R-:W-:Y:S02]  /*0a60*/  SHF.L.U64.HI R5, R5, 0x2, R6 ;  /* 0x0000000205057819 */ /* 0x000fe40000010206 */
[C---:B------:R-:W-:Y:S02]  /*0a70*/  IADD3 R18, P0, PT, R4.reuse, UR6, RZ ;  /* 0x0000000604127c10 */ /* 0x040fe4000ff1e0ff */
[----:B------:R-:W-:Y:S02]  /*0a80*/  IADD3 R4, P1, PT, R4, UR10, RZ ;  /* 0x0000000a04047c10 */ /* 0x000fe4000ff3e0ff */
[----:B------:R-:W-:-:S02]  /*0a90*/  IADD3.X R19, PT, PT, R5, UR7, RZ, P0, !PT ;  /* 0x0000000705137c10 */ /* 0x000fc400087fe4ff */
[----:B------:R-:W-:Y:S01]  /*0aa0*/  IADD3.X R5, PT, PT, R5, UR11, RZ, P1, !PT ;  /* 0x0000000b05057c10 */ /* 0x000fe20008ffe4ff */
[----:B--2---:R-:W-:-:S09]  /*0ab0*/  ULEA UR4, UR5, UR4, 0x18 ;  /* 0x0000000405047291 */ /* 0x004fd2000f8ec0ff */
[----:B------:R-:W0:Y:S02]  /*0ac0*/  LDS R23, [UR4+0x8] ;  /* 0x00000804ff177984 */ /* 0x000e240008000800 */
[-C--:B0----5:R-:W-:Y:S01]  /*0ad0*/  FMUL R20, R8, R23.reuse ;  /* 0x0000001708147220 */ /* 0x0a1fe20000400000 */
[-C--:B------:R-:W-:Y:S01]  /*0ae0*/  FMUL R21, R9, R23.reuse ;  /* 0x0000001709157220 */ /* 0x080fe20000400000 */
[-C--:B------:R-:W-:Y:S01]  /*0af0*/  FMUL R22, R10, R23.reuse ;  /* 0x000000170a167220 */ /* 0x080fe20000400000 */
[----:B------:R-:W-:-:S05]  /*0b00*/  FMUL R23, R11, R23 ;  /* 0x000000170b177220 */ /* 0x000fca0000400000 */
[----:B------:R2:W-:Y:S04]  /*0b10*/  STG.E.128 desc[UR8][R18.64], R20 ;  /* 0x0000001412007986 */ /* 0x0005e8000c101d08 */
[----:B------:R-:W4:Y:S02]  /*0b20*/  LDG.E.LU.128 R4, desc[UR8][R4.64] ;  /* 0x0000000804047981 */ /* 0x000f24000c3e1d00 */
[----:B----4-:R-:W-:-:S04]  /*0b30*/  FFMA R42, R8, R4, R43 ;  /* 0x00000004082a7223 */ /* 0x010fc8000000002b */
[----:B------:R-:W-:-:S04]  /*0b40*/  FFMA R43, R9, R5, R42 ;  /* 0x00000005092b7223 */ /* 0x000fc8000000002a */
[----:B------:R-:W-:-:S04]  /*0b50*/  FFMA R6, R10, R6, R43 ;  /* 0x000000060a067223 */ /* 0x000fc8000000002b */
[----:B------:R-:W-:-:S05]  /*0b60*/  FFMA R6, R11, R7, R6 ;  /* 0x000000070b067223 */ /* 0x000fca0000000006 */
[----:B------:R2:W-:Y:S02]  /*0b70*/  STL [R1+0x8], R6 ;  /* 0x0000080601007387 */ /* 0x0005e40000100800 */
.L_x_693:
[----:B------:R-:W-:-:S04]  /*0b80*/  IMAD.WIDE R42, R17, 0x4, R40 ;  /* 0x00000004112a7825 */ /* 0x000fc800078e0228 */
[----:B------:R-:W-:-:S05]  /*0b90*/  IMAD.WIDE R42, R17, 0x4, R42 ;  /* 0x00000004112a7825 */ /* 0x000fca00078e022a */
[----:B------:R-:W4:Y:S02]  /*0ba0*/  LDG.E R4, desc[UR8][R42.64] ;  /* 0x000000082a047981 */ /* 0x000f24000c1e1900 */
[----:B----4-:R-:W-:-:S13]  /*0bb0*/  ISETP.NE.AND P0, PT, R4, -0x1, PT ;  /* 0xffffffff0400780c */ /* 0x010fda0003f05270 */
[----:B------:R-:W-:Y:S05]  /*0bc0*/  @!P0 BRA `(.L_x_694) ;  /* 0x0000000000648947 */ /* 0x000fea0003800000 */
[----:B------:R-:W4:Y:S01]  /*0bd0*/  S2UR UR5, SR_CgaCtaId ;  /* 0x00000000000579c3 */ /* 0x000f220000008800 */
[----:B------:R-:W-:Y:S01]  /*0be0*/  UMOV UR4, 0x400 ;  /* 0x0000040000047882 */ /* 0x000fe20000000000 */
[----:B------:R-:W-:-:S05]  /*0bf0*/  IMAD R4, R4, UR16, RZ ;  /* 0x0000001004047c24 */ /* 0x000fca000f8e02ff */
[----:B------:R-:W-:-:S04]  /*0c00*/  IADD3 R5, P0, PT, R4, R12, RZ ;  /* 0x0000000c04057210 */ /* 0x000fc80007f1e0ff */
[----:B------:R-:W-:Y:S02]  /*0c10*/  LEA.HI.X.SX32 R4, R4, R15, 0x1, P0 ;  /* 0x0000000f04047211 */ /* 0x000fe400000f0eff */
[C---:B------:R-:W-:Y:S02]  /*0c20*/  SHF.L.U32 R44, R5.reuse, 0x2, RZ ;  /* 0x00000002052c7819 */ /* 0x040fe400000006ff */
[----:B------:R-:W-:Y:S02]  /*0c30*/  SHF.L.U64.HI R4, R5, 0x2, R4 ;  /* 0x0000000205047819 */ /* 0x000fe40000010204 */
[----:B012---:R-:W-:-:S04]  /*0c40*/  IADD3 R18, P0, PT, R44, UR6, RZ ;  /* 0x000000062c127c10 */ /* 0x007fc8000ff1e0ff */
[----:B------:R-:W-:Y:S02]  /*0c50*/  IADD3.X R19, PT, PT, R4, UR7, RZ, P0, !PT ;  /* 0x0000000704137c10 */ /* 0x000fe400087fe4ff */
[----:B------:R-:W-:Y:S01]  /*0c60*/  IADD3 R44, P0, PT, R44, UR10, RZ ;  /* 0x0000000a2c2c7c10 */ /* 0x000fe2000ff1e0ff */
[----:B----4-:R-:W-:-:S03]  /*0c70*/  ULEA UR4, UR5, UR4, 0x18 ;  /* 0x0000000405047291 */ /* 0x010fc6000f8ec0ff */
[----:B------:R-:W-:-:S06]  /*0c80*/  IADD3.X R45, PT, PT, R4, UR11, RZ, P0, !PT ;  /* 0x0000000b042d7c10 */ /* 0x000fcc00087fe4ff */
[----:B------:R-:W0:Y:S02]  /*0c90*/  LDS R23, [UR4+0xc] ;  /* 0x00000c04ff177984 */ /* 0x000e240008000800 */
[-C--:B0----5:R-:W-:Y:S01]  /*0ca0*/  FMUL R20, R8, R23.reuse ;  /* 0x0000001708147220 */ /* 0x0a1fe20000400000 */
[-C--:B------:R-:W-:Y:S01]  /*0cb0*/  FMUL R21, R9, R23.reuse ;  /* 0x0000001709157220 */ /* 0x080fe20000400000 */
[-C--:B------:R-:W-:Y:S01]  /*0cc0*/  FMUL R22, R10, R23.reuse ;  /* 0x000000170a167220 */ /* 0x080fe20000400000 */
[----:B------:R-:W-:-:S05]  /*0cd0*/  FMUL R23, R11, R23 ;  /* 0x000000170b177220 */ /* 0x000fca0000400000 */
[----:B------:R0:W-:Y:S04]  /*0ce0*/  STG.E.128 desc[UR8][R18.64], R20 ;  /* 0x0000001412007986 */ /* 0x0001e8000c101d08 */
[----:B------:R-:W2:Y:S04]  /*0cf0*/  LDG.E.LU.128 R4, desc[UR8][R44.64] ;  /* 0x000000082c047981 */ /* 0x000ea8000c3e1d00 */
[----:B0-----:R-:W2:Y:S02]  /*0d00*/  LDL R19, [R1+0xc] ;  /* 0x00000c0001137983 */ /* 0x001ea40000100800 */
[----:B--2---:R-:W-:-:S04]  /*0d10*/  FFMA R4, R8, R4, R19 ;  /* 0x0000000408047223 */ /* 0x004fc80000000013 */
[----:B------:R-:W-:-:S04]  /*0d20*/  FFMA R5, R9, R5, R4 ;  /* 0x0000000509057223 */ /* 0x000fc80000000004 */
[----:B------:R-:W-:-:S04]  /*0d30*/  FFMA R6, R10, R6, R5 ;  /* 0x000000060a067223 */ /* 0x000fc80000000005 */
[----:B------:R-:W-:-:S05]  /*0d40*/  FFMA R6, R11, R7, R6 ;  /* 0x000000070b067223 */ /* 0x000fca0000000006 */
[----:B------:R4:W-:Y:S02]  /*0d50*/  STL [R1+0xc], R6 ;  /* 0x00000c0601007387 */ /* 0x0009e40000100800 */
.L_x_694:
[----:B012---:R-:W-:Y:S01]  /*0d60*/  MOV R18, 0xffffffff ;  /* 0xffffffff00127802 */ /* 0x007fe20000000f00 */
        /* <DEDUP_REMOVED lines=8> */
[----:B------:R-:W-:-:S05]  /*0df0*/  IMAD.WIDE R4, R17, 0x4, R42 ;  /* 0x0000000411047825 */ /* 0x000fca00078e022a */
[----:B----4-:R-:W2:Y:S01]  /*0e00*/  LDG.E R6, desc[UR8][R4.64] ;  /* 0x0000000804067981 */ /* 0x010ea2000c1e1900 */
        /* <DEDUP_REMOVED lines=11> */
[----:B------:R-:W-:-:S04]  /*0ec0*/  IADD3 R44, P0, PT, R4, UR6, RZ ;  /* 0x00000006042c7c10 */ /* 0x000fc8000ff1e0ff */
[----:B------:R-:W-:Y:S02]  /*0ed0*/  IADD3.X R45, PT, PT, R5, UR7, RZ, P0, !PT ;  /* 0x00000007052d7c10 */ /* 0x000fe400087fe4ff */
[----:B------:R-:W-:Y:S01]  /*0ee0*/  IADD3 R4, P0, PT, R4, UR10, RZ ;  /* 0x0000000a04047c10 */ /* 0x000fe2000ff1e0ff */
[----:B0-----:R-:W-:-:S03]  /*0ef0*/  ULEA UR4, UR5, UR4, 0x18 ;  /* 0x0000000405047291 */ /* 0x001fc6000f8ec0ff */
[----:B------:R-:W-:-:S06]  /*0f00*/  IADD3.X R5, PT, PT, R5, UR11, RZ, P0, !PT ;  /* 0x0000000b05057c10 */ /* 0x000fcc00087fe4ff */
        /* <DEDUP_REMOVED lines=12> */
.L_x_695:
[----:B------:R-:W2:Y:S01]  /*0fd0*/  LDG.E R4, desc[UR8][R42.64] ;  /* 0x000000082a047981 */ /* 0x000ea2000c1e1900 */
[----:B0-----:R-:W-:Y:S01]  /*0fe0*/  IMAD.WIDE R44, R17, 0x4, R42 ;  /* 0x00000004112c7825 */ /* 0x001fe200078e022a */
        /* <DEDUP_REMOVED lines=27> */
.L_x_696:
        /* <DEDUP_REMOVED lines=29> */
.L_x_697:
[----:B------:R-:W2:Y:S01]  /*1370*/  LDG.E R4, desc[UR8][R42.64] ;  /* 0x000000082a047981 */ /* 0x000ea2000c1e1900 */
[----:B------:R-:W-:-:S04]  /*1380*/  MOV R5, UR15 ;  /* 0x0000000f00057c02 */ /* 0x000fc80008000f00 */
[----:B------:R-:W-:-:S04]  /*1390*/  VIADDMNMX.U32 R5, R18, R5, 0x1f, PT ;  /* 0x0000001f12057446 */ /* 0x000fc80003800005 */
[----:B------:R-:W-:-:S04]  /*13a0*/  IADD3 R5, PT, PT, R5, 0x1, RZ ;  /* 0x0000000105057810 */ /* 0x000fc80007ffe0ff */
[----:B------:R-:W-:-:S04]  /*13b0*/  LOP3.LUT R5, R5, 0x3c, RZ, 0xc0, !PT ;  /* 0x0000003c05057812 */ /* 0x000fc800078ec0ff */
[----:B------:R-:W-:Y:S02]  /*13c0*/  ISETP.NE.AND P0, PT, R5, 0x8, PT ;  /* 0x000000080500780c */ /* 0x000fe40003f05270 */
        /* <DEDUP_REMOVED lines=10> */
[----:B------:R-:W-:-:S04]  /*1470*/  IADD3 R44, P1, PT, R4, UR6, RZ ;  /* 0x00000006042c7c10 */ /* 0x000fc8000ff3e0ff */
[----:B------:R-:W-:Y:S02]  /*1480*/  IADD3.X R45, PT, PT, R5, UR7, RZ, P1, !PT ;  /* 0x00000007052d7c10 */ /* 0x000fe40008ffe4ff */
[----:B------:R-:W-:Y:S01]  /*1490*/  IADD3 R4, P1, PT, R4, UR10, RZ ;  /* 0x0000000a04047c10 */ /* 0x000fe2000ff3e0ff */
[----:B-1----:R-:W-:-:S03]  /*14a0*/  ULEA UR4, UR5, UR4, 0x18 ;  /* 0x0000000405047291 */ /* 0x002fc6000f8ec0ff */
        /* <DEDUP_REMOVED lines=13> */
.L_x_698:
[----:B------:R-:W-:Y:S01]  /*1580*/  UMOV UR4, 0x8 ;  /* 0x0000000800047882 */ /* 0x000fe20000000000 */
[----:B01----:R-:W-:Y:S01]  /*1590*/  LEA R44, R17, R2, 0x2 ;  /* 0x00000002112c7211 */ /* 0x003fe200078e10ff */
        /* <DEDUP_REMOVED lines=31> */
.L_x_699:
        /* <DEDUP_REMOVED lines=29> */
.L_x_700:
        /* <DEDUP_REMOVED lines=29> */
.L_x_701:
        /* <DEDUP_REMOVED lines=33> */
.L_x_702:
[----:B------:R-:W-:Y:S01]  /*1d40*/  UMOV UR4, 0xc ;  /* 0x0000000c00047882 */ /* 0x000fe20000000000 */
[----:B01----:R-:W-:Y:S01]  /*1d50*/  MOV R44, R14 ;  /* 0x0000000e002c7202 */ /* 0x003fe20000000f00 */
        /* <DEDUP_REMOVED lines=31> */
.L_x_703:
        /* <DEDUP_REMOVED lines=29> */
.L_x_704:
        /* <DEDUP_REMOVED lines=29> */
.L_x_705:
        /* <DEDUP_REMOVED lines=15> */
[----:B-1----:R-:W-:-:S09]  /*23e0*/  ULEA UR4, UR5, UR4, 0x18 ;  /* 0x0000000405047291 */ /* 0x002fd2000f8ec0ff */
[----:B0-----:R-:W0:Y:S02]  /*23f0*/  LDS R23, [UR4+0x3c] ;  /* 0x00003c04ff177984 */ /* 0x001e240008000800 */
        /* <DEDUP_REMOVED lines=11> */
.L_x_706:
[----:B------:R-:W-:Y:S01]  /*24b0*/  MOV R19, UR15 ;  /* 0x0000000f00137c02 */ /* 0x000fe20008000f00 */
[----:B------:R-:W-:Y:S01]  /*24c0*/  UMOV UR4, 0x10 ;  /* 0x0000001000047882 */ /* 0x000fe20000000000 */
[----:B0-----:R-:W-:Y:S02]  /*24d0*/  LEA R44, R17, R14, 0x2 ;  /* 0x0000000e112c7211 */ /* 0x001fe400078e10ff */
        /* <DEDUP_REMOVED lines=13> */
[----:B-1----:R-:W-:Y:S02]  /*25b0*/  LEA.HI.X.SX32 R6, R4, R15, 0x1, P0 ;  /* 0x0000000f04067211 */ /* 0x002fe400000f0eff */
        /* <DEDUP_REMOVED lines=19> */
.L_x_707:
        /* <DEDUP_REMOVED lines=11> */
[----:B------:R-:W-:-:S04]  /*27a0*/  IADD3 R42, P0, PT, R4, UR6, RZ ;  /* 0x00000006042a7c10 */ /* 0x000fc8000ff1e0ff */
[----:B------:R-:W-:Y:S02]  /*27b0*/  IADD3.X R43, PT, PT, R5, UR7, RZ, P0, !PT ;  /* 0x00000007052b7c10 */ /* 0x000fe400087fe4ff */
[----:B------:R-:W-:Y:S01]  /*27c0*/  IADD3 R4, P0, PT, R4, UR10, RZ ;  /* 0x0000000a04047c10 */ /* 0x000fe2000ff1e0ff */
[----:B--2---:R-:W-:-:S03]  /*27d0*/  ULEA UR4, UR5, UR4, 0x18 ;  /* 0x0000000405047291 */ /* 0x004fc6000f8ec0ff */
[----:B------:R-:W-:-:S06]  /*27e0*/  IADD3.X R5, PT, PT, R5, UR11, RZ, P0, !PT ;  /* 0x0000000b05057c10 */ /* 0x000fcc00087fe4ff */
        /* <DEDUP_REMOVED lines=12> */
.L_x_708:
[----:B------:R-:W4:Y:S02]  /*28b0*/  LDG.E R4, desc[UR8][R34.64] ;  /* 0x0000000822047981 */ /* 0x000f24000c1e1900 */
[----:B----4-:R-:W-:-:S13]  /*28c0*/  ISETP.NE.AND P0, PT, R4, -0x1, PT ;  /* 0xffffffff0400780c */ /* 0x010fda0003f05270 */
[----:B------:R-:W-:Y:S05]  /*28d0*/  @!P0 BRA `(.L_x_709) ;  /* 0x0000000000648947 */ /* 0x000fea0003800000 */
[----:B------:R-:W4:Y:S01]  /*28e0*/  S2UR UR5, SR_CgaCtaId ;  /* 0x00000000000579c3 */ /* 0x000f220000008800 */
[----:B------:R-:W-:Y:S01]  /*28f0*/  UMOV UR4, 0x400 ;  /* 0x0000040000047882 */ /* 0x000fe20000000000 */
[----:B------:R-:W-:Y:S01]  /*2900*/  IMAD R4, R4, UR16, RZ ;  /* 0x0000001004047c24 */ /* 0x000fe2000f8e02ff */
[----:B------:R-:W3:Y:S04]  /*2910*/  LDL R45, [R1+0x48] ;  /* 0x00004800012d7983 */ /* 0x000ee80000100800 */
[----:B------:R-:W-:-:S04]  /*2920*/  IADD3 R5, P0, PT, R4, R12, RZ ;  /* 0x0000000c04057210 */ /* 0x000fc80007f1e0ff */
[----:B012---:R-:W-:Y:S02]  /*2930*/  LEA.HI.X.SX32 R6, R4, R15, 0x1, P0 ;  /* 0x0000000f04067211 */ /* 0x007fe400000f0eff */
[C---:B------:R-:W-:Y:S02]  /*2940*/  SHF.L.U32 R4, R5.reuse, 0x2, RZ ;  /* 0x0000000205047819 */ /* 0x040fe400000006ff */
[----:B------:R-:W-:Y:S02]  /*2950*/  SHF.L.U64.HI R5, R5, 0x2, R6 ;  /* 0x0000000205057819 */ /* 0x000fe40000010206 */
[----:B------:R-:W-:-:S04]  /*2960*/  IADD3 R42, P0, PT, R4, UR6, RZ ;  /* 0x00000006042a7c10 */ /* 0x000fc8000ff1e0ff */
        /* <DEDUP_REMOVED lines=10> */
[----:B------:R-:W3:Y:S02]  /*2a10*/  LDG.E.LU.128 R4, desc[UR8][R4.64] ;  /* 0x0000000804047981 */ /* 0x000ee4000c3e1d00 */
[----:B---3--:R-:W-:-:S04]  /*2a20*/  FFMA R44, R8, R4, R45 ;  /* 0x00000004082c7223 */ /* 0x008fc8000000002d */
[----:B------:R-:W-:-:S04]  /*2a30*/  FFMA R45, R9, R5, R44 ;  /* 0x00000005092d7223 */ /* 0x000fc8000000002c */
[----:B------:R-:W-:-:S04]  /*2a40*/  FFMA R6, R10, R6, R45 ;  /* 0x000000060a067223 */ /* 0x000fc8000000002d */
[----:B------:R-:W-:-:S05]  /*2a50*/  FFMA R6, R11, R7, R6 ;  /* 0x000000070b067223 */ /* 0x000fca0000000006 */
[----:B------:R4:W-:Y:S02]  /*2a60*/  STL [R1+0x48], R6 ;  /* 0x0000480601007387 */ /* 0x0009e40000100800 */
.L_x_709:
[----:B------:R-:W2:Y:S01]  /*2a70*/  LDG.E R4, desc[UR8][R32.64] ;  /* 0x0000000820047981 */ /* 0x000ea2000c1e1900 */
[----:B------:R-:W-:-:S04]  /*2a80*/  LOP3.LUT R5, R19, 0x3c, RZ, 0xc0, !PT ;  /* 0x0000003c13057812 */ /* 0x000fc800078ec0ff */
[----:B------:R-:W-:Y:S02]  /*2a90*/  ISETP.NE.AND P0, PT, R5, 0x14, PT ;  /* 0x000000140500780c */ /* 0x000fe40003f05270 */
[----:B--2---:R-:W-:-:S13]  /*2aa0*/  ISETP.NE.AND P1, PT, R4, -0x1, PT ;  /* 0xffffffff0400780c */ /* 0x004fda0003f25270 */
[----:B------:R-:W-:Y:S05]  /*2ab0*/  @!P1 BRA `(.L_x_710) ;  /* 0x0000000000649947 */ /* 0x000fea0003800000 */
[----:B------:R-:W2:Y:S01]  /*2ac0*/  S2UR UR5, SR_CgaCtaId ;  /* 0x00000000000579c3 */ /* 0x000ea20000008800 */
[----:B------:R-:W-:Y:S01]  /*2ad0*/  UMOV UR4, 0x400 ;  /* 0x0000040000047882 */ /* 0x000fe20000000000 */
[----:B------:R-:W-:Y:S01]  /*2ae0*/  IMAD R4, R4, UR16, RZ ;  /* 0x0000001004047c24 */ /* 0x000fe2000f8e02ff */
[----:B------:R-:W3:Y:S04]  /*2af0*/  LDL R45, [R1+0x4c] ;  /* 0x00004c00012d7983 */ /* 0x000ee80000100800 */
[----:B------:R-:W-:-:S04]  /*2b00*/  IADD3 R5, P1, PT, R4, R12, RZ ;  /* 0x0000000c04057210 */ /* 0x000fc80007f3e0ff */
[----:B01--4-:R-:W-:Y:S02]  /*2b10*/  LEA.HI.X.SX32 R6, R4, R15, 0x1, P1 ;  /* 0x0000000f04067211 */ /* 0x013fe400008f0eff */
        /* <DEDUP_REMOVED lines=19> */
.L_x_710:
        /* <DEDUP_REMOVED lines=31> */
.L_x_711:
[----:B------:R-:W3:Y:S02]  /*2e40*/  LDG.E R4, desc[UR8][R28.64] ;  /* 0x000000081c047981 */ /* 0x000ee4000c1e1900 */
[----:B---3--:R-:W-:-:S13]  /*2e50*/  ISETP.NE.AND P0, PT, R4, -0x1, PT ;  /* 0xffffffff0400780c */ /* 0x008fda0003f05270 */
[----:B------:R-:W-:Y:S05]  /*2e60*/  @!P0 BRA `(.L_x_712) ;  /* 0x0000000000648947 */ /* 0x000fea0003800000 */
[----:B------:R-:W3:Y:S01]  /*2e70*/  S2UR UR5, SR_CgaCtaId ;  /* 0x00000000000579c3 */ /* 0x000ee20000008800 */
[----:B------:R-:W-:Y:S01]  /*2e80*/  UMOV UR4, 0x400 ;  /* 0x0000040000047882 */ /* 0x000fe20000000000 */
[----:B------:R-:W-:Y:S01]  /*2e90*/  IMAD R4, R4, UR16, RZ ;  /* 0x0000001004047c24 */ /* 0x000fe2000f8e02ff */
[----:B------:R-:W3:Y:S04]  /*2ea0*/  LDL R45, [R1+0x54] ;  /* 0x00005400012d7983 */ /* 0x000ee80000100800 */
[----:B------:R-:W-:-:S04]  /*2eb0*/  IADD3 R5, P0, PT, R4, R12, RZ ;  /* 0x0000000c04057210 */ /* 0x000fc80007f1e0ff */
[----:B012-4-:R-:W-:Y:S02]  /*2ec0*/  LEA.HI.X.SX32 R6, R4, R15, 0x1, P0 ;  /* 0x0000000f04067211 */ /* 0x017fe400000f0eff */
[C---:B------:R-:W-:Y:S02]  /*2ed0*/  SHF.L.U32 R4, R5.reuse, 0x2, RZ ;  /* 0x0000000205047819 */ /* 0x040fe400000006ff */
[----:B------:R-:W-:Y:S02]  /*2ee0*/  SHF.L.U64.HI R5, R5, 0x2, R6 ;  /* 0x0000000205057819 */ /* 0x000fe40000010206 */
[----:B------:R-:W-:-:S04]  /*2ef0*/  IADD3 R42, P0, PT, R4, UR6, RZ ;  /* 0x00000006042a7c10 */ /* 0x000fc8000ff1e0ff */
[----:B------:R-:W-:Y:S02]  /*2f00*/  IADD3.X R43, PT, PT, R5, UR7, RZ, P0, !PT ;  /* 0x00000007052b7c10 */ /* 0x000fe400087fe4ff */
[----:B------:R-:W-:Y:S01]  /*2f10*/  IADD3 R4, P0, PT, R4, UR10, RZ ;  /* 0x0000000a04047c10 */ /* 0x000fe2000ff1e0ff */
[----:B---3--:R-:W-:-:S03]  /*2f20*/  ULEA UR4, UR5, UR4, 0x18 ;  /* 0x0000000405047291 */ /* 0x008fc6000f8ec0ff */
        /* <DEDUP_REMOVED lines=13> */
.L_x_712:
[----:B------:R-:W2:Y:S02]  /*3000*/  LDG.E R4, desc[UR8][R26.64] ;  /* 0x000000081a047981 */ /* 0x000ea4000c1e1900 */
[----:B--2---:R-:W-:-:S13]  /*3010*/  ISETP.NE.AND P0, PT, R4, -0x1, PT ;  /* 0xffffffff0400780c */ /* 0x004fda0003f05270 */
[----:B------:R-:W-:Y:S05]  /*3020*/  @!P0 BRA `(.L_x_713) ;  /* 0x0000000000648947 */ /* 0x000fea0003800000 */
[----:B------:R-:W2:Y:S01]  /*3030*/  S2UR UR5, SR_CgaCtaId ;  /* 0x00000000000579c3 */ /* 0x000ea20000008800 */
[----:B------:R-:W-:Y:S01]  /*3040*/  UMOV UR4, 0x400 ;  /* 0x0000040000047882 */ /* 0x000fe20000000000 */
[----:B------:R-:W-:Y:S01]  /*3050*/  IMAD R4, R4, UR16, RZ ;  /* 0x0000001004047c24 */ /* 0x000fe2000f8e02ff */
[----:B------:R-:W2:Y:S04]  /*3060*/  LDL R45, [R1+0x58] ;  /* 0x00005800012d7983 */ /* 0x000ea80000100800 */
[----:B------:R-:W-:-:S04]  /*3070*/  IADD3 R5, P0, PT, R4, R12, RZ ;  /* 0x0000000c04057210 */ /* 0x000fc80007f1e0ff */
[----:B01-34-:R-:W-:Y:S02]  /*3080*/  LEA.HI.X.SX32 R6, R4, R15, 0x1, P0 ;  /* 0x0000000f04067211 */ /* 0x01bfe400000f0eff */
        /* <DEDUP_REMOVED lines=19> */
.L_x_713:
[----:B------:R-:W0:Y:S02]  /*31c0*/  LDC R5, c[0x0][0x3b0] ;  /* 0x0000ec00ff057b82 */ /* 0x000e240000000800 */
[----:B0-----:R-:W-:-:S06]  /*31d0*/  IMAD.WIDE R4, R5, 0x4, R26 ;  /* 0x0000000405047825 */ /* 0x001fcc00078e021a */
[----:B------:R-:W3:Y:S01]  /*31e0*/  LDG.E R4, desc[UR8][R4.64] ;  /* 0x0000000804047981 */ /* 0x000ee2000c1e1900 */
[----:B------:R-:W-:-:S04]  /*31f0*/  LOP3.LUT R19, R19, 0x3c, RZ, 0xc0, !PT ;  /* 0x0000003c13137812 */ /* 0x000fc800078ec0ff */
[----:B------:R-:W-:Y:S02]  /*3200*/  ISETP.NE.AND P0, PT, R19, 0x18, PT ;  /* 0x000000181300780c */ /* 0x000fe40003f05270 */
[----:B---3--:R-:W-:-:S13]  /*3210*/  ISETP.NE.AND P1, PT, R4, -0x1, PT ;  /* 0xffffffff0400780c */ /* 0x008fda0003f25270 */
[----:B------:R-:W-:Y:S05]  /*3220*/  @!P1 BRA `(.L_x_714) ;  /* 0x0000000000649947 */ /* 0x000fea0003800000 */
[----:B------:R-:W0:Y:S01]  /*3230*/  S2UR UR5, SR_CgaCtaId ;  /* 0x00000000000579c3 */ /* 0x000e220000008800 */
[----:B------:R-:W-:Y:S01]  /*3240*/  UMOV UR4, 0x400 ;  /* 0x0000040000047882 */ /* 0x000fe20000000000 */
[----:B------:R-:W-:Y:S01]  /*3250*/  IMAD R4, R4, UR16, RZ ;  /* 0x0000001004047c24 */ /* 0x000fe2000f8e02ff */
[----:B------:R-:W3:Y:S04]  /*3260*/  LDL R19, [R1+0x5c] ;  /* 0x00005c0001137983 */ /* 0x000ee80000100800 */
[----:B------:R-:W-:-:S04]  /*3270*/  IADD3 R5, P1, PT, R4, R12, RZ ;  /* 0x0000000c04057210 */ /* 0x000fc80007f3e0ff */
[----:B-12-4-:R-:W-:Y:S02]  /*3280*/  LEA.HI.X.SX32 R6, R4, R15, 0x1, P1 ;  /* 0x0000000f04067211 */ /* 0x016fe400008f0eff */
[C---:B------:R-:W-:Y:S02]  /*3290*/  SHF.L.U32 R4, R5.reuse, 0x2, RZ ;  /* 0x0000000205047819 */ /* 0x040fe400000006ff */
[----:B------:R-:W-:Y:S02]  /*32a0*/  SHF.L.U64.HI R5, R5, 0x2, R6 ;  /* 0x0000000205057819 */ /* 0x000fe40000010206 */
[C---:B------:R-:W-:Y:S02]  /*32b0*/  IADD3 R42, P1, PT, R4.reuse, UR6, RZ ;  /* 0x00000006042a7c10 */ /* 0x040fe4000ff3e0ff */
[----:B------:R-:W-:Y:S02]  /*32c0*/  IADD3 R4, P2, PT, R4, UR10, RZ ;  /* 0x0000000a04047c10 */ /* 0x000fe4000ff5e0ff */
[----:B------:R-:W-:-:S02]  /*32d0*/  IADD3.X R43, PT, PT, R5, UR7, RZ, P1, !PT ;  /* 0x00000007052b7c10 */ /* 0x000fc40008ffe4ff */
[----:B------:R-:W-:Y:S01]  /*32e0*/  IADD3.X R5, PT, PT, R5, UR11, RZ, P2, !PT ;  /* 0x0000000b05057c10 */ /* 0x000fe200097fe4ff */
[----:B0-----:R-:W-:-:S09]  /*32f0*/  ULEA UR4, UR5, UR4, 0x18 ;  /* 0x0000000405047291 */ /* 0x001fd2000f8ec0ff */
        /* <DEDUP_REMOVED lines=12> */
.L_x_714:
[----:B------:R-:W-:Y:S01]  /*33c0*/  UMOV UR4, 0x18 ;  /* 0x0000001800047882 */ /* 0x000fe20000000000 */
[----:B------:R-:W-:Y:S01]  /*33d0*/  LEA R44, R17, R3, 0x2 ;  /* 0x00000003112c7211 */ /* 0x000fe200078e10ff */
[----:B------:R-:W-:Y:S06]  /*33e0*/  @!P0 BRA `(.L_x_690) ;  /* 0x0000000c00d88947 */ /* 0x000fec0003800000 */
[----:B------:R-:W3:Y:S02]  /*33f0*/  LDC R7, c[0x0][0x3b0] ;  /* 0x0000ec00ff077b82 */ /* 0x000ee40000000800 */
[----:B---3--:R-:W-:-:S04]  /*3400*/  IMAD.WIDE R4, R7, 0x4, R26 ;  /* 0x0000000407047825 */ /* 0x008fc800078e021a */
[----:B------:R-:W-:-:S06]  /*3410*/  IMAD.WIDE R4, R7, 0x4, R4 ;  /* 0x0000000407047825 */ /* 0x000fcc00078e0204 */
        /* <DEDUP_REMOVED lines=11> */
[C---:B------:R-:W-:Y:S02]  /*34d0*/  IADD3 R42, P0, PT, R4.reuse, UR6, RZ ;  /* 0x00000006042a7c10 */ /* 0x040fe4000ff1e0ff */
[----:B------:R-:W-:Y:S02]  /*34e0*/  IADD3 R4, P1, PT, R4, UR10, RZ ;  /* 0x0000000a04047c10 */ /* 0x000fe4000ff3e0ff */
[----:B------:R-:W-:-:S02]  /*34f0*/  IADD3.X R43, PT, PT, R5, UR7, RZ, P0, !PT ;  /* 0x00000007052b7c10 */ /* 0x000fc400087fe4ff */
[----:B------:R-:W-:Y:S01]  /*3500*/  IADD3.X R5, PT, PT, R5, UR11, RZ, P1, !PT ;  /* 0x0000000b05057c10 */ /* 0x000fe20008ffe4ff */
[----:B---3--:R-:W-:-:S09]  /*3510*/  ULEA UR4, UR5, UR4, 0x18 ;  /* 0x0000000405047291 */ /* 0x008fd2000f8ec0ff */
        /* <DEDUP_REMOVED lines=12> */
.L_x_715:
        /* <DEDUP_REMOVED lines=28> */
.L_x_716:
        /* <DEDUP_REMOVED lines=29> */
.L_x_717:
[C---:B01234-:R-:W-:Y:S01]  /*3970*/  IMAD.WIDE R42, R17.reuse, 0x4, R24 ;  /* 0x00000004112a7825 */ /* 0x05ffe200078e0218 */
[----:B------:R-:W0:Y:S03]  /*3980*/  LDC R44, c[0x0][0x3b0] ;  /* 0x0000ec00ff2c7b82 */ /* 0x000e260000000800 */
[----:B------:R-:W-:-:S05]  /*3990*/  IMAD.WIDE R42, R17, 0x4, R42 ;  /* 0x00000004112a7825 */ /* 0x000fca00078e022a */
[----:B------:R-:W2:Y:S01]  /*39a0*/  LDG.E R4, desc[UR8][R42.64] ;  /* 0x000000082a047981 */ /* 0x000ea2000c1e1900 */
[----:B------:R-:W-:-:S04]  /*39b0*/  MOV R5, UR15 ;  /* 0x0000000f00057c02 */ /* 0x000fc80008000f00 */
[----:B------:R-:W-:-:S04]  /*39c0*/  VIADDMNMX.U32 R18, R18, R5, 0x1f, PT ;  /* 0x0000001f12127446 */ /* 0x000fc80003800005 */
[----:B------:R-:W-:-:S04]  /*39d0*/  IADD3 R18, PT, PT, R18, 0x1, RZ ;  /* 0x0000000112127810 */ /* 0x000fc80007ffe0ff */
[----:B------:R-:W-:-:S04]  /*39e0*/  LOP3.LUT R18, R18, 0x3c, RZ, 0xc0, !PT ;  /* 0x0000003c12127812 */ /* 0x000fc800078ec0ff */
[----:B------:R-:W-:Y:S02]  /*39f0*/  ISETP.NE.AND P0, PT, R18, 0x1c, PT ;  /* 0x0000001c1200780c */ /* 0x000fe40003f05270 */
[----:B--2---:R-:W-:-:S13]  /*3a00*/  ISETP.NE.AND P1, PT, R4, -0x1, PT ;  /* 0xffffffff0400780c */ /* 0x004fda0003f25270 */
[----:B0-----:R-:W-:Y:S05]  /*3a10*/  @!P1 BRA `(.L_x_718) ;  /* 0x0000000000649947 */ /* 0x001fea0003800000 */
        /* <DEDUP_REMOVED lines=25> */
.L_x_718:
[----:B------:R-:W-:Y:S01]  /*3bb0*/  UMOV UR4, 0x1c ;  /* 0x0000001c00047882 */ /* 0x000fe20000000000 */
[----:B------:R-:W-:Y:S01]  /*3bc0*/  LEA R44, R44, R3, 0x3 ;  /* 0x000000032c2c7211 */ /* 0x000fe200078e18ff */
[----:B------:R-:W-:Y:S06]  /*3bd0*/  @!P0 BRA `(.L_x_690) ;  /* 0x0000000400dc8947 */ /* 0x000fec0003800000 */
[----:B------:R-:W-:-:S05]  /*3be0*/  IMAD.WIDE R4, R17, 0x4, R42 ;  /* 0x0000000411047825 */ /* 0x000fca00078e022a */
[----:B0-----:R-:W2:Y:S01]  /*3bf0*/  LDG.E R6, desc[UR8][R4.64] ;  /* 0x0000000804067981 */ /* 0x001ea2000c1e1900 */
[----:B------:R-:W-:Y:S01]  /*3c00*/  IMAD.WIDE R42, R17, 0x4, R4 ;  /* 0x00000004112a7825 */ /* 0x000fe200078e0204 */
        /* <DEDUP_REMOVED lines=27> */
.L_x_719:
[----:B------:R-:W2:Y:S01]  /*3dc0*/  LDG.E R4, desc[UR8][R42.64] ;  /* 0x000000082a047981 */ /* 0x000ea2000c1e1900 */
[----:B------:R-:W-:Y:S01]  /*3dd0*/  IMAD.WIDE R18, R17, 0x4, R42 ;  /* 0x0000000411127825 */ /* 0x000fe200078e022a */
[----:B--2---:R-:W-:-:S13]  /*3de0*/  ISETP.NE.AND P0, PT, R4, -0x1, PT ;  /* 0xffffffff0400780c */ /* 0x004fda0003f05270 */
[----:B------:R-:W-:Y:S05]  /*3df0*/  @!P0 BRA `(.L_x_720) ;  /* 0x0000000000648947 */ /* 0x000fea0003800000 */
[----:B------:R-:W1:Y:S01]  /*3e00*/  S2UR UR5, SR_CgaCtaId ;  /* 0x00000000000579c3 */ /* 0x000e620000008800 */
        /* <DEDUP_REMOVED lines=9> */
[----:B-1----:R-:W-:-:S03]  /*3ea0*/  ULEA UR4, UR5, UR4, 0x18 ;  /* 0x0000000405047291 */ /* 0x002fc6000f8ec0ff */
[----:B------:R-:W-:-:S06]  /*3eb0*/  IADD3.X R45, PT, PT, R4, UR11, RZ, P0, !PT ;  /* 0x0000000b042d7c10 */ /* 0x000fcc00087fe4ff */
[----:B------:R-:W1:Y:S02]  /*3ec0*/  LDS R23, [UR4+0x74] ;  /* 0x00007404ff177984 */ /* 0x000e640008000800 */
[-C--:B-1---5:R-:W-:Y:S01]  /*3ed0*/  FMUL R20, R8, R23.reuse ;  /* 0x0000001708147220 */ /* 0x0a2fe20000400000 */
[-C--:B------:R-:W-:Y:S01]  /*3ee0*/  FMUL R21, R9, R23.reuse ;  /* 0x0000001709157220 */ /* 0x080fe20000400000 */
[-C--:B------:R-:W-:Y:S01]  /*3ef0*/  FMUL R22, R10, R23.reuse ;  /* 0x000000170a167220 */ /* 0x080fe20000400000 */
[----:B------:R-:W-:-:S05]  /*3f00*/  FMUL R23, R11, R23 ;  /* 0x000000170b177220 */ /* 0x000fca0000400000 */
[----:B------:R1:W-:Y:S04]  /*3f10*/  STG.E.128 desc[UR8][R42.64], R20 ;  /* 0x000000142a007986 */ /* 0x0003e8000c101d08 */
[----:B0-----:R-:W2:Y:S04]  /*3f20*/  LDG.E.LU.128 R4, desc[UR8][R44.64] ;  /* 0x000000082c047981 */ /* 0x001ea8000c3e1d00 */
[----:B-1----:R-:W2:Y:S02]  /*3f30*/  LDL R21, [R1+0x74] ;  /* 0x0000740001157983 */ /* 0x002ea40000100800 */
[----:B--2---:R-:W-:-:S04]  /*3f40*/  FFMA R4, R8, R4, R21 ;  /* 0x0000000408047223 */ /* 0x004fc80000000015 */
[----:B------:R-:W-:-:S04]  /*3f50*/  FFMA R5, R9, R5, R4 ;  /* 0x0000000509057223 */ /* 0x000fc80000000004 */
[----:B------:R-:W-:-:S04]  /*3f60*/  FFMA R6, R10, R6, R5 ;  /* 0x000000060a067223 */ /* 0x000fc80000000005 */
[----:B------:R-:W-:-:S05]  /*3f70*/  FFMA R6, R11, R7, R6 ;  /* 0x000000070b067223 */ /* 0x000fca0000000006 */
[----:B------:R1:W-:Y:S02]  /*3f80*/  STL [R1+0x74], R6 ;  /* 0x0000740601007387 */ /* 0x0003e40000100800 */
.L_x_720:
[----:B------:R-:W2:Y:S01]  /*3f90*/  LDG.E R4, desc[UR8][R18.64] ;  /* 0x0000000812047981 */ /* 0x000ea2000c1e1900 */
[----:B------:R-:W-:Y:S01]  /*3fa0*/  IMAD.WIDE R42, R17, 0x4, R18 ;  /* 0x00000004112a7825 */ /* 0x000fe200078e0212 */
[----:B--2---:R-:W-:-:S13]  /*3fb0*/  ISETP.NE.AND P0, PT, R4, -0x1, PT ;  /* 0xffffffff0400780c */ /* 0x004fda0003f05270 */
[----:B------:R-:W-:Y:S05]  /*3fc0*/  @!P0 BRA `(.L_x_721) ;  /* 0x0000000000648947 */ /* 0x000fea0003800000 */
[----:B------:R-:W2:Y:S01]  /*3fd0*/  S2UR UR5, SR_CgaCtaId ;  /* 0x00000000000579c3 */ /* 0x000ea20000008800 */
[----:B------:R-:W-:Y:S01]  /*3fe0*/  UMOV UR4, 0x400 ;  /* 0x0000040000047882 */ /* 0x000fe20000000000 */
[----:B------:R-:W-:Y:S01]  /*3ff0*/  IMAD R4, R4, UR16, RZ ;  /* 0x0000001004047c24 */ /* 0x000fe2000f8e02ff */
[----:B------:R-:W3:Y:S04]  /*4000*/  LDL R17, [R1+0x78] ;  /* 0x0000780001117983 */ /* 0x000ee80000100800 */
        /* <DEDUP_REMOVED lines=21> */
.L_x_721:
[----:B------:R-:W3:Y:S01]  /*4160*/  LDG.E R42, desc[UR8][R42.64] ;  /* 0x000000082a2a7981 */ /* 0x000ee2000c1e1900 */
[----:B------:R-:W-:Y:S01]  /*4170*/  UMOV UR4, 0x20 ;  /* 0x0000002000047882 */ /* 0x000fe20000000000 */
[----:B------:R-:W-:Y:S02]  /*4180*/  MOV R44, R13 ;  /* 0x0000000d002c7202 */ /* 0x000fe40000000f00 */
[----:B---3--:R-:W-:-:S13]  /*4190*/  ISETP.NE.AND P0, PT, R42, -0x1, PT ;  /* 0xffffffff2a00780c */ /* 0x008fda0003f05270 */
[----:B------:R-:W-:Y:S05]  /*41a0*/  @!P0 BRA `(.L_x_690) ;  /* 0x0000000000688947 */ /* 0x000fea0003800000 */
[----:B------:R-:W3:Y:S01]  /*41b0*/  S2UR UR17, SR_CgaCtaId ;  /* 0x00000000001179c3 */ /* 0x000ee20000008800 */
[----:B------:R-:W-:Y:S01]  /*41c0*/  UMOV UR5, 0x400 ;  /* 0x0000040000057882 */ /* 0x000fe20000000000 */
[----:B------:R-:W-:Y:S01]  /*41d0*/  IMAD R42, R42, UR16, RZ ;  /* 0x000000102a2a7c24 */ /* 0x000fe2000f8e02ff */
[----:B------:R-:W4:Y:S04]  /*41e0*/  LDL R17, [R1+0x7c] ;  /* 0x00007c0001117983 */ /* 0x000f280000100800 */
[----:B------:R-:W-:-:S04]  /*41f0*/  IADD3 R5, P0, PT, R42, R12, RZ ;  /* 0x0000000c2a057210 */ /* 0x000fc80007f1e0ff */
[----:B------:R-:W-:Y:S02]  /*4200*/  LEA.HI.X.SX32 R42, R42, R15, 0x1, P0 ;  /* 0x0000000f2a2a7211 */ /* 0x000fe400000f0eff */
[C---:B------:R-:W-:Y:S02]  /*4210*/  SHF.L.U32 R4, R5.reuse, 0x2, RZ ;  /* 0x0000000205047819 */ /* 0x040fe400000006ff */
[----:B------:R-:W-:Y:S02]  /*4220*/  SHF.L.U64.HI R5, R5, 0x2, R42 ;  /* 0x0000000205057819 */ /* 0x000fe4000001022a */
[C---:B--2---:R-:W-:Y:S02]  /*4230*/  IADD3 R18, P0, PT, R4.reuse, UR6, RZ ;  /* 0x0000000604127c10 */ /* 0x044fe4000ff1e0ff */
[----:B------:R-:W-:Y:S02]  /*4240*/  IADD3 R4, P1, PT, R4, UR10, RZ ;  /* 0x0000000a04047c10 */ /* 0x000fe4000ff3e0ff */
[----:B------:R-:W-:-:S02]  /*4250*/  IADD3.X R19, PT, PT, R5, UR7, RZ, P0, !PT ;  /* 0x0000000705137c10 */ /* 0x000fc400087fe4ff */
[----:B------:R-:W-:Y:S01]  /*4260*/  IADD3.X R5, PT, PT, R5, UR11, RZ, P1, !PT ;  /* 0x0000000b05057c10 */ /* 0x000fe20008ffe4ff */
[----:B---3--:R-:W-:-:S09]  /*4270*/  ULEA UR5, UR17, UR5, 0x18 ;  /* 0x0000000511057291 */ /* 0x008fd2000f8ec0ff */
[----:B------:R-:W2:Y:S02]  /*4280*/  LDS R23, [UR5+0x7c] ;  /* 0x00007c05ff177984 */ /* 0x000ea40008000800 */
[-C--:B--2--5:R-:W-:Y:S01]  /*4290*/  FMUL R20, R8, R23.reuse ;  /* 0x0000001708147220 */ /* 0x0a4fe20000400000 */
[-C--:B------:R-:W-:Y:S01]  /*42a0*/  FMUL R21, R9, R23.reuse ;  /* 0x0000001709157220 */ /* 0x080fe20000400000 */
[-C--:B------:R-:W-:Y:S01]  /*42b0*/  FMUL R22, R10, R23.reuse ;  /* 0x000000170a167220 */ /* 0x080fe20000400000 */
[----:B------:R-:W-:-:S05]  /*42c0*/  FMUL R23, R11, R23 ;  /* 0x000000170b177220 */ /* 0x000fca0000400000 */
[----:B------:R2:W-:Y:S04]  /*42d0*/  STG.E.128 desc[UR8][R18.64], R20 ;  /* 0x0000001412007986 */ /* 0x0005e8000c101d08 */
[----:B01----:R-:W4:Y:S01]  /*42e0*/  LDG.E.LU.128 R4, desc[UR8][R4.64] ;  /* 0x0000000804047981 */ /* 0x003f22000c3e1d00 */
[----:B------:R-:W-:Y:S01]  /*42f0*/  MOV R44, R13 ;  /* 0x0000000d002c7202 */ /* 0x000fe20000000f00 */
[----:B----4-:R-:W-:-:S04]  /*4300*/  FFMA R42, R8, R4, R17 ;  /* 0x00000004082a7223 */ /* 0x010fc80000000011 */
[----:B------:R-:W-:-:S04]  /*4310*/  FFMA R17, R9, R5, R42 ;  /* 0x0000000509117223 */ /* 0x000fc8000000002a */
[----:B------:R-:W-:-:S04]  /*4320*/  FFMA R6, R10, R6, R17 ;  /* 0x000000060a067223 */ /* 0x000fc80000000011 */
[----:B------:R-:W-:-:S05]  /*4330*/  FFMA R6, R11, R7, R6 ;  /* 0x000000070b067223 */ /* 0x000fca0000000006 */
[----:B------:R2:W-:Y:S02]  /*4340*/  STL [R1+0x7c], R6 ;  /* 0x00007c0601007387 */ /* 0x0005e40000100800 */
.L_x_690:
[----:B------:R-:W-:-:S13]  /*4350*/  ISETP.NE.AND P0, PT, R16, RZ, PT ;  /* 0x000000ff1000720c */ /* 0x000fda0003f05270 */
[----:B------:R-:W-:Y:S05]  /*4360*/  @!P0 BRA `(.L_x_722) ;  /* 0x0000000400648947 */ /* 0x000fea0003800000 */
[----:B0-2---:R-:W0:Y:S02]  /*4370*/  LDC.64 R18, c[0x0][0x3a8] ;  /* 0x0000ea00ff127b82 */ /* 0x005e240000000a00 */
        /* <DEDUP_REMOVED lines=10> */
[----:B------:R-:W0:Y:S01]  /*4420*/  LDS R7, [UR4] ;  /* 0x00000004ff077984 */ /* 0x000e220008000800 */
[----:B------:R-:W-:-:S05]  /*4430*/  IMAD R4, R4, UR16, RZ ;  /* 0x0000001004047c24 */ /* 0x000fca000f8e02ff */
[----:B------:R-:W-:-:S04]  /*4440*/  IADD3 R17, P1, PT, R4, R12, RZ ;  /* 0x0000000c04117210 */ /* 0x000fc80007f3e0ff */
[C---:B-1--4-:R-:W-:Y:S02]  /*4450*/  SHF.L.U32 R20, R17.reuse, 0x2, RZ ;  /* 0x0000000211147819 */ /* 0x052fe400000006ff */
[----:B------:R-:W-:Y:S02]  /*4460*/  LEA.HI.X.SX32 R6, R4, R15, 0x1, P1 ;  /* 0x0000000f04067211 */ /* 0x000fe400008f0eff */
[C---:B------:R-:W-:Y:S02]  /*4470*/  IADD3 R42, P1, PT, R20.reuse, UR6, RZ ;  /* 0x00000006142a7c10 */ /* 0x040fe4000ff3e0ff */
[----:B------:R-:W-:Y:S02]  /*4480*/  SHF.L.U64.HI R17, R17, 0x2, R6 ;  /* 0x0000000211117819 */ /* 0x000fe40000010206 */
[----:B------:R-:W-:Y:S02]  /*4490*/  IADD3 R20, P2, PT, R20, UR10, RZ ;  /* 0x0000000a14147c10 */ /* 0x000fe4000ff5e0ff */
[----:B------:R-:W-:-:S02]  /*44a0*/  IADD3.X R43, PT, PT, R17, UR7, RZ, P1, !PT ;  /* 0x00000007112b7c10 */ /* 0x000fc40008ffe4ff */
[----:B------:R-:W-:Y:S02]  /*44b0*/  IADD3.X R21, PT, PT, R17, UR11, RZ, P2, !PT ;  /* 0x0000000b11157c10 */ /* 0x000fe400097fe4ff */
[----:B------:R-:W2:Y:S01]  /*44c0*/  LDL R17, [UR17] ;  /* 0x00000011ff117983 */ /* 0x000ea20008100800 */
        /* <DEDUP_REMOVED lines=10> */
[----:B------:R0:W-:Y:S02]  /*4570*/  STL [UR17], R22 ;  /* 0x00000016ff007987 */ /* 0x0001e40008100811 */
.L_x_723:
[----:B------:R-:W-:Y:S05]  /*4580*/  @!P0 BRA `(.L_x_722) ;  /* 0x0000000000dc8947 */ /* 0x000fea0003800000 */
[----:B------:R-:W2:Y:S02]  /*4590*/  LDC R17, c[0x0][0x3b0] ;  /* 0x0000ec00ff117b82 */ /* 0x000ea40000000800 */
[----:B--2---:R-:W-:-:S05]  /*45a0*/  IMAD.WIDE R18, R17, 0x4, R18 ;  /* 0x0000000411127825 */ /* 0x004fca00078e0212 */
[----:B0-----:R-:W2:Y:S01]  /*45b0*/  LDG.E R4, desc[UR8][R18.64] ;  /* 0x0000000812047981 */ /* 0x001ea2000c1e1900 */
[----:B------:R-:W-:Y:S02]  /*45c0*/  ISETP.NE.AND P0, PT, R16, 0x2, PT ;  /* 0x000000021000780c */ /* 0x000fe40003f05270 */
[----:B--2---:R-:W-:-:S13]  /*45d0*/  ISETP.NE.AND P1, PT, R4, -0x1, PT ;  /* 0xffffffff0400780c */ /* 0x004fda0003f25270 */
[----:B------:R-:W-:Y:S05]  /*45e0*/  @!P1 BRA `(.L_x_724) ;  /* 0x0000000000589947 */ /* 0x000fea0003800000 */
[----:B------:R-:W0:Y:S01]  /*45f0*/  LDS R7, [UR4+0x4] ;  /* 0x00000404ff077984 */ /* 0x000e220008000800 */
[----:B------:R-:W-:-:S03]  /*4600*/  IMAD R4, R4, UR16, RZ ;  /* 0x0000001004047c24 */ /* 0x000fc6000f8e02ff */
[----:B------:R-:W2:Y:S02]  /*4610*/  LDL R45, [UR17+0x4] ;  /* 0x00000411ff2d7983 */ /* 0x000ea40008100800 */
[----:B-1--4-:R-:W-:-:S04]  /*4620*/  IADD3 R21, P1, PT, R4, R12, RZ ;  /* 0x0000000c04157210 */ /* 0x012fc80007f3e0ff */
[----:B------:R-:W-:Y:S02]  /*4630*/  LEA.HI.X.SX32 R6, R4, R15, 0x1, P1 ;  /* 0x0000000f04067211 */ /* 0x000fe400008f0eff */
[C---:B------:R-:W-:Y:S02]  /*4640*/  SHF.L.U32 R20, R21.reuse, 0x2, RZ ;  /* 0x0000000215147819 */ /* 0x040fe400000006ff */
[----:B------:R-:W-:Y:S02]  /*4650*/  SHF.L.U64.HI R21, R21, 0x2, R6 ;  /* 0x0000000215157819 */ /* 0x000fe40000010206 */
[----:B------:R-:W-:-:S04]  /*4660*/  IADD3 R42, P1, PT, R20, UR6, RZ ;  /* 0x00000006142a7c10 */ /* 0x000fc8000ff3e0ff */
[----:B------:R-:W-:Y:S02]  /*4670*/  IADD3.X R43, PT, PT, R21, UR7, RZ, P1, !PT ;  /* 0x00000007152b7c10 */ /* 0x000fe40008ffe4ff */
[----:B------:R-:W-:-:S04]  /*4680*/  IADD3 R20, P1, PT, R20, UR10, RZ ;  /* 0x0000000a14147c10 */ /* 0x000fc8000ff3e0ff */
        /* <DEDUP_REMOVED lines=11> */
[----:B------:R0:W-:Y:S02]  /*4740*/  STL [UR17+0x4], R22 ;  /* 0x00000416ff007987 */ /* 0x0001e40008100811 */
.L_x_724:
[----:B------:R-:W-:Y:S05]  /*4750*/  @!P0 BRA `(.L_x_722) ;  /* 0x0000000000688947 */ /* 0x000fea0003800000 */
[----:B------:R-:W-:-:S06]  /*4760*/  IMAD.WIDE R18, R17, 0x4, R18 ;  /* 0x0000000411127825 */ /* 0x000fcc00078e0212 */
[----:B------:R-:W2:Y:S02]  /*4770*/  LDG.E R18, desc[UR8][R18.64] ;  /* 0x0000000812127981 */ /* 0x000ea4000c1e1900 */
[----:B--2---:R-:W-:-:S13]  /*4780*/  ISETP.NE.AND P0, PT, R18, -0x1, PT ;  /* 0xffffffff1200780c */ /* 0x004fda0003f05270 */
[----:B------:R-:W-:Y:S05]  /*4790*/  @!P0 BRA `(.L_x_722) ;  /* 0x0000000000588947 */ /* 0x000fea0003800000 */
[----:B------:R-:W2:Y:S01]  /*47a0*/  LDS R17, [UR4+0x8] ;  /* 0x00000804ff117984 */ /* 0x000ea20008000800 */
[----:B0-----:R-:W-:-:S05]  /*47b0*/  IMAD R4, R18, UR16, RZ ;  /* 0x0000001012047c24 */ /* 0x001fca000f8e02ff */
[----:B------:R-:W-:-:S04]  /*47c0*/  IADD3 R7, P0, PT, R4, R12, RZ ;  /* 0x0000000c04077210 */ /* 0x000fc80007f1e0ff */
[C---:B-1--4-:R-:W-:Y:S02]  /*47d0*/  SHF.L.U32 R20, R7.reuse, 0x2, RZ ;  /* 0x0000000207147819 */ /* 0x052fe400000006ff */
[----:B------:R-:W-:Y:S02]  /*47e0*/  LEA.HI.X.SX32 R6, R4, R15, 0x1, P0 ;  /* 0x0000000f04067211 */ /* 0x000fe400000f0eff */
[C---:B------:R-:W-:Y:S01]  /*47f0*/  IADD3 R18, P0, PT, R20.reuse, UR6, RZ ;  /* 0x0000000614127c10 */ /* 0x040fe2000ff1e0ff */
[----:B------:R-:W4:Y:S01]  /*4800*/  LDL R15, [UR17+0x8] ;  /* 0x00000811ff0f7983 */ /* 0x000f220008100800 */
[----:B------:R-:W-:Y:S02]  /*4810*/  SHF.L.U64.HI R7, R7, 0x2, R6 ;  /* 0x0000000207077819 */ /* 0x000fe40000010206 */
[----:B------:R-:W-:Y:S02]  /*4820*/  IADD3 R20, P1, PT, R20, UR10, RZ ;  /* 0x0000000a14147c10 */ /* 0x000fe4000ff3e0ff */
[----:B------:R-:W-:-:S02]  /*4830*/  IADD3.X R19, PT, PT, R7, UR7, RZ, P0, !PT ;  /* 0x0000000707137c10 */ /* 0x000fc400087fe4ff */
[----:B------:R-:W-:Y:S01]  /*4840*/  IADD3.X R21, PT, PT, R7, UR11, RZ, P1, !PT ;  /* 0x0000000b07157c10 */ /* 0x000fe20008ffe4ff */
[-C--:B--2--5:R-:W-:Y:S01]  /*4850*/  FMUL R4, R8, R17.reuse ;  /* 0x0000001108047220 */ /* 0x0a4fe20000400000 */
        /* <DEDUP_REMOVED lines=9> */
[----:B------:R0:W-:Y:S02]  /*48f0*/  STL [UR17+0x8], R22 ;  /* 0x00000816ff007987 */ /* 0x0001e40008100811 */
.L_x_722:
[----:B0-----:R-:W0:Y:S02]  /*4900*/  LDC R5, c[0x0][0x360] ;  /* 0x0000d800ff057b82 */ /* 0x001e240000000800 */
[----:B0-----:R-:W-:-:S04]  /*4910*/  LEA R12, R5, R12, 0x2 ;  /* 0x0000000c050c7211 */ /* 0x001fc800078e10ff */
[----:B------:R-:W-:-:S13]  /*4920*/  ISETP.GE.AND P0, PT, R12, UR16, PT ;  /* 0x000000100c007c0c */ /* 0x000fda000bf06270 */
[----:B------:R-:W-:Y:S05]  /*4930*/  @!P0 BRA `(.L_x_725) ;  /* 0xffffffbc00008947 */ /* 0x000fea000383ffff */
.L_x_689:
[----:B--2---:R-:W-:Y:S05]  /*4940*/  BSYNC.RECONVERGENT B0 ;  /* 0x0000000000007941 */ /* 0x004fea0003800200 */
.L_x_688:
        /* <DEDUP_REMOVED lines=11> */
[----:B-1---5:R-:W2:Y:S04]  /*4a00*/  LDL R9, [R1] ;  /* 0x0000000001097983 */ /* 0x022ea80000100800 */
[----:B------:R-:W3:Y:S04]  /*4a10*/  LDL R7, [R1+0x4] ;  /* 0x0000040001077983 */ /* 0x000ee80000100800 */
[----:B------:R-:W4:Y:S04]  /*4a20*/  LDL R8, [R1+0x8] ;  /* 0x0000080001087983 */ /* 0x000f280000100800 */
[----:B------:R-:W4:Y:S01]  /*4a30*/  LDL R10, [R1+0xc] ;  /* 0x00000c00010a7983 */ /* 0x000f220000100800 */
[----:B------:R-:W-:Y:S01]  /*4a40*/  ULOP3.LUT UR5, UR5, 0x3c, URZ, 0xc0, !UPT ;  /* 0x0000003c05057892 */ /* 0x000fe2000f8ec0ff */
[----:B------:R-:W-:-:S03]  /*4a50*/  UMOV UR4, 0x4 ;  /* 0x0000000400047882 */ /* 0x000fc60000000000 */
[----:B------:R-:W-:Y:S01]  /*4a60*/  UISETP.NE.AND UP0, UPT, UR5, 0x4, UPT ;  /* 0x000000040500788c */ /* 0x000fe2000bf05270 */
[----:B--2---:R-:W0:Y:S04]  /*4a70*/  SHFL.BFLY PT, R0, R9, 0x10, 0x1f ;  /* 0x0e001f0009007f89 */ /* 0x004e2800000e0000 */
[----:B---3--:R-:W1:Y:S04]  /*4a80*/  SHFL.BFLY PT, R2, R7, 0x10, 0x1f ;  /* 0x0e001f0007027f89 */ /* 0x008e6800000e0000 */
[----:B----4-:R-:W2:Y:S04]  /*4a90*/  SHFL.BFLY PT, R3, R8, 0x10, 0x1f ;  /* 0x0e001f0008037f89 */ /* 0x010ea800000e0000 */
[----:B------:R-:W3:Y:S01]  /*4aa0*/  SHFL.BFLY PT, R5, R10, 0x10, 0x1f ;  /* 0x0e001f000a057f89 */ /* 0x000ee200000e0000 */
        /* <DEDUP_REMOVED lines=396> */
.L_x_727:
[----:B------:R-:W-:-:S09]  /*6370*/  UISETP.NE.AND UP0, UPT, UR6, URZ, UPT ;  /* 0x000000ff0600728c */ /* 0x000fd2000bf05270 */
[----:B------:R-:W-:Y:S05]  /*6380*/  BRA.U !UP0, `(.L_x_726) ;  /* 0x0000000108487547 */ /* 0x000fea000b800000 */
[----:B------:R-:W-:Y:S02]  /*6390*/  UIMAD UR4, UR4, 0x4, UR14 ;  /* 0x00000004040478a4 */ /* 0x000fe4000f8e020e */
[----:B------:R-:W-:-:S12]  /*63a0*/  UIADD3 UR6, UPT, UPT, -UR6, URZ, URZ ;  /* 0x000000ff06067290 */ /* 0x000fd8000fffe1ff */
.L_x_728:
[----:B0-2---:R-:W2:Y:S01]  /*63b0*/  LDL R0, [UR4] ;  /* 0x00000004ff007983 */ /* 0x005ea20008100800 */
[----:B------:R-:W-:-:S04]  /*63c0*/  UIADD3 UR6, UPT, UPT, UR6, 0x1, URZ ;  /* 0x0000000106067890 */ /* 0x000fc8000fffe0ff */
[----:B------:R-:W-:Y:S01]  /*63d0*/  UISETP.NE.AND UP0, UPT, UR6, URZ, UPT ;  /* 0x000000ff0600728c */ /* 0x000fe2000bf05270 */
[----:B--2---:R-:W0:Y:S02]  /*63e0*/  SHFL.BFLY PT, R3, R0, 0x10, 0x1f ;  /* 0x0e001f0000037f89 */ /* 0x004e2400000e0000 */
[----:B0-----:R-:W-:-:S05]  /*63f0*/  FADD R3, R0, R3 ;  /* 0x0000000300037221 */ /* 0x001fca0000000000 */
        /* <DEDUP_REMOVED lines=8> */
[----:B------:R2:W-:Y:S01]  /*6480*/  STL [UR4], R7 ;  /* 0x00000007ff007987 */ /* 0x0005e20008100804 */
[----:B------:R-:W-:Y:S01]  /*6490*/  UIADD3 UR4, UPT, UPT, UR4, 0x4, URZ ;  /* 0x0000000404047890 */ /* 0x000fe2000fffe0ff */
[----:B------:R-:W-:Y:S11]  /*64a0*/  BRA.U UP0, `(.L_x_728) ;  /* 0xfffffffd00c07547 */ /* 0x000ff6000b83ffff */
.L_x_726:
        /* <DEDUP_REMOVED lines=14> */
[----:B-1--4-:R-:W-:Y:S01]  /*6590*/  MOV R21, UR5 ;  /* 0x0000000500157c02 */ /* 0x012fe20008000f00 */
[----:B------:R-:W-:-:S04]  /*65a0*/  ULOP3.LUT UR4, UR10, 0x3c, URZ, 0xc0, !UPT ;  /* 0x0000003c0a047892 */ /* 0x000fc8000f8ec0ff */
[----:B------:R-:W-:Y:S02]  /*65b0*/  UIADD3 UR10, UPT, UPT, -UR4, URZ, URZ ;  /* 0x000000ff040a7290 */ /* 0x000fe4000fffe1ff */
[----:B0-----:R-:W-:-:S04]  /*65c0*/  UIADD3 UR6, UP0, UPT, UR6, 0x8, URZ ;  /* 0x0000000806067890 */ /* 0x001fc8000ff1e0ff */
[----:B------:R-:W-:Y:S02]  /*65d0*/  UIADD3.X UR7, UPT, UPT, URZ, UR7, URZ, UP0, !UPT ;  /* 0x00000007ff077290 */ /* 0x000fe400087fe4ff */
[----:B------:R-:W-:Y:S01]  /*65e0*/  UISETP.GE.AND UP0, UPT, UR10, URZ, UPT ;  /* 0x000000ff0a00728c */ /* 0x000fe2000bf06270 */
[----:B------:R-:W-:-:S03]  /*65f0*/  MOV R2, UR6 ;  /* 0x0000000600027c02 */ /* 0x000fc60008000f00 */
[----:B------:R-:W-:-:S05]  /*6600*/  MOV R3, UR7 ;  /* 0x0000000700037c02 */ /* 0x000fca0008000f00 */
[----:B------:R-:W-:Y:S05]  /*6610*/  BRA.U UP0, `(.L_x_730) ;  /* 0x0000000100ec7547 */ /* 0x000fea000b800000 */
[----:B------:R-:W-:Y:S02]  /*6620*/  UIADD3 UR6, UPT, UPT, -UR10, URZ, URZ ;  /* 0x000000ff0a067290 */ /* 0x000fe4000fffe1ff */
[----:B------:R-:W-:Y:S02]  /*6630*/  UPLOP3.LUT UP0, UPT, UPT, UPT, UPT, 0x80, 0x8 ;  /* 0x000000000008789c */ /* 0x000fe40003f0f070 */
[----:B------:R-:W-:-:S09]  /*6640*/  UISETP.GT.AND UP1, UPT, UR6, 0xc, UPT ;  /* 0x0000000c0600788c */ /* 0x000fd2000bf24270 */
[----:B------:R-:W-:Y:S05]  /*6650*/  BRA.U !UP1, `(.L_x_731) ;  /* 0x0000000109847547 */ /* 0x000fea000b800000 */
[----:B------:R-:W-:-:S11]  /*6660*/  UPLOP3.LUT UP0, UPT, UPT, UPT, UPT, 0x40, 0x4 ;  /* 0x000000000004789c */ /* 0x000fd60003f0e870 */
.L_x_732:
[----:B0-----:R-:W4:Y:S04]  /*6670*/  LDL.128 R16, [R0] ;  /* 0x0000000000107983 */ /* 0x001f280000100c00 */
[----:B------:R-:W3:Y:S04]  /*6680*/  LDL.128 R12, [R0+0x10] ;  /* 0x00001000000c7983 */ /* 0x000ee80000100c00 */
[----:B-----5:R-:W3:Y:S04]  /*6690*/  LDL.128 R8, [R0+0x20] ;  /* 0x0000200000087983 */ /* 0x020ee80000100c00 */
        /* <DEDUP_REMOVED lines=12> */
[----:B----4-:R0:W-:Y:S04]  /*6760*/  STG.E desc[UR8][R22.64+-0x8], R16 ;  /* 0xfffff81016007986 */ /* 0x0101e8000c101908 */
[----:B------:R0:W-:Y:S04]  /*6770*/  STG.E desc[UR8][R22.64+-0x4], R17 ;  /* 0xfffffc1116007986 */ /* 0x0001e8000c101908 */
[----:B------:R0:W-:Y:S04]  /*6780*/  STG.E desc[UR8][R22.64], R18 ;  /* 0x0000001216007986 */ /* 0x0001e8000c101908 */
[----:B------:R0:W-:Y:S04]  /*6790*/  STG.E desc[UR8][R22.64+0x4], R19 ;  /* 0x0000041316007986 */ /* 0x0001e8000c101908 */
[----:B---3--:R0:W-:Y:S04]  /*67a0*/  STG.E desc[UR8][R24.64+-0x8], R12 ;  /* 0xfffff80c18007986 */ /* 0x0081e8000c101908 */
[----:B------:R0:W-:Y:S04]  /*67b0*/  STG.E desc[UR8][R24.64+-0x4], R13 ;  /* 0xfffffc0d18007986 */ /* 0x0001e8000c101908 */
[----:B------:R0:W-:Y:S04]  /*67c0*/  STG.E desc[UR8][R24.64], R14 ;  /* 0x0000000e18007986 */ /* 0x0001e8000c101908 */
[----:B------:R0:W-:Y:S04]  /*67d0*/  STG.E desc[UR8][R24.64+0x4], R15 ;  /* 0x0000040f18007986 */ /* 0x0001e8000c101908 */
[----:B------:R0:W-:Y:S04]  /*67e0*/  STG.E desc[UR8][R26.64+-0x8], R8 ;  /* 0xfffff8081a007986 */ /* 0x0001e8000c101908 */
        /* <DEDUP_REMOVED lines=8> */
.L_x_731:
[----:B------:R-:W-:-:S04]  /*6870*/  UIADD3 UR6, UPT, UPT, -UR10, URZ, URZ ;  /* 0x000000ff0a067290 */ /* 0x000fc8000fffe1ff */
[----:B------:R-:W-:-:S09]  /*6880*/  UISETP.GT.AND UP1, UPT, UR6, 0x4, UPT ;  /* 0x000000040600788c */ /* 0x000fd2000bf24270 */
[----:B------:R-:W-:Y:S05]  /*6890*/  BRA.U !UP1, `(.L_x_733) ;  /* 0x0000000109447547 */ /* 0x000fea000b800000 */
[----:B0----5:R-:W4:Y:S04]  /*68a0*/  LDL.128 R8, [R0] ;  /* 0x0000000000087983 */ /* 0x021f280000100c00 */
[----:B------:R0:W3:Y:S01]  /*68b0*/  LDL.128 R12, [R0+0x10] ;  /* 0x00001000000c7983 */ /* 0x0000e20000100c00 */
        /* <DEDUP_REMOVED lines=11> */
[----:B---3--:R1:W-:Y:S04]  /*6970*/  STG.E desc[UR8][R6.64+-0x8], R12 ;  /* 0xfffff80c06007986 */ /* 0x0083e8000c101908 */
[----:B------:R1:W-:Y:S04]  /*6980*/  STG.E desc[UR8][R6.64+-0x4], R13 ;  /* 0xfffffc0d06007986 */ /* 0x0003e8000c101908 */
[----:B------:R1:W-:Y:S04]  /*6990*/  STG.E desc[UR8][R6.64], R14 ;  /* 0x0000000e06007986 */ /* 0x0003e8000c101908 */
[----:B------:R1:W-:Y:S02]  /*69a0*/  STG.E desc[UR8][R6.64+0x4], R15 ;  /* 0x0000040f06007986 */ /* 0x0003e4000c101908 */
.L_x_733:
[----:B------:R-:W-:-:S09]  /*69b0*/  UISETP.NE.OR UP0, UPT, UR10, URZ, UP0 ;  /* 0x000000ff0a00728c */ /* 0x000fd20008705670 */
[----:B------:R-:W-:Y:S05]  /*69c0*/  BRA.U !UP0, `(.L_x_729) ;  /* 0x00000001082c7547 */ /* 0x000fea000b800000 */
.L_x_730:
[----:B01---5:R0:W4:Y:S01]  /*69d0*/  LDL.128 R8, [R0] ;  /* 0x0000000000087983 */ /* 0x0231220000100c00 */
        /* <DEDUP_REMOVED lines=10> */
.L_x_729:
[----:B------:R-:W-:-:S13]  /*6a80*/  ISETP.NE.AND P0, PT, RZ, UR11, PT ;  /* 0x0000000bff007c0c */ /* 0x000fda000bf05270 */
[----:B------:R-:W-:Y:S05]  /*6a90*/  @!P0 EXIT ;  /* 0x000000000000894d */ /* 0x000fea0003800000 */
[----:B01----:R-:W0:Y:S01]  /*6aa0*/  LDC.64 R4, c[0x0][0x3a0] ;  /* 0x0000e800ff047b82 */ /* 0x003e220000000a00 */
[----:B------:R-:W-:Y:S02]  /*6ab0*/  UIADD3 UR5, UPT, UPT, UR5, UR4, URZ ;  /* 0x0000000405057290 */ /* 0x000fe4000fffe0ff */
[----:B------:R-:W-:Y:S02]  /*6ac0*/  UIMAD UR6, UR4, 0x4, UR14 ;  /* 0x00000004040678a4 */ /* 0x000fe4000f8e020e */
[----:B------:R-:W-:Y:S02]  /*6ad0*/  UIADD3 UR4, UPT, UPT, -UR11, URZ, URZ ;  /* 0x000000ff0b047290 */ /* 0x000fe4000fffe1ff */
[----:B--2---:R-:W-:-:S10]  /*6ae0*/  MOV R7, UR5 ;  /* 0x0000000500077c02 */ /* 0x004fd40008000f00 */
.L_x_734:
[----:B-1---5:R-:W2:Y:S01]  /*6af0*/  LDL R9, [UR6] ;  /* 0x00000006ff097983 */ /* 0x022ea20008100800 */
        /* <DEDUP_REMOVED lines=8> */
.L_x_735:
        /* <DEDUP_REMOVED lines=16> */
.L_x_833:


//--------------------- .text._Z18moe_permute_kernelIffLi16ELb1EEvPKT_S2_PS0_PKfPfPKiiii --------------------------
	.section	.text._Z18moe_permute_kernelIffLi16ELb1EEvPKT_S2_PS0_PKfPfPKiiii,"ax",@progbits
	.align	128
        .global         _Z18moe_permute_kernelIffLi16ELb1EEvPKT_S2_PS0_PKfPfPKiiii
        .type           _Z18moe_permute_kernelIffLi16ELb1EEvPKT_S2_PS0_PKfPfPKiiii,@function
        .size           _Z18moe_permute_kernelIffLi16ELb1EEvPKT_S2_PS0_PKfPfPKiiii,(.L_x_834 - _Z18moe_permute_kernelIffLi16ELb1EEvPKT_S2_PS0_PKfPfPKiiii)
        .other          _Z18moe_permute_kernelIffLi16ELb1EEvPKT_S2_PS0_PKfPfPKiiii,@"STO_CUDA_ENTRY STV_DEFAULT"
_Z18moe_permute_kernelIffLi16ELb1EEvPKT_S2_PS0_PKfPfPKiiii:
.text._Z18moe_permute_kernelIffLi16ELb1EEvPKT_S2_PS0_PKfPfPKiiii:
        /* <DEDUP_REMOVED lines=22> */
.L_x_738:
[----:B------:R-:W-:-:S04]  /*0160*/  IMAD R3, R0, UR16, R7 ;  /* 0x0000001000037c24 */ /* 0x000fc8000f8e0207 */
[----:B0-2---:R-:W-:-:S06]  /*0170*/  IMAD.WIDE R2, R3, 0x4, R4 ;  /* 0x0000000403027825 */ /* 0x005fcc00078e0204 */
[----:B------:R-:W2:Y:S01]  /*0180*/  LDG.E R2, desc[UR8][R2.64] ;  /* 0x0000000802027981 */ /* 0x000ea2000c1e1900 */
[----:B------:R-:W-:Y:S02]  /*0190*/  LEA R9, R7, R6, 0x2 ;  /* 0x0000000607097211 */ /* 0x000fe400078e10ff */
[----:B-1----:R-:W-:-:S04]  /*01a0*/  IADD3 R7, PT, PT, R10, R7, RZ ;  /* 0x000000070a077210 */ /* 0x002fc80007ffe0ff */
[----:B------:R-:W-:Y:S01]  /*01b0*/  ISETP.GE.AND P0, PT, R7, UR16, PT ;  /* 0x0000001007007c0c */ /* 0x000fe2000bf06270 */
[----:B--2---:R0:W-:-:S12]  /*01c0*/  STS [R9], R2 ;  /* 0x0000000209007388 */ /* 0x0041d80000000800 */
[----:B------:R-:W-:Y:S05]  /*01d0*/  @!P0 BRA `(.L_x_738) ;  /* 0xfffffffc00e08947 */ /* 0x000fea000383ffff */
.L_x_737:
[----:B------:R-:W-:Y:S05]  /*01e0*/  BSYNC.RECONVERGENT B0 ;  /* 0x0000000000007941 */ /* 0x000fea0003800200 */
.L_x_736:
        /* <DEDUP_REMOVED lines=8> */
[----:B0-----:R-:W4:Y:S01]  /*0270*/  LDC R2, c[0x0][0x360] ;  /* 0x0000d800ff027b82 */ /* 0x001f220000000800 */
[----:B------:R-:W-:-:S09]  /*0280*/  UISETP.NE.AND UP0, UPT, UR16, URZ, UPT ;  /* 0x000000ff1000728c */ /* 0x000fd2000bf05270 */
[----:B------:R-:W-:Y:S05]  /*0290*/  BRA.U !UP0, `(.L_x_740) ;  /* 0x0000002508647547 */ /* 0x000fea000b800000 */
[----:B------:R-:W0:Y:S01]  /*02a0*/  LDC.64 R38, c[0x0][0x3a8] ;  /* 0x0000ea00ff267b82 */ /* 0x000e220000000a00 */
[----:B------:R-:W-:Y:S01]  /*02b0*/  IMAD.MOV.U32 R3, RZ, RZ, -0x1 ;  /* 0xffffffffff037424 */ /* 0x000fe200078e00ff */
[----:B------:R-:W-:Y:S01]  /*02c0*/  MOV R6, UR16 ;  /* 0x0000001000067c02 */ /* 0x000fe20008000f00 */
[----:B------:R-:W-:-:S03]  /*02d0*/  IMAD R9, R0, UR17, RZ ;  /* 0x0000001100097c24 */ /* 0x000fc6000f8e02ff */
[----:B------:R-:W-:Y:S02]  /*02e0*/  VIADDMNMX.U32 R3, R3, R6, 0xf, PT ;  /* 0x0000000f03037446 */ /* 0x000fe40003800006 */
[----:B------:R-:W5:Y:S02]  /*02f0*/  LDC R11, c[0x0][0x3b0] ;  /* 0x0000ec00ff0b7b82 */ /* 0x000f640000000800 */
[----:B------:R-:W-:-:S04]  /*0300*/  IADD3 R7, PT, PT, R3, 0x1, RZ ;  /* 0x0000000103077810 */ /* 0x000fc80007ffe0ff */
[C---:B------:R-:W-:Y:S02]  /*0310*/  LOP3.LUT R6, R7.reuse, 0x3, RZ, 0xc0, !PT ;  /* 0x0000000307067812 */ /* 0x040fe400078ec0ff */
[----:B------:R-:W-:Y:S01]  /*0320*/  LOP3.LUT R7, R7, 0x1c, RZ, 0xc0, !PT ;  /* 0x0000001c07077812 */ /* 0x000fe200078ec0ff */
[----:B0-----:R-:W-:-:S04]  /*0330*/  IMAD.WIDE.U32 R38, R0, 0x4, R38 ;  /* 0x0000000400267825 */ /* 0x001fc800078e0026 */
[----:B-----5:R-:W-:Y:S01]  /*0340*/  IMAD.WIDE R36, R11, 0x4, R38 ;  /* 0x000000040b247825 */ /* 0x020fe200078e0226 */
[----:B------:R-:W-:-:S04]  /*0350*/  IADD3 R5, PT, PT, R0, R11, RZ ;  /* 0x0000000b00057210 */ /* 0x000fc80007ffe0ff */
[C---:B------:R-:W-:Y:S01]  /*0360*/  LEA R5, R11.reuse, R5, 0x1 ;  /* 0x000000050b057211 */ /* 0x040fe200078e08ff */
[----:B------:R-:W-:-:S04]  /*0370*/  IMAD.WIDE R34, R11, 0x4, R36 ;  /* 0x000000040b227825 */ /* 0x000fc800078e0224 */
[----:B------:R-:W-:Y:S02]  /*0380*/  IMAD.IADD R3, R5, 0x1, R11 ;  /* 0x0000000105037824 */ /* 0x000fe400078e020b */
[----:B------:R-:W-:-:S03]  /*0390*/  IMAD.WIDE R34, R11, 0x4, R34 ;  /* 0x000000040b227825 */ /* 0x000fc600078e0222 */
[C---:B------:R-:W-:Y:S01]  /*03a0*/  LEA R5, R11.reuse, R3, 0x3 ;  /* 0x000000030b057211 */ /* 0x040fe200078e18ff */
        /* <DEDUP_REMOVED lines=8> */
[----:B------:R-:W-:-:S07]  /*0430*/  IMAD.WIDE R20, R11, 0x4, R20 ;  /* 0x000000040b147825 */ /* 0x000fce00078e0214 */
.L_x_760:
[----:B------:R-:W-:Y:S02]  /*0440*/  SHF.R.S32.HI R10, RZ, 0x1f, R4 ;  /* 0x0000001fff0a7819 */ /* 0x000fe40000011404 */
[----:B------:R-:W-:-:S04]  /*0450*/  IADD3 R11, P0, PT, R9, R4, RZ ;  /* 0x00000004090b7210 */ /* 0x000fc80007f1e0ff */
[----:B-1---5:R-:W-:Y:S02]  /*0460*/  LEA.HI.X.SX32 R14, R9, R10, 0x1, P0 ;  /* 0x0000000a090e7211 */ /* 0x022fe400000f0eff */
[----:B---3--:R-:W-:-:S04]  /*0470*/  LEA R12, P0, R11, UR14, 0x2 ;  /* 0x0000000e0b0c7c11 */ /* 0x008fc8000f8010ff */
[----:B------:R-:W-:-:S06]  /*0480*/  LEA.HI.X R13, R11, UR15, R14, 0x2, P0 ;  /* 0x0000000f0b0d7c11 */ /* 0x000fcc00080f140e */
[----:B------:R-:W5:Y:S01]  /*0490*/  LDG.E.LU.128 R12, desc[UR8][R12.64] ;  /* 0x000000080c0c7981 */ /* 0x000f62000c3e1d00 */
[----:B------:R-:W-:Y:S01]  /*04a0*/  MOV R11, UR16 ;  /* 0x00000010000b7c02 */ /* 0x000fe20008000f00 */
[----:B------:R-:W-:Y:S01]  /*04b0*/  UMOV UR4, URZ ;  /* 0x000000ff00047c82 */ /* 0x000fe20008000000 */
[----:B------:R-:W-:Y:S02]  /*04c0*/  MOV R43, R0 ;  /* 0x00000000002b7202 */ /* 0x000fe40000000f00 */
[----:B------:R-:W-:-:S13]  /*04d0*/  ISETP.GE.U32.AND P0, PT, R11, 0x4, PT ;  /* 0x000000040b00780c */ /* 0x000fda0003f06070 */
[----:B0-2---:R-:W-:Y:S05]  /*04e0*/  @!P0 BRA `(.L_x_741) ;  /* 0x0000001c00588947 */ /* 0x005fea0003800000 */
        /* <DEDUP_REMOVED lines=13> */
[----:B------:R-:W0:Y:S02]  /*05c0*/  LDS R19, [UR4] ;  /* 0x00000004ff137984 */ /* 0x000e240008000800 */
[-C--:B0----5:R-:W-:Y:S01]  /*05d0*/  FMUL R16, R12, R19.reuse ;  /* 0x000000130c107220 */ /* 0x0a1fe20000400000 */
[-C--:B------:R-:W-:Y:S01]  /*05e0*/  FMUL R17, R13, R19.reuse ;  /* 0x000000130d117220 */ /* 0x080fe20000400000 */
[-C--:B------:R-:W-:Y:S01]  /*05f0*/  FMUL R18, R14, R19.reuse ;  /* 0x000000130e127220 */ /* 0x080fe20000400000 */
[----:B------:R-:W-:-:S05]  /*0600*/  FMUL R19, R15, R19 ;  /* 0x000000130f137220 */ /* 0x000fca0000400000 */
[----:B------:R2:W-:Y:S02]  /*0610*/  STG.E.128 desc[UR8][R40.64], R16 ;  /* 0x0000001028007986 */ /* 0x0005e4000c101d08 */
[----:B--2---:R-:W-:Y:S02]  /*0620*/  IADD3 R16, P0, PT, R11, UR12, RZ ;  /* 0x0000000c0b107c10 */ /* 0x004fe4000ff1e0ff */
[----:B------:R-:W2:Y:S02]  /*0630*/  LDL R11, [UR5] ;  /* 0x00000005ff0b7983 */ /* 0x000ea40008100800 */
[----:B------:R-:W-:-:S06]  /*0640*/  IADD3.X R17, PT, PT, R42, UR13, RZ, P0, !PT ;  /* 0x0000000d2a117c10 */ /* 0x000fcc00087fe4ff */
[----:B------:R-:W2:Y:S02]  /*0650*/  LDG.E.LU.128 R16, desc[UR8][R16.64] ;  /* 0x0000000810107981 */ /* 0x000ea4000c3e1d00 */
[----:B--2---:R-:W-:-:S04]  /*0660*/  FFMA R42, R12, R16, R11 ;  /* 0x000000100c2a7223 */ /* 0x004fc8000000000b */
[----:B------:R-:W-:-:S04]  /*0670*/  FFMA R11, R13, R17, R42 ;  /* 0x000000110d0b7223 */ /* 0x000fc8000000002a */
[----:B------:R-:W-:-:S04]  /*0680*/  FFMA R42, R14, R18, R11 ;  /* 0x000000120e2a7223 */ /* 0x000fc8000000000b */
[----:B------:R-:W-:-:S05]  /*0690*/  FFMA R42, R15, R19, R42 ;  /* 0x000000130f2a7223 */ /* 0x000fca000000002a */
[----:B------:R0:W-:Y:S02]  /*06a0*/  STL [UR5], R42 ;  /* 0x0000002aff007987 */ /* 0x0001e40008100805 */
.L_x_742:
[----:B------:R-:W3:Y:S02]  /*06b0*/  LDG.E R11, desc[UR8][R36.64] ;  /* 0x00000008240b7981 */ /* 0x000ee4000c1e1900 */
[----:B---3--:R-:W-:-:S13]  /*06c0*/  ISETP.NE.AND P0, PT, R11, -0x1, PT ;  /* 0xffffffff0b00780c */ /* 0x008fda0003f05270 */
[----:B------:R-:W-:Y:S05]  /*06d0*/  @!P0 BRA `(.L_x_743) ;  /* 0x0000000000648947 */ /* 0x000fea0003800000 */
[----:B------:R-:W3:Y:S01]  /*06e0*/  S2UR UR6, SR_CgaCtaId ;  /* 0x00000000000679c3 */ /* 0x000ee20000008800 */
[----:B------:R-:W-:Y:S01]  /*06f0*/  UMOV UR4, 0x400 ;  /* 0x0000040000047882 */ /* 0x000fe20000000000 */
[----:B------:R-:W-:-:S05]  /*0700*/  IMAD R11, R11, UR18, RZ ;  /* 0x000000120b0b7c24 */ /* 0x000fca000f8e02ff */
[----:B0-----:R-:W-:-:S04]  /*0710*/  IADD3 R42, P0, PT, R11, R4, RZ ;  /* 0x000000040b2a7210 */ /* 0x001fc80007f1e0ff */
[----:B------:R-:W-:Y:S02]  /*0720*/  LEA.HI.X.SX32 R17, R11, R10, 0x1, P0 ;  /* 0x0000000a0b117211 */ /* 0x000fe400000f0eff */
[C---:B------:R-:W-:Y:S02]  /*0730*/  SHF.L.U32 R11, R42.reuse, 0x2, RZ ;  /* 0x000000022a0b7819 */ /* 0x040fe400000006ff */
[----:B------:R-:W-:Y:S02]  /*0740*/  SHF.L.U64.HI R42, R42, 0x2, R17 ;  /* 0x000000022a2a7819 */ /* 0x000fe40000010211 */
[----:B-1----:R-:W-:-:S04]  /*0750*/  IADD3 R40, P0, PT, R11, UR10, RZ ;  /* 0x0000000a0b287c10 */ /* 0x002fc8000ff1e0ff */
[----:B------:R-:W-:Y:S01]  /*0760*/  IADD3.X R41, PT, PT, R42, UR11, RZ, P0, !PT ;  /* 0x0000000b2a297c10 */ /* 0x000fe200087fe4ff */
[----:B---3--:R-:W-:-:S09]  /*0770*/  ULEA UR4, UR6, UR4, 0x18 ;  /* 0x0000000406047291 */ /* 0x008fd2000f8ec0ff */
[----:B------:R-:W0:Y:S02]  /*0780*/  LDS R19, [UR4+0x4] ;  /* 0x00000404ff137984 */ /* 0x000e240008000800 */
[-C--:B0----5:R-:W-:Y:S01]  /*0790*/  FMUL R16, R12, R19.reuse ;  /* 0x000000130c107220 */ /* 0x0a1fe20000400000 */
[-C--:B------:R-:W-:Y:S01]  /*07a0*/  FMUL R17, R13, R19.reuse ;  /* 0x000000130d117220 */ /* 0x080fe20000400000 */
[-C--:B------:R-:W-:Y:S01]  /*07b0*/  FMUL R18, R14, R19.reuse ;  /* 0x000000130e127220 */ /* 0x080fe20000400000 */
[----:B------:R-:W-:-:S05]  /*07c0*/  FMUL R19, R15, R19 ;  /* 0x000000130f137220 */ /* 0x000fca0000400000 */
[----:B------:R2:W-:Y:S02]  /*07d0*/  STG.E.128 desc[UR8][R40.64], R16 ;  /* 0x0000001028007986 */ /* 0x0005e4000c101d08 */
[----:B--2---:R-:W-:Y:S02]  /*07e0*/  IADD3 R16, P0, PT, R11, UR12, RZ ;  /* 0x0000000c0b107c10 */ /* 0x004fe4000ff1e0ff */
[----:B------:R-:W2:Y:S02]  /*07f0*/  LDL R11, [UR5+0x4] ;  /* 0x00000405ff0b7983 */ /* 0x000ea40008100800 */
[----:B------:R-:W-:-:S06]  /*0800*/  IADD3.X R17, PT, PT, R42, UR13, RZ, P0, !PT ;  /* 0x0000000d2a117c10 */ /* 0x000fcc00087fe4ff */
[----:B------:R-:W2:Y:S02]  /*0810*/  LDG.E.LU.128 R16, desc[UR8][R16.64] ;  /* 0x0000000810107981 */ /* 0x000ea4000c3e1d00 */
[----:B--2---:R-:W-:-:S04]  /*0820*/  FFMA R42, R12, R16, R11 ;  /* 0x000000100c2a7223 */ /* 0x004fc8000000000b */
[----:B------:R-:W-:-:S04]  /*0830*/  FFMA R11, R13, R17, R42 ;  /* 0x000000110d0b7223 */ /* 0x000fc8000000002a */
[----:B------:R-:W-:-:S04]  /*0840*/  FFMA R42, R14, R18, R11 ;  /* 0x000000120e2a7223 */ /* 0x000fc8000000000b */
[----:B------:R-:W-:-:S05]  /*0850*/  FFMA R42, R15, R19, R42 ;  /* 0x000000130f2a7223 */ /* 0x000fca000000002a */
[----:B------:R3:W-:Y:S02]  /*0860*/  STL [UR5+0x4], R42 ;  /* 0x0000042aff007987 */ /* 0x0007e40008100805 */
.L_x_743:
[----:B------:R-:W0:Y:S02]  /*0870*/  LDC R11, c[0x0][0x3b0] ;  /* 0x0000ec00ff0b7b82 */ /* 0x000e240000000800 */
[----:B0-----:R-:W-:-:S06]  /*0880*/  IMAD.WIDE R16, R11, 0x4, R36 ;  /* 0x000000040b107825 */ /* 0x001fcc00078e0224 */
[----:B------:R-:W2:Y:S02]  /*0890*/  LDG.E R16, desc[UR8][R16.64] ;  /* 0x0000000810107981 */ /* 0x000ea4000c1e1900 */
[----:B--2---:R-:W-:-:S13]  /*08a0*/  ISETP.NE.AND P0, PT, R16, -0x1, PT ;  /* 0xffffffff1000780c */ /* 0x004fda0003f05270 */
[----:B------:R-:W-:Y:S05]  /*08b0*/  @!P0 BRA `(.L_x_744) ;  /* 0x0000000000648947 */ /* 0x000fea0003800000 */
[----:B------:R-:W0:Y:S01]  /*08c0*/  S2UR UR6, SR_CgaCtaId ;  /* 0x00000000000679c3 */ /* 0x000e220000008800 */
[----:B------:R-:W-:Y:S01]  /*08d0*/  UMOV UR4, 0x400 ;  /* 0x0000040000047882 */ /* 0x000fe20000000000 */
[----:B------:R-:W-:-:S05]  /*08e0*/  IMAD R17, R16, UR18, RZ ;  /* 0x0000001210117c24 */ /* 0x000fca000f8e02ff */
[----:B---3--:R-:W-:-:S04]  /*08f0*/  IADD3 R42, P0, PT, R17, R4, RZ ;  /* 0x00000004112a7210 */ /* 0x008fc80007f1e0ff */
[----:B------:R-:W-:Y:S02]  /*0900*/  LEA.HI.X.SX32 R17, R17, R10, 0x1, P0 ;  /* 0x0000000a11117211 */ /* 0x000fe400000f0eff */
[C---:B------:R-:W-:Y:S02]  /*0910*/  SHF.L.U32 R43, R42.reuse, 0x2, RZ ;  /* 0x000000022a2b7819 */ /* 0x040fe400000006ff */
[----:B------:R-:W-:Y:S02]  /*0920*/  SHF.L.U64.HI R42, R42, 0x2, R17 ;  /* 0x000000022a2a7819 */ /* 0x000fe40000010211 */
[----:B-1----:R-:W-:-:S04]  /*0930*/  IADD3 R40, P0, PT, R43, UR10, RZ ;  /* 0x0000000a2b287c10 */ /* 0x002fc8000ff1e0ff */
[----:B------:R-:W-:Y:S01]  /*0940*/  IADD3.X R41, PT, PT, R42, UR11, RZ, P0, !PT ;  /* 0x0000000b2a297c10 */ /* 0x000fe200087fe4ff */
[----:B0-----:R-:W-:-:S09]  /*0950*/  ULEA UR4, UR6, UR4, 0x18 ;  /* 0x0000000406047291 */ /* 0x001fd2000f8ec0ff */
[----:B------:R-:W0:Y:S02]  /*0960*/  LDS R19, [UR4+0x8] ;  /* 0x00000804ff137984 */ /* 0x000e240008000800 */
[-C--:B0----5:R-:W-:Y:S01]  /*0970*/  FMUL R16, R12, R19.reuse ;  /* 0x000000130c107220 */ /* 0x0a1fe20000400000 */
[-C--:B------:R-:W-:Y:S01]  /*0980*/  FMUL R17, R13, R19.reuse ;  /* 0x000000130d117220 */ /* 0x080fe20000400000 */
[-C--:B------:R-:W-:Y:S01]  /*0990*/  FMUL R18, R14, R19.reuse ;  /* 0x000000130e127220 */ /* 0x080fe20000400000 */
[----:B------:R-:W-:-:S05]  /*09a0*/  FMUL R19, R15, R19 ;  /* 0x000000130f137220 */ /* 0x000fca0000400000 */
[----:B------:R0:W-:Y:S02]  /*09b0*/  STG.E.128 desc[UR8][R40.64], R16 ;  /* 0x0000001028007986 */ /* 0x0001e4000c101d08 */
[----:B0-----:R-:W-:Y:S02]  /*09c0*/  IADD3 R16, P0, PT, R43, UR12, RZ ;  /* 0x0000000c2b107c10 */ /* 0x001fe4000ff1e0ff */
        /* <DEDUP_REMOVED lines=8> */
.L_x_744:
[----:B------:R-:W2:Y:S01]  /*0a50*/  LDG.E R16, desc[UR8][R34.64] ;  /* 0x0000000822107981 */ /* 0x000ea2000c1e1900 */
[----:B------:R-:W-:Y:S02]  /*0a60*/  ISETP.NE.AND P0, PT, R7, 0x4, PT ;  /* 0x000000040700780c */ /* 0x000fe40003f05270 */
[----:B--2---:R-:W-:-:S13]  /*0a70*/  ISETP.NE.AND P1, PT, R16, -0x1, PT ;  /* 0xffffffff1000780c */ /* 0x004fda0003f25270 */
[----:B------:R-:W-:Y:S05]  /*0a80*/  @!P1 BRA `(.L_x_745) ;  /* 0x0000000000649947 */ /* 0x000fea0003800000 */
[----:B------:R-:W2:Y:S01]  /*0a90*/  S2UR UR6, SR_CgaCtaId ;  /* 0x00000000000679c3 */ /* 0x000ea20000008800 */
[----:B------:R-:W-:Y:S01]  /*0aa0*/  UMOV UR4, 0x400 ;  /* 0x0000040000047882 */ /* 0x000fe20000000000 */
[----:B------:R-:W-:-:S05]  /*0ab0*/  IMAD R17, R16, UR18, RZ ;  /* 0x0000001210117c24 */ /* 0x000fca000f8e02ff */
[----:B0--3--:R-:W-:-:S04]  /*0ac0*/  IADD3 R42, P1, PT, R17, R4, RZ ;  /* 0x00000004112a7210 */ /* 0x009fc80007f3e0ff */
[----:B------:R-:W-:Y:S02]  /*0ad0*/  LEA.HI.X.SX32 R17, R17, R10, 0x1, P1 ;  /* 0x0000000a11117211 */ /* 0x000fe400008f0eff */
[C---:B------:R-:W-:Y:S02]  /*0ae0*/  SHF.L.U32 R43, R42.reuse, 0x2, RZ ;  /* 0x000000022a2b7819 */ /* 0x040fe400000006ff */
[----:B------:R-:W-:Y:S02]  /*0af0*/  SHF.L.U64.HI R42, R42, 0x2, R17 ;  /* 0x000000022a2a7819 */ /* 0x000fe40000010211 */
[----:B-1----:R-:W-:-:S04]  /*0b00*/  IADD3 R40, P1, PT, R43, UR10, RZ ;  /* 0x0000000a2b287c10 */ /* 0x002fc8000ff3e0ff */
[----:B------:R-:W-:Y:S01]  /*0b10*/  IADD3.X R41, PT, PT, R42, UR11, RZ, P1, !PT ;  /* 0x0000000b2a297c10 */ /* 0x000fe20008ffe4ff */
[----:B--2---:R-:W-:-:S09]  /*0b20*/  ULEA UR4, UR6, UR4, 0x18 ;  /* 0x0000000406047291 */ /* 0x004fd2000f8ec0ff */
        /* <DEDUP_REMOVED lines=15> */
.L_x_745:
        /* <DEDUP_REMOVED lines=31> */
.L_x_746:
[----:B------:R-:W3:Y:S02]  /*0e10*/  LDG.E R16, desc[UR8][R30.64] ;  /* 0x000000081e107981 */ /* 0x000ee4000c1e1900 */
[----:B---3--:R-:W-:-:S13]  /*0e20*/  ISETP.NE.AND P0, PT, R16, -0x1, PT ;  /* 0xffffffff1000780c */ /* 0x008fda0003f05270 */
[----:B------:R-:W-:Y:S05]  /*0e30*/  @!P0 BRA `(.L_x_747) ;  /* 0x0000000000648947 */ /* 0x000fea0003800000 */
[----:B------:R-:W3:Y:S01]  /*0e40*/  S2UR UR6, SR_CgaCtaId ;  /* 0x00000000000679c3 */ /* 0x000ee20000008800 */
[----:B------:R-:W-:Y:S01]  /*0e50*/  UMOV UR4, 0x400 ;  /* 0x0000040000047882 */ /* 0x000fe20000000000 */
[----:B------:R-:W-:-:S05]  /*0e60*/  IMAD R17, R16, UR18, RZ ;  /* 0x0000001210117c24 */ /* 0x000fca000f8e02ff */
[----:B0-2---:R-:W-:-:S04]  /*0e70*/  IADD3 R42, P0, PT, R17, R4, RZ ;  /* 0x00000004112a7210 */ /* 0x005fc80007f1e0ff */
[----:B------:R-:W-:Y:S01]  /*0e80*/  LEA.HI.X.SX32 R17, R17, R10, 0x1, P0 ;  /* 0x0000000a11117211 */ /* 0x000fe200000f0eff */
[----:B------:R-:W-:-:S03]  /*0e90*/  IMAD.SHL.U32 R43, R42, 0x4, RZ ;  /* 0x000000042a2b7824 */ /* 0x000fc600078e00ff */
        /* <DEDUP_REMOVED lines=19> */
.L_x_747:
        /* <DEDUP_REMOVED lines=28> */
.L_x_748:
[----:B------:R-:W3:Y:S01]  /*1190*/  LDG.E R16, desc[UR8][R26.64] ;  /* 0x000000081a107981 */ /* 0x000ee2000c1e1900 */
[----:B------:R-:W-:Y:S02]  /*11a0*/  ISETP.NE.AND P0, PT, R7, 0x8, PT ;  /* 0x000000080700780c */ /* 0x000fe40003f05270 */
[----:B---3--:R-:W-:-:S13]  /*11b0*/  ISETP.NE.AND P1, PT, R16, -0x1, PT ;  /* 0xffffffff1000780c */ /* 0x008fda0003f25270 */
[----:B------:R-:W-:Y:S05]  /*11c0*/  @!P1 BRA `(.L_x_749) ;  /* 0x0000000000649947 */ /* 0x000fea0003800000 */
[----:B------:R-:W3:Y:S01]  /*11d0*/  S2UR UR6, SR_CgaCtaId ;  /* 0x00000000000679c3 */ /* 0x000ee20000008800 */
[----:B------:R-:W-:Y:S01]  /*11e0*/  UMOV UR4, 0x400 ;  /* 0x0000040000047882 */ /* 0x000fe20000000000 */
[----:B------:R-:W-:-:S05]  /*11f0*/  IMAD R17, R16, UR18, RZ ;  /* 0x0000001210117c24 */ /* 0x000fca000f8e02ff */
[----:B0-2---:R-:W-:-:S04]  /*1200*/  IADD3 R42, P1, PT, R17, R4, RZ ;  /* 0x00000004112a7210 */ /* 0x005fc80007f3e0ff */
        /* <DEDUP_REMOVED lines=21> */
.L_x_749:
[----:B------:R-:W-:Y:S01]  /*1360*/  UMOV UR4, 0x8 ;  /* 0x0000000800047882 */ /* 0x000fe20000000000 */
[----:B------:R-:W-:Y:S01]  /*1370*/  LEA R43, R11, R3, 0x2 ;  /* 0x000000030b2b7211 */ /* 0x000fe200078e10ff */
        /* <DEDUP_REMOVED lines=29> */
.L_x_750:
[----:B------:R-:W3:Y:S02]  /*1550*/  LDG.E R16, desc[UR8][R22.64] ;  /* 0x0000000816107981 */ /* 0x000ee4000c1e1900 */
        /* <DEDUP_REMOVED lines=27> */
.L_x_751:
[----:B------:R-:W-:-:S06]  /*1710*/  IMAD.WIDE R16, R11, 0x4, R22 ;  /* 0x000000040b107825 */ /* 0x000fcc00078e0216 */
[----:B------:R-:W2:Y:S02]  /*1720*/  LDG.E R16, desc[UR8][R16.64] ;  /* 0x0000000810107981 */ /* 0x000ea4000c1e1900 */
[----:B--2---:R-:W-:-:S13]  /*1730*/  ISETP.NE.AND P0, PT, R16, -0x1, PT ;  /* 0xffffffff1000780c */ /* 0x004fda0003f05270 */
[----:B------:R-:W-:Y:S05]  /*1740*/  @!P0 BRA `(.L_x_752) ;  /* 0x0000000000648947 */ /* 0x000fea0003800000 */
[----:B------:R-:W2:Y:S01]  /*1750*/  S2UR UR6, SR_CgaCtaId ;  /* 0x00000000000679c3 */ /* 0x000ea20000008800 */
[----:B------:R-:W-:Y:S01]  /*1760*/  UMOV UR4, 0x400 ;  /* 0x0000040000047882 */ /* 0x000fe20000000000 */
[----:B------:R-:W-:-:S05]  /*1770*/  IMAD R17, R16, UR18, RZ ;  /* 0x0000001210117c24 */ /* 0x000fca000f8e02ff */
[----:B0--3--:R-:W-:-:S04]  /*1780*/  IADD3 R42, P0, PT, R17, R4, RZ ;  /* 0x00000004112a7210 */ /* 0x009fc80007f1e0ff */
[----:B------:R-:W-:Y:S01]  /*1790*/  LEA.HI.X.SX32 R17, R17, R10, 0x1, P0 ;  /* 0x0000000a11117211 */ /* 0x000fe200000f0eff */
[----:B------:R-:W-:-:S03]  /*17a0*/  IMAD.SHL.U32 R43, R42, 0x4, RZ ;  /* 0x000000042a2b7824 */ /* 0x000fc600078e00ff */
        /* <DEDUP_REMOVED lines=19> */
.L_x_752:
        /* <DEDUP_REMOVED lines=29> */
.L_x_753:
[----:B------:R-:W-:Y:S01]  /*1ab0*/  UMOV UR4, 0xc ;  /* 0x0000000c00047882 */ /* 0x000fe20000000000 */
[----:B------:R-:W-:Y:S01]  /*1ac0*/  MOV R43, R5 ;  /* 0x00000005002b7202 */ /* 0x000fe20000000f00 */
[----:B------:R-:W-:Y:S06]  /*1ad0*/  @!P0 BRA `(.L_x_741) ;  /* 0x0000000400dc8947 */ /* 0x000fec0003800000 */
[----:B------:R-:W-:-:S05]  /*1ae0*/  IMAD.WIDE R40, R11, 0x4, R20 ;  /* 0x000000040b287825 */ /* 0x000fca00078e0214 */
[----:B------:R0:W2:Y:S02]  /*1af0*/  LDG.E R16, desc[UR8][R40.64] ;  /* 0x0000000828107981 */ /* 0x0000a4000c1e1900 */
[----:B0-----:R-:W-:Y:S01]  /*1b00*/  IMAD.WIDE R40, R11, 0x4, R40 ;  /* 0x000000040b287825 */ /* 0x001fe200078e0228 */
        /* <DEDUP_REMOVED lines=9> */
[----:B-1-3--:R-:W-:-:S04]  /*1ba0*/  IADD3 R42, P0, PT, R45, UR10, RZ ;  /* 0x0000000a2d2a7c10 */ /* 0x00afc8000ff1e0ff */
        /* <DEDUP_REMOVED lines=17> */
.L_x_754:
[----:B------:R2:W3:Y:S02]  /*1cc0*/  LDG.E R16, desc[UR8][R40.64] ;  /* 0x0000000828107981 */ /* 0x0004e4000c1e1900 */
[----:B--2---:R-:W-:Y:S01]  /*1cd0*/  IMAD.WIDE R40, R11, 0x4, R40 ;  /* 0x000000040b287825 */ /* 0x004fe200078e0228 */
[----:B---3--:R-:W-:-:S13]  /*1ce0*/  ISETP.NE.AND P0, PT, R16, -0x1, PT ;  /* 0xffffffff1000780c */ /* 0x008fda0003f05270 */
[----:B------:R-:W-:Y:S05]  /*1cf0*/  @!P0 BRA `(.L_x_755) ;  /* 0x0000000000648947 */ /* 0x000fea0003800000 */
[----:B------:R-:W2:Y:S01]  /*1d00*/  S2UR UR6, SR_CgaCtaId ;  /* 0x00000000000679c3 */ /* 0x000ea20000008800 */
        /* <DEDUP_REMOVED lines=24> */
.L_x_755:
[----:B------:R3:W4:Y:S02]  /*1e90*/  LDG.E R16, desc[UR8][R40.64] ;  /* 0x0000000828107981 */ /* 0x000724000c1e1900 */
[----:B---3--:R-:W-:Y:S01]  /*1ea0*/  IMAD.WIDE R40, R11, 0x4, R40 ;  /* 0x000000040b287825 */ /* 0x008fe200078e0228 */
[----:B----4-:R-:W-:-:S13]  /*1eb0*/  ISETP.NE.AND P0, PT, R16, -0x1, PT ;  /* 0xffffffff1000780c */ /* 0x010fda0003f05270 */
[----:B------:R-:W-:Y:S05]  /*1ec0*/  @!P0 BRA `(.L_x_756) ;  /* 0x0000000000648947 */ /* 0x000fea0003800000 */
[----:B------:R-:W3:Y:S01]  /*1ed0*/  S2UR UR6, SR_CgaCtaId ;  /* 0x00000000000679c3 */ /* 0x000ee20000008800 */
[----:B------:R-:W-:Y:S01]  /*1ee0*/  UMOV UR4, 0x400 ;  /* 0x0000040000047882 */ /* 0x000fe20000000000 */
[----:B------:R-:W-:-:S05]  /*1ef0*/  IMAD R11, R16, UR18, RZ ;  /* 0x00000012100b7c24 */ /* 0x000fca000f8e02ff */
[----:B------:R-:W-:-:S04]  /*1f00*/  IADD3 R16, P0, PT, R11, R4, RZ ;  /* 0x000000040b107210 */ /* 0x000fc80007f1e0ff */
[----:B------:R-:W-:Y:S02]  /*1f10*/  LEA.HI.X.SX32 R11, R11, R10, 0x1, P0 ;  /* 0x0000000a0b0b7211 */ /* 0x000fe400000f0eff */
[C---:B0-2---:R-:W-:Y:S02]  /*1f20*/  SHF.L.U32 R44, R16.reuse, 0x2, RZ ;  /* 0x00000002102c7819 */ /* 0x045fe400000006ff */
        /* <DEDUP_REMOVED lines=10> */
[----:B0-----:R-:W-:-:S04]  /*1fd0*/  IADD3 R16, P0, PT, R44, UR12, RZ ;  /* 0x0000000c2c107c10 */ /* 0x001fc8000ff1e0ff */
[----:B------:R-:W-:Y:S02]  /*1fe0*/  IADD3.X R17, PT, PT, R11, UR13, RZ, P0, !PT ;  /* 0x0000000d0b117c10 */ /* 0x000fe400087fe4ff */
[----:B------:R-:W2:Y:S04]  /*1ff0*/  LDL R11, [UR5+0x38] ;  /* 0x00003805ff0b7983 */ /* 0x000ea80008100800 */
[----:B------:R-:W2:Y:S02]  /*2000*/  LDG.E.LU.128 R16, desc[UR8][R16.64] ;  /* 0x0000000810107981 */ /* 0x000ea4000c3e1d00 */
[----:B--2---:R-:W-:-:S04]  /*2010*/  FFMA R44, R12, R16, R11 ;  /* 0x000000100c2c7223 */ /* 0x004fc8000000000b */
[----:B------:R-:W-:-:S04]  /*2020*/  FFMA R11, R13, R17, R44 ;  /* 0x000000110d0b7223 */ /* 0x000fc8000000002c */
[----:B------:R-:W-:-:S04]  /*2030*/  FFMA R44, R14, R18, R11 ;  /* 0x000000120e2c7223 */ /* 0x000fc8000000000b */
[----:B------:R-:W-:-:S05]  /*2040*/  FFMA R44, R15, R19, R44 ;  /* 0x000000130f2c7223 */ /* 0x000fca000000002c */
[----:B------:R3:W-:Y:S02]  /*2050*/  STL [UR5+0x38], R44 ;  /* 0x0000382cff007987 */ /* 0x0007e40008100805 */
.L_x_756:
[----:B------:R-:W4:Y:S01]  /*2060*/  LDG.E R40, desc[UR8][R40.64] ;  /* 0x0000000828287981 */ /* 0x000f22000c1e1900 */
[----:B------:R-:W-:Y:S01]  /*2070*/  UMOV UR4, 0x10 ;  /* 0x0000001000047882 */ /* 0x000fe20000000000 */
[----:B------:R-:W-:Y:S01]  /*2080*/  IMAD.MOV.U32 R43, RZ, RZ, R8 ;  /* 0x000000ffff2b7224 */ /* 0x000fe200078e0008 */
        /* <DEDUP_REMOVED lines=11> */
[----:B----4-:R-:W-:-:S09]  /*2140*/  ULEA UR6, UR7, UR6, 0x18 ;  /* 0x0000000607067291 */ /* 0x010fd2000f8ec0ff */
[----:B------:R-:W1:Y:S02]  /*2150*/  LDS R19, [UR6+0x3c] ;  /* 0x00003c06ff137984 */ /* 0x000e640008000800 */
[-C--:B-1---5:R-:W-:Y:S01]  /*2160*/  FMUL R16, R12, R19.reuse ;  /* 0x000000130c107220 */ /* 0x0a2fe20000400000 */
[-C--:B------:R-:W-:Y:S01]  /*2170*/  FMUL R17, R13, R19.reuse ;  /* 0x000000130d117220 */ /* 0x080fe20000400000 */
[-C--:B------:R-:W-:Y:S01]  /*2180*/  FMUL R18, R14, R19.reuse ;  /* 0x000000130e127220 */ /* 0x080fe20000400000 */
[----:B------:R-:W-:-:S05]  /*2190*/  FMUL R19, R15, R19 ;  /* 0x000000130f137220 */ /* 0x000fca0000400000 */
[----:B------:R1:W-:Y:S02]  /*21a0*/  STG.E.128 desc[UR8][R40.64], R16 ;  /* 0x0000001028007986 */ /* 0x0003e4000c101d08 */
[----:B-1----:R-:W-:Y:S02]  /*21b0*/  IADD3 R16, P0, PT, R11, UR12, RZ ;  /* 0x0000000c0b107c10 */ /* 0x002fe4000ff1e0ff */
[----:B------:R-:W4:Y:S02]  /*21c0*/  LDL R11, [UR5+0x3c] ;  /* 0x00003c05ff0b7983 */ /* 0x000f240008100800 */
[----:B------:R-:W-:-:S06]  /*21d0*/  IADD3.X R17, PT, PT, R42, UR13, RZ, P0, !PT ;  /* 0x0000000d2a117c10 */ /* 0x000fcc00087fe4ff */
[----:B------:R-:W4:Y:S01]  /*21e0*/  LDG.E.LU.128 R16, desc[UR8][R16.64] ;  /* 0x0000000810107981 */ /* 0x000f22000c3e1d00 */
[----:B------:R-:W-:Y:S01]  /*21f0*/  MOV R43, R8 ;  /* 0x00000008002b7202 */ /* 0x000fe20000000f00 */
[----:B----4-:R-:W-:-:S04]  /*2200*/  FFMA R42, R12, R16, R11 ;  /* 0x000000100c2a7223 */ /* 0x010fc8000000000b */
[----:B------:R-:W-:-:S04]  /*2210*/  FFMA R11, R13, R17, R42 ;  /* 0x000000110d0b7223 */ /* 0x000fc8000000002a */
[----:B------:R-:W-:-:S04]  /*2220*/  FFMA R42, R14, R18, R11 ;  /* 0x000000120e2a7223 */ /* 0x000fc8000000000b */
[----:B------:R-:W-:-:S05]  /*2230*/  FFMA R42, R15, R19, R42 ;  /* 0x000000130f2a7223 */ /* 0x000fca000000002a */
[----:B------:R1:W-:Y:S02]  /*2240*/  STL [UR5+0x3c], R42 ;  /* 0x00003c2aff007987 */ /* 0x0003e40008100805 */
.L_x_741:
        /* <DEDUP_REMOVED lines=16> */
[----:B------:R-:W-:Y:S02]  /*2350*/  LEA.HI.X.SX32 R11, R11, R10, 0x1, P1 ;  /* 0x0000000a0b0b7211 */ /* 0x000fe400008f0eff */
[C---:B---3--:R-:W-:Y:S02]  /*2360*/  SHF.L.U32 R44, R16.reuse, 0x2, RZ ;  /* 0x00000002102c7819 */ /* 0x048fe400000006ff */
[----:B------:R-:W-:Y:S02]  /*2370*/  SHF.L.U64.HI R11, R16, 0x2, R11 ;  /* 0x00000002100b7819 */ /* 0x000fe4000001020b */
[----:B-1----:R-:W-:-:S04]  /*2380*/  IADD3 R42, P1, PT, R44, UR10, RZ ;  /* 0x0000000a2c2a7c10 */ /* 0x002fc8000ff3e0ff */
[----:B------:R-:W-:Y:S01]  /*2390*/  IADD3.X R43, PT, PT, R11, UR11, RZ, P1, !PT ;  /* 0x0000000b0b2b7c10 */ /* 0x000fe20008ffe4ff */
[-C--:B0----5:R-:W-:Y:S01]  /*23a0*/  FMUL R16, R12, R19.reuse ;  /* 0x000000130c107220 */ /* 0x0a1fe20000400000 */
[-C--:B------:R-:W-:Y:S01]  /*23b0*/  FMUL R17, R13, R19.reuse ;  /* 0x000000130d117220 */ /* 0x080fe20000400000 */
[-C--:B------:R-:W-:Y:S01]  /*23c0*/  FMUL R18, R14, R19.reuse ;  /* 0x000000130e127220 */ /* 0x080fe20000400000 */
[----:B------:R-:W-:-:S05]  /*23d0*/  FMUL R19, R15, R19 ;  /* 0x000000130f137220 */ /* 0x000fca0000400000 */
[----:B------:R0:W-:Y:S02]  /*23e0*/  STG.E.128 desc[UR8][R42.64], R16 ;  /* 0x000000102a007986 */ /* 0x0001e4000c101d08 */
[----:B0-----:R-:W-:-:S04]  /*23f0*/  IADD3 R16, P1, PT, R44, UR12, RZ ;  /* 0x0000000c2c107c10 */ /* 0x001fc8000ff3e0ff */
[----:B------:R-:W-:Y:S02]  /*2400*/  IADD3.X R17, PT, PT, R11, UR13, RZ, P1, !PT ;  /* 0x0000000d0b117c10 */ /* 0x000fe40008ffe4ff */
[----:B------:R-:W2:Y:S04]  /*2410*/  LDL R11, [UR7] ;  /* 0x00000007ff0b7983 */ /* 0x000ea80008100800 */
[----:B------:R-:W2:Y:S02]  /*2420*/  LDG.E.LU.128 R16, desc[UR8][R16.64] ;  /* 0x0000000810107981 */ /* 0x000ea4000c3e1d00 */
[----:B--2---:R-:W-:-:S04]  /*2430*/  FFMA R44, R12, R16, R11 ;  /* 0x000000100c2c7223 */ /* 0x004fc8000000000b */
[----:B------:R-:W-:-:S04]  /*2440*/  FFMA R11, R13, R17, R44 ;  /* 0x000000110d0b7223 */ /* 0x000fc8000000002c */
[----:B------:R-:W-:-:S04]  /*2450*/  FFMA R44, R14, R18, R11 ;  /* 0x000000120e2c7223 */ /* 0x000fc8000000000b */
[----:B------:R-:W-:-:S05]  /*2460*/  FFMA R44, R15, R19, R44 ;  /* 0x000000130f2c7223 */ /* 0x000fca000000002c */
[----:B------:R0:W-:Y:S02]  /*2470*/  STL [UR7], R44 ;  /* 0x0000002cff007987 */ /* 0x0001e40008100807 */
.L_x_758:
[----:B------:R-:W-:Y:S05]  /*2480*/  @!P0 BRA `(.L_x_757) ;  /* 0x0000000000dc8947 */ /* 0x000fea0003800000 */
[----:B------:R-:W2:Y:S02]  /*2490*/  LDC R11, c[0x0][0x3b0] ;  /* 0x0000ec00ff0b7b82 */ /* 0x000ea40000000800 */
[----:B--2---:R-:W-:-:S05]  /*24a0*/  IMAD.WIDE R40, R11, 0x4, R40 ;  /* 0x000000040b287825 */ /* 0x004fca00078e0228 */
[----:B------:R-:W2:Y:S01]  /*24b0*/  LDG.E R17, desc[UR8][R40.64] ;  /* 0x0000000828117981 */ /* 0x000ea2000c1e1900 */
[----:B------:R-:W-:Y:S02]  /*24c0*/  ISETP.NE.AND P0, PT, R6, 0x2, PT ;  /* 0x000000020600780c */ /* 0x000fe40003f05270 */
[----:B--2---:R-:W-:-:S13]  /*24d0*/  ISETP.NE.AND P1, PT, R17, -0x1, PT ;  /* 0xffffffff1100780c */ /* 0x004fda0003f25270 */
[----:B------:R-:W-:Y:S05]  /*24e0*/  @!P1 BRA `(.L_x_759) ;  /* 0x0000000000589947 */ /* 0x000fea0003800000 */
[----:B------:R-:W2:Y:S01]  /*24f0*/  LDS R19, [UR4+0x4] ;  /* 0x00000404ff137984 */ /* 0x000ea20008000800 */
[----:B------:R-:W-:-:S05]  /*2500*/  IMAD R17, R17, UR18, RZ ;  /* 0x0000001211117c24 */ /* 0x000fca000f8e02ff */
[----:B------:R-:W-:-:S04]  /*2510*/  IADD3 R45, P1, PT, R17, R4, RZ ;  /* 0x00000004112d7210 */ /* 0x000fc80007f3e0ff */
[----:B0--3--:R-:W-:-:S04]  /*2520*/  LEA.HI.X.SX32 R44, R17, R10, 0x1, P1 ;  /* 0x0000000a112c7211 */ /* 0x009fc800008f0eff */
[C---:B------:R-:W-:Y:S02]  /*2530*/  SHF.L.U64.HI R44, R45.reuse, 0x2, R44 ;  /* 0x000000022d2c7819 */ /* 0x040fe4000001022c */
[----:B------:R-:W-:-:S04]  /*2540*/  SHF.L.U32 R45, R45, 0x2, RZ ;  /* 0x000000022d2d7819 */ /* 0x000fc800000006ff */
[----:B-1----:R-:W-:-:S04]  /*2550*/  IADD3 R42, P1, PT, R45, UR10, RZ ;  /* 0x0000000a2d2a7c10 */ /* 0x002fc8000ff3e0ff */
[----:B------:R-:W-:Y:S01]  /*2560*/  IADD3.X R43, PT, PT, R44, UR11, RZ, P1, !PT ;  /* 0x0000000b2c2b7c10 */ /* 0x000fe20008ffe4ff */
[-C--:B--2--5:R-:W-:Y:S01]  /*2570*/  FMUL R16, R12, R19.reuse ;  /* 0x000000130c107220 */ /* 0x0a4fe20000400000 */
        /* <DEDUP_REMOVED lines=13> */
.L_x_759:
[----:B------:R-:W-:Y:S05]  /*2650*/  @!P0 BRA `(.L_x_757) ;  /* 0x0000000000688947 */ /* 0x000fea0003800000 */
[----:B------:R-:W-:-:S06]  /*2660*/  IMAD.WIDE R40, R11, 0x4, R40 ;  /* 0x000000040b287825 */ /* 0x000fcc00078e0228 */
[----:B------:R-:W3:Y:S02]  /*2670*/  LDG.E R40, desc[UR8][R40.64] ;  /* 0x0000000828287981 */ /* 0x000ee4000c1e1900 */
[----:B---3--:R-:W-:-:S13]  /*2680*/  ISETP.NE.AND P0, PT, R40, -0x1, PT ;  /* 0xffffffff2800780c */ /* 0x008fda0003f05270 */
[----:B------:R-:W-:Y:S05]  /*2690*/  @!P0 BRA `(.L_x_757) ;  /* 0x0000000000588947 */ /* 0x000fea0003800000 */
[----:B------:R-:W3:Y:S01]  /*26a0*/  LDS R19, [UR4+0x8] ;  /* 0x00000804ff137984 */ /* 0x000ee20008000800 */
[----:B------:R-:W-:-:S03]  /*26b0*/  IMAD R11, R40, UR18, RZ ;  /* 0x00000012280b7c24 */ /* 0x000fc6000f8e02ff */
[----:B------:R-:W2:Y:S02]  /*26c0*/  LDL R43, [UR7+0x8] ;  /* 0x00000807ff2b7983 */ /* 0x000ea40008100800 */
[----:B------:R-:W-:-:S04]  /*26d0*/  IADD3 R41, P0, PT, R11, R4, RZ ;  /* 0x000000040b297210 */ /* 0x000fc80007f1e0ff */
[----:B------:R-:W-:Y:S02]  /*26e0*/  LEA.HI.X.SX32 R10, R11, R10, 0x1, P0 ;  /* 0x0000000a0b0a7211 */ /* 0x000fe400000f0eff */
[C---:B------:R-:W-:Y:S02]  /*26f0*/  SHF.L.U32 R40, R41.reuse, 0x2, RZ ;  /* 0x0000000229287819 */ /* 0x040fe400000006ff */
[----:B------:R-:W-:Y:S02]  /*2700*/  SHF.L.U64.HI R41, R41, 0x2, R10 ;  /* 0x0000000229297819 */ /* 0x000fe4000001020a */
[----:B-1----:R-:W-:-:S04]  /*2710*/  IADD3 R10, P0, PT, R40, UR10, RZ ;  /* 0x0000000a280a7c10 */ /* 0x002fc8000ff1e0ff */
[----:B------:R-:W-:Y:S02]  /*2720*/  IADD3.X R11, PT, PT, R41, UR11, RZ, P0, !PT ;  /* 0x0000000b290b7c10 */ /* 0x000fe400087fe4ff */
[----:B------:R-:W-:-:S04]  /*2730*/  IADD3 R40, P0, PT, R40, UR12, RZ ;  /* 0x0000000c28287c10 */ /* 0x000fc8000ff1e0ff */
[----:B------:R-:W-:Y:S01]  /*2740*/  IADD3.X R41, PT, PT, R41, UR13, RZ, P0, !PT ;  /* 0x0000000d29297c10 */ /* 0x000fe200087fe4ff */
[-C--:B---3-5:R-:W-:Y:S01]  /*2750*/  FMUL R16, R12, R19.reuse ;  /* 0x000000130c107220 */ /* 0x0a8fe20000400000 */
[-C--:B------:R-:W-:Y:S01]  /*2760*/  FMUL R17, R13, R19.reuse ;  /* 0x000000130d117220 */ /* 0x080fe20000400000 */
[-C--:B------:R-:W-:Y:S01]  /*2770*/  FMUL R18, R14, R19.reuse ;  /* 0x000000130e127220 */ /* 0x080fe20000400000 */
[----:B------:R-:W-:-:S05]  /*2780*/  FMUL R19, R15, R19 ;  /* 0x000000130f137220 */ /* 0x000fca0000400000 */
[----:B------:R1:W-:Y:S04]  /*2790*/  STG.E.128 desc[UR8][R10.64], R16 ;  /* 0x000000100a007986 */ /* 0x0003e8000c101d08 */
[----:B-1----:R-:W2:Y:S02]  /*27a0*/  LDG.E.LU.128 R16, desc[UR8][R40.64] ;  /* 0x0000000828107981 */ /* 0x002ea4000c3e1d00 */
[----:B--2---:R-:W-:-:S04]  /*27b0*/  FFMA R12, R12, R16, R43 ;  /* 0x000000100c0c7223 */ /* 0x004fc8000000002b */
[----:B------:R-:W-:-:S04]  /*27c0*/  FFMA R13, R13, R17, R12 ;  /* 0x000000110d0d7223 */ /* 0x000fc8000000000c */
[----:B------:R-:W-:-:S04]  /*27d0*/  FFMA R14, R14, R18, R13 ;  /* 0x000000120e0e7223 */ /* 0x000fc8000000000d */
[----:B------:R-:W-:-:S05]  /*27e0*/  FFMA R14, R15, R19, R14 ;  /* 0x000000130f0e7223 */ /* 0x000fca000000000e */
[----:B------:R1:W-:Y:S02]  /*27f0*/  STL [UR7+0x8], R14 ;  /* 0x0000080eff007987 */ /* 0x0003e40008100807 */
.L_x_757:
[----:B----4-:R-:W-:-:S05]  /*2800*/  IMAD R4, R2, 0x4, R4 ;  /* 0x0000000402047824 */ /* 0x010fca00078e0204 */
[----:B------:R-:W-:-:S13]  /*2810*/  ISETP.GE.AND P0, PT, R4, UR18, PT ;  /* 0x0000001204007c0c */ /* 0x000fda000bf06270 */
[----:B------:R-:W-:Y:S05]  /*2820*/  @!P0 BRA `(.L_x_760) ;  /* 0xffffffdc00048947 */ /* 0x000fea000383ffff */
.L_x_740:
[----:B-123--:R-:W-:Y:S05]  /*2830*/  BSYNC.RECONVERGENT B0 ;  /* 0x0000000000007941 */ /* 0x00efea0003800200 */
.L_x_739:
[----:B------:R-:W1:Y:S02]  /*2840*/  LDC R5, c[0x0][0x3b4] ;  /* 0x0000ed00ff057b82 */ /* 0x000e640000000800 */
[----:B-1----:R-:W-:-:S13]  /*2850*/  ISETP.NE.AND P1, PT, R5, RZ, PT ;  /* 0x000000ff0500720c */ /* 0x002fda0003f25270 */
[----:B------:R-:W-:Y:S05]  /*2860*/  @!P1 BRA `(.L_x_761) ;  /* 0x0000000400bc9947 */ /* 0x000fea0003800000 */
[----:B0---4-:R-:W-:Y:S01]  /*2870*/  IADD3 R2, PT, PT, R5, -0x1, RZ ;  /* 0xffffffff05027810 */ /* 0x011fe20007ffe0ff */
        /* <DEDUP_REMOVED lines=10> */
.L_x_764:
        /* <DEDUP_REMOVED lines=44> */
[----:B------:R0:W-:Y:S01]  /*2be0*/  STL [UR4+0x4], R8 ;  /* 0x00000408ff007987 */ /* 0x0001e20008100804 */
[----:B--2---:R-:W-:-:S03]  /*2bf0*/  FADD R12, R7, R12 ;  /* 0x0000000c070c7221 */ /* 0x004fc60000000000 */
[----:B------:R0:W-:Y:S01]  /*2c00*/  STL [UR4], R4 ;  /* 0x00000004ff007987 */ /* 0x0001e20008100804 */
[----:B---3--:R-:W-:-:S03]  /*2c10*/  FADD R6, R17, R6 ;  /* 0x0000000611067221 */ /* 0x008fc60000000000 */
[----:B------:R0:W-:Y:S04]  /*2c20*/  STL [UR4+0x8], R12 ;  /* 0x0000080cff007987 */ /* 0x0001e80008100804 */
[----:B------:R0:W-:Y:S01]  /*2c30*/  STL [UR4+0xc], R6 ;  /* 0x00000c06ff007987 */ /* 0x0001e20008100804 */
[----:B------:R-:W-:Y:S01]  /*2c40*/  UIADD3 UR4, UPT, UPT, UR4, 0x10, URZ ;  /* 0x0000001004047890 */ /* 0x000fe2000fffe0ff */
[----:B------:R-:W-:Y:S11]  /*2c50*/  @!P2 BRA `(.L_x_764) ;  /* 0xfffffffc0030a947 */ /* 0x000ff6000383ffff */
.L_x_763:
[----:B------:R-:W-:-:S04]  /*2c60*/  IADD3 R3, PT, PT, -R2, 0x1, RZ ;  /* 0x0000000102037810 */ /* 0x000fc80007ffe1ff */
[----:B------:R-:W-:-:S13]  /*2c70*/  ISETP.GT.AND P2, PT, R3, 0x1, PT ;  /* 0x000000010300780c */ /* 0x000fda0003f44270 */
[----:B------:R-:W-:Y:S05]  /*2c80*/  @!P2 BRA `(.L_x_765) ;  /* 0x00000000006ca947 */ /* 0x000fea0003800000 */
[----:B------:R-:W2:Y:S04]  /*2c90*/  LDL R3, [UR4] ;  /* 0x00000004ff037983 */ /* 0x000ea80008100800 */
[----:B0-----:R-:W3:Y:S01]  /*2ca0*/  LDL R8, [UR4+0x4] ;  /* 0x00000404ff087983 */ /* 0x001ee20008100800 */
[----:B------:R-:W-:Y:S02]  /*2cb0*/  PLOP3.LUT P0, PT, PT, PT, PT, 0x8, 0x80 ;  /* 0x000000000080781c */ /* 0x000fe40003f0e170 */
[----:B------:R-:W-:Y:S01]  /*2cc0*/  IADD3 R2, PT, PT, R2, 0x2, RZ ;  /* 0x0000000202027810 */ /* 0x000fe20007ffe0ff */
[----:B--2---:R-:W0:Y:S04]  /*2cd0*/  SHFL.BFLY PT, R4, R3, 0x10, 0x1f ;  /* 0x0e001f0003047f89 */ /* 0x004e2800000e0000 */
[----:B---3--:R-:W1:Y:S01]  /*2ce0*/  SHFL.BFLY PT, R7, R8, 0x10, 0x1f ;  /* 0x0e001f0008077f89 */ /* 0x008e6200000e0000 */
        /* <DEDUP_REMOVED lines=21> */
.L_x_765:
[----:B------:R-:W-:-:S13]  /*2e40*/  ISETP.NE.OR P0, PT, R2, 0x1, P0 ;  /* 0x000000010200780c */ /* 0x000fda0000705670 */
[----:B------:R-:W-:Y:S05]  /*2e50*/  @!P0 BRA `(.L_x_761) ;  /* 0x0000000000408947 */ /* 0x000fea0003800000 */
.L_x_762:
        /* <DEDUP_REMOVED lines=16> */
.L_x_761:
[----:B0---4-:R-:W0:Y:S02]  /*2f60*/  S2R R2, SR_TID.X ;  /* 0x0000000000027919 */ /* 0x011e240000002100 */
[----:B0-----:R-:W-:-:S13]  /*2f70*/  ISETP.NE.OR P1, PT, R2, RZ, !P1 ;  /* 0x000000ff0200720c */ /* 0x001fda0004f25670 */
[----:B------:R-:W-:Y:S05]  /*2f80*/  @P1 EXIT ;  /* 0x000000000000194d */ /* 0x000fea0003800000 */
[----:B-1----:R-:W-:Y:S01]  /*2f90*/  IMAD.MOV.U32 R4, RZ, RZ, -0x1 ;  /* 0xffffffffff047424 */ /* 0x002fe200078e00ff */
[----:B------:R-:W0:Y:S01]  /*2fa0*/  LDC.64 R2, c[0x0][0x3a0] ;  /* 0x0000e800ff027b82 */ /* 0x000e220000000a00 */
        /* <DEDUP_REMOVED lines=11> */
.L_x_768:
[----:B---3--:R-:W3:Y:S04]  /*3060*/  LDL R17, [UR5] ;  /* 0x00000005ff117983 */ /* 0x008ee80008100800 */
[----:B------:R-:W4:Y:S04]  /*3070*/  LDL R19, [UR5+0x4] ;  /* 0x00000405ff137983 */ /* 0x000f280008100800 */
[----:B------:R-:W5:Y:S04]  /*3080*/  LDL R21, [UR5+0x8] ;  /* 0x00000805ff157983 */ /* 0x000f680008100800 */
[----:B------:R-:W5:Y:S01]  /*3090*/  LDL R23, [UR5+0xc] ;  /* 0x00000c05ff177983 */ /* 0x000f620008100800 */
[C---:B------:R-:W-:Y:S01]  /*30a0*/  IADD3 R7, PT, PT, R15.reuse, 0x1, RZ ;  /* 0x000000010f077810 */ /* 0x040fe20007ffe0ff */
[C-C-:B-1----:R-:W-:Y:S01]  /*30b0*/  IMAD.WIDE R4, R15.reuse, 0x4, R12.reuse ;  /* 0x000000040f047825 */ /* 0x142fe200078e020c */
[C---:B------:R-:W-:Y:S01]  /*30c0*/  IADD3 R9, PT, PT, R15.reuse, 0x2, RZ ;  /* 0x000000020f097810 */ /* 0x040fe20007ffe0ff */
[----:B------:R-:W-:Y:S01]  /*30d0*/  UIADD3 UR5, UPT, UPT, UR5, 0x10, URZ ;  /* 0x0000001005057890 */ /* 0x000fe2000fffe0ff */
[----:B------:R-:W-:Y:S01]  /*30e0*/  IADD3 R11, PT, PT, R15, 0x3, RZ ;  /* 0x000000030f0b7810 */ /* 0x000fe20007ffe0ff */
[----:B------:R-:W-:Y:S01]  /*30f0*/  IMAD.WIDE R6, R7, 0x4, R12 ;  /* 0x0000000407067825 */ /* 0x000fe200078e020c */
[----:B------:R-:W-:-:S03]  /*3100*/  IADD3 R14, PT, PT, R14, 0x4, RZ ;  /* 0x000000040e0e7810 */ /* 0x000fc60007ffe0ff */
[----:B--2---:R-:W-:Y:S01]  /*3110*/  IMAD.WIDE R8, R9, 0x4, R12 ;  /* 0x0000000409087825 */ /* 0x004fe200078e020c */
[----:B------:R-:W-:-:S03]  /*3120*/  ISETP.GE.AND P1, PT, R14, -0x2, PT ;  /* 0xfffffffe0e00780c */ /* 0x000fc60003f26270 */
[----:B------:R-:W-:-:S04]  /*3130*/  IMAD.WIDE R10, R11, 0x4, R12 ;  /* 0x000000040b0a7825 */ /* 0x000fc800078e020c */
[----:B------:R-:W-:Y:S01]  /*3140*/  VIADD R15, R15, 0x4 ;  /* 0x000000040f0f7836 */ /* 0x000fe20000000000 */
[----:B---3--:R3:W-:Y:S04]  /*3150*/  STG.E desc[UR8][R4.64], R17 ;  /* 0x0000001104007986 */ /* 0x0087e8000c101908 */
[----:B----4-:R3:W-:Y:S04]  /*3160*/  STG.E desc[UR8][R6.64], R19 ;  /* 0x0000001306007986 */ /* 0x0107e8000c101908 */
[----:B-----5:R3:W-:Y:S04]  /*3170*/  STG.E desc[UR8][R8.64], R21 ;  /* 0x0000001508007986 */ /* 0x0207e8000c101908 */
[----:B------:R3:W-:Y:S01]  /*3180*/  STG.E desc[UR8][R10.64], R23 ;  /* 0x000000170a007986 */ /* 0x0007e2000c101908 */
[----:B------:R-:W-:Y:S05]  /*3190*/  @!P1 BRA `(.L_x_768) ;  /* 0xfffffffc00b09947 */ /* 0x000fea000383ffff */
.L_x_767:
[----:B------:R-:W-:-:S04]  /*31a0*/  IADD3 R0, PT, PT, -R14, 0x1, RZ ;  /* 0x000000010e007810 */ /* 0x000fc80007ffe1ff */
[----:B------:R-:W-:-:S13]  /*31b0*/  ISETP.GT.AND P1, PT, R0, 0x1, PT ;  /* 0x000000010000780c */ /* 0x000fda0003f24270 */
[----:B------:R-:W-:Y:S05]  /*31c0*/  @!P1 BRA `(.L_x_769) ;  /* 0x0000000000309947 */ /* 0x000fea0003800000 */
[----:B---3--:R-:W3:Y:S01]  /*31d0*/  LDL R9, [UR5] ;  /* 0x00000005ff097983 */ /* 0x008ee20008100800 */
[----:B------:R-:W1:Y:S03]  /*31e0*/  LDC.64 R6, c[0x0][0x3a0] ;  /* 0x0000e800ff067b82 */ /* 0x000e660000000a00 */
[----:B------:R-:W4:Y:S01]  /*31f0*/  LDL R13, [UR5+0x4] ;  /* 0x00000405ff0d7983 */ /* 0x000f220008100800 */
[C---:B------:R-:W-:Y:S01]  /*3200*/  IADD3 R11, PT, PT, R15.reuse, 0x1, RZ ;  /* 0x000000010f0b7810 */ /* 0x040fe20007ffe0ff */
[----:B------:R-:W-:Y:S01]  /*3210*/  UIADD3 UR5, UPT, UPT, UR5, 0x8, URZ ;  /* 0x0000000805057890 */ /* 0x000fe2000fffe0ff */
[----:B------:R-:W-:Y:S02]  /*3220*/  PLOP3.LUT P0, PT, PT, PT, PT, 0x8, 0x80 ;  /* 0x000000000080781c */ /* 0x000fe40003f0e170 */
[----:B------:R-:W-:Y:S01]  /*3230*/  IADD3 R14, PT, PT, R14, 0x2, RZ ;  /* 0x000000020e0e7810 */ /* 0x000fe20007ffe0ff */
[C---:B-1----:R-:W-:Y:S01]  /*3240*/  IMAD.WIDE R4, R15.reuse, 0x4, R6 ;  /* 0x000000040f047825 */ /* 0x042fe200078e0206 */
[----:B------:R-:W-:-:S03]  /*3250*/  IADD3 R15, PT, PT, R15, 0x2, RZ ;  /* 0x000000020f0f7810 */ /* 0x000fc60007ffe0ff */
[----:B------:R-:W-:Y:S01]  /*3260*/  IMAD.WIDE R6, R11, 0x4, R6 ;  /* 0x000000040b067825 */ /* 0x000fe200078e0206 */
[----:B---3--:R1:W-:Y:S04]  /*3270*/  STG.E desc[UR8][R4.64], R9 ;  /* 0x0000000904007986 */ /* 0x0083e8000c101908 */
[----:B----4-:R1:W-:Y:S02]  /*3280*/  STG.E desc[UR8][R6.64], R13 ;  /* 0x0000000d06007986 */ /* 0x0103e4000c101908 */
.L_x_769:
[----:B------:R-:W-:-:S13]  /*3290*/  ISETP.NE.OR P0, PT, R14, 0x1, P0 ;  /* 0x000000010e00780c */ /* 0x000fda0000705670 */
[----:B------:R-:W-:Y:S05]  /*32a0*/  @!P0 EXIT ;  /* 0x000000000000894d */ /* 0x000fea0003800000 */
.L_x_766:
        /* <DEDUP_REMOVED lines=9> */
.L_x_770:
        /* <DEDUP_REMOVED lines=12> */
.L_x_834:


//--------------------- .text._Z18moe_permute_kernelIffLi8ELb1EEvPKT_S2_PS0_PKfPfPKiiii --------------------------
	.section	.text._Z18moe_permute_kernelIffLi8ELb1EEvPKT_S2_PS0_PKfPfPKiiii,"ax",@progbits
	.align	128
        .global         _Z18moe_permute_kernelIffLi8ELb1EEvPKT_S2_PS0_PKfPfPKiiii
        .type           _Z18moe_permute_kernelIffLi8ELb1EEvPKT_S2_PS0_PKfPfPKiiii,@function
        .size           _Z18moe_permute_kernelIffLi8ELb1EEvPKT_S2_PS0_PKfPfPKiiii,(.L_x_835 - _Z18moe_permute_kernelIffLi8ELb1EEvPKT_S2_PS0_PKfPfPKiiii)
        .other          _Z18moe_permute_kernelIffLi8ELb1EEvPKT_S2_PS0_PKfPfPKiiii,@"STO_CUDA_ENTRY STV_DEFAULT"
_Z18moe_permute_kernelIffLi8ELb1EEvPKT_S2_PS0_PKfPfPKiiii:
.text._Z18moe_permute_kernelIffLi8ELb1EEvPKT_S2_PS0_PKfPfPKiiii:
        /* <DEDUP_REMOVED lines=12> */
[----:B------:R-:W-:Y:S02]  /*00c0*/  MOV R2, 0x400 ;  /* 0x0000040000027802 */ /* 0x000fe40000000f00 */
[----:B------:R-:W-:-:S05]  /*00d0*/  MOV R7, R8 ;  /* 0x0000000800077202 */ /* 0x000fca0000000f00 */
[----:B------:R-:W2:Y:S01]  /*00e0*/  LDC.64 R4, c[0x0][0x398] ;  /* 0x0000e600ff047b82 */ /* 0x000ea20000000a00 */
[----:B0-----:R-:W-:-:S07]  /*00f0*/  LEA R6, R3, R2, 0x18 ;  /* 0x0000000203067211 */ /* 0x001fce00078ec0ff */
.L_x_773:
[----:B------:R-:W-:-:S04]  /*0100*/  IMAD R3, R0, R12, R7 ;  /* 0x0000000c00037224 */ /* 0x000fc800078e0207 */
[----:B0-2---:R-:W-:-:S06]  /*0110*/  IMAD.WIDE R2, R3, 0x4, R4 ;  /* 0x0000000403027825 */ /* 0x005fcc00078e0204 */
[----:B------:R-:W2:Y:S01]  /*0120*/  LDG.E R2, desc[UR6][R2.64] ;  /* 0x0000000602027981 */ /* 0x000ea2000c1e1900 */
[----:B------:R-:W-:Y:S02]  /*0130*/  LEA R9, R7, R6, 0x2 ;  /* 0x0000000607097211 */ /* 0x000fe400078e10ff */
[----:B-1----:R-:W-:-:S04]  /*0140*/  IADD3 R7, PT, PT, R10, R7, RZ ;  /* 0x000000070a077210 */ /* 0x002fc80007ffe0ff */
[----:B------:R-:W-:Y:S01]  /*0150*/  ISETP.GE.AND P0, PT, R7, R12, PT ;  /* 0x0000000c0700720c */ /* 0x000fe20003f06270 */
[----:B--2---:R0:W-:-:S12]  /*0160*/  STS [R9], R2 ;  /* 0x0000000209007388 */ /* 0x0041d80000000800 */
[----:B------:R-:W-:Y:S05]  /*0170*/  @!P0 BRA `(.L_x_773) ;  /* 0xfffffffc00e08947 */ /* 0x000fea000383ffff */
.L_x_772:
[----:B------:R-:W-:Y:S05]  /*0180*/  BSYNC.RECONVERGENT B0 ;  /* 0x0000000000007941 */ /* 0x000fea0003800200 */
.L_x_771:
[----:B------:R-:W-:Y:S01]  /*0190*/  IMAD.SHL.U32 R6, R8, 0x4, RZ ;  /* 0x0000000408067824 */ /* 0x000fe200078e00ff */
[----:B------:R-:W-:Y:S01]  /*01a0*/  BAR.SYNC.DEFER_BLOCKING 0x0 ;  /* 0x0000000000007b1d */ /* 0x000fe20000010000 */
[----:B------:R-:W-:Y:S01]  /*01b0*/  HFMA2 R29, -RZ, RZ, 0, 0 ;  /* 0x00000000ff1d7431 */ /* 0x000fe200000001ff */
[----:B------:R-:W-:Y:S01]  /*01c0*/  MOV R27, RZ ;  /* 0x000000ff001b7202 */ /* 0x000fe20000000f00 */
[----:B------:R-:W-:Y:S01]  /*01d0*/  HFMA2 R25, -RZ, RZ, 0, 0 ;  /* 0x00000000ff197431 */ /* 0x000fe200000001ff */
[----:B------:R-:W-:Y:S01]  /*01e0*/  ISETP.GE.AND P0, PT, R6, UR8, PT ;  /* 0x0000000806007c0c */ /* 0x000fe2000bf06270 */
[----:B------:R-:W-:Y:S01]  /*01f0*/  HFMA2 R5, -RZ, RZ, 0, 0 ;  /* 0x00000000ff057431 */ /* 0x000fe200000001ff */
[----:B------:R-:W1:Y:S01]  /*0200*/  LDCU.64 UR12, c[0x0][0x390] ;  /* 0x00007200ff0c77ac */ /* 0x000e620008000a00 */
[----:B------:R-:W-:Y:S01]  /*0210*/  BSSY.RECONVERGENT B0, `(.L_x_774) ;  /* 0x0000111000007945 */ /* 0x000fe20003800200 */
[----:B------:R-:W-:Y:S01]  /*0220*/  IMAD.MOV.U32 R11, RZ, RZ, RZ ;  /* 0x000000ffff0b7224 */ /* 0x000fe200078e00ff */
[----:B------:R-:W-:Y:S01]  /*0230*/  MOV R3, RZ ;  /* 0x000000ff00037202 */ /* 0x000fe20000000f00 */
[----:B------:R-:W2:Y:S01]  /*0240*/  LDCU.64 UR14, c[0x0][0x388] ;  /* 0x00007100ff0e77ac */ /* 0x000ea20008000a00 */
[----:B------:R-:W-:Y:S01]  /*0250*/  MOV R7, RZ ;  /* 0x000000ff00077202 */ /* 0x000fe20000000f00 */
[----:B0-----:R-:W-:Y:S01]  /*0260*/  IMAD.MOV.U32 R9, RZ, RZ, RZ ;  /* 0x000000ffff097224 */ /* 0x001fe200078e00ff */
[----:B------:R-:W0:Y:S04]  /*0270*/  LDCU.64 UR10, c[0x0][0x380] ;  /* 0x00007000ff0a77ac */ /* 0x000e280008000a00 */
[----:B------:R-:W-:Y:S05]  /*0280*/  @P0 BRA `(.L_x_775) ;  /* 0x0000001000240947 */ /* 0x000fea0003800000 */
[----:B------:R-:W-:Y:S01]  /*0290*/  ISETP.NE.AND P0, PT, R12, RZ, PT ;  /* 0x000000ff0c00720c */ /* 0x000fe20003f05270 */
[----:B------:R-:W-:-:S12]  /*02a0*/  IMAD R31, R0, UR8, RZ ;  /* 0x00000008001f7c24 */ /* 0x000fd8000f8e02ff */
[----:B------:R-:W-:Y:S05]  /*02b0*/  @P0 BRA `(.L_x_776) ;  /* 0x0000000000200947 */ /* 0x000fea0003800000 */
[----:B------:R-:W-:Y:S01]  /*02c0*/  HFMA2 R27, -RZ, RZ, 0, 0 ;  /* 0x00000000ff1b7431 */ /* 0x000fe200000001ff */
[----:B------:R-:W-:Y:S01]  /*02d0*/  MOV R25, RZ ;  /* 0x000000ff00197202 */ /* 0x000fe20000000f00 */
[----:B------:R-:W-:Y:S02]  /*02e0*/  HFMA2 R11, -RZ, RZ, 0, 0 ;  /* 0x00000000ff0b7431 */ /* 0x000fe400000001ff */
[----:B------:R-:W-:Y:S02]  /*02f0*/  IMAD.MOV.U32 R3, RZ, RZ, RZ ;  /* 0x000000ffff037224 */ /* 0x000fe400078e00ff */
[----:B------:R-:W-:Y:S01]  /*0300*/  HFMA2 R7, -RZ, RZ, 0, 0 ;  /* 0x00000000ff077431 */ /* 0x000fe200000001ff */
[----:B------:R-:W-:Y:S02]  /*0310*/  MOV R5, RZ ;  /* 0x000000ff00057202 */ /* 0x000fe40000000f00 */
[----:B------:R-:W-:Y:S01]  /*0320*/  MOV R9, RZ ;  /* 0x000000ff00097202 */ /* 0x000fe20000000f00 */
[----:B------:R-:W-:Y:S06]  /*0330*/  BRA `(.L_x_775) ;  /* 0x0000000c00f87947 */ /* 0x000fec0003800000 */
.L_x_776:
[----:B------:R-:W3:Y:S01]  /*0340*/  LDC.64 R44, c[0x0][0x3a8] ;  /* 0x0000ea00ff2c7b82 */ /* 0x000ee20000000a00 */
[----:B------:R-:W-:Y:S02]  /*0350*/  VIADD R2, R12, 0xffffffff ;  /* 0xffffffff0c027836 */ /* 0x000fe40000000000 */
[----:B------:R-:W-:Y:S01]  /*0360*/  HFMA2 R29, -RZ, RZ, 0, 0 ;  /* 0x00000000ff1d7431 */ /* 0x000fe200000001ff */
[----:B------:R-:W-:Y:S01]  /*0370*/  MOV R27, RZ ;  /* 0x000000ff001b7202 */ /* 0x000fe20000000f00 */
[----:B------:R-:W-:Y:S02]  /*0380*/  HFMA2 R25, -RZ, RZ, 0, 0 ;  /* 0x00000000ff197431 */ /* 0x000fe400000001ff */
[----:B------:R-:W-:Y:S01]  /*0390*/  IMAD.MOV.U32 R11, RZ, RZ, RZ ;  /* 0x000000ffff0b7224 */ /* 0x000fe200078e00ff */
[----:B------:R-:W-:Y:S01]  /*03a0*/  VIMNMX.U32 R4, PT, PT, R2, 0x7, PT ;  /* 0x0000000702047848 */ /* 0x000fe20003fe0000 */
[----:B------:R-:W-:Y:S01]  /*03b0*/  HFMA2 R5, -RZ, RZ, 0, 0 ;  /* 0x00000000ff057431 */ /* 0x000fe200000001ff */
[----:B------:R-:W4:Y:S01]  /*03c0*/  LDC R33, c[0x0][0x3b0] ;  /* 0x0000ec00ff217b82 */ /* 0x000f220000000800 */
[----:B------:R-:W-:Y:S01]  /*03d0*/  MOV R3, RZ ;  /* 0x000000ff00037202 */ /* 0x000fe20000000f00 */
[----:B------:R-:W-:Y:S01]  /*03e0*/  IMAD.MOV.U32 R9, RZ, RZ, RZ ;  /* 0x000000ffff097224 */ /* 0x000fe200078e00ff */
[----:B------:R-:W-:-:S02]  /*03f0*/  MOV R7, RZ ;  /* 0x000000ff00077202 */ /* 0x000fc40000000f00 */
        /* <DEDUP_REMOVED lines=8> */
.L_x_785:
[----:B------:R-:W-:Y:S02]  /*0480*/  SHF.R.S32.HI R8, RZ, 0x1f, R6 ;  /* 0x0000001fff087819 */ /* 0x000fe40000011406 */
[----:B------:R-:W-:-:S04]  /*0490*/  IADD3 R10, P0, PT, R31, R6, RZ ;  /* 0x000000061f0a7210 */ /* 0x000fc80007f1e0ff */
[----:B------:R-:W-:Y:S02]  /*04a0*/  LEA.HI.X.SX32 R13, R31, R8, 0x1, P0 ;  /* 0x000000081f0d7211 */ /* 0x000fe400000f0eff */
[----:B0-----:R-:W-:-:S04]  /*04b0*/  LEA R12, P0, R10, UR10, 0x2 ;  /* 0x0000000a0a0c7c11 */ /* 0x001fc8000f8010ff */
[----:B------:R-:W-:-:S06]  /*04c0*/  LEA.HI.X R13, R10, UR11, R13, 0x2, P0 ;  /* 0x0000000b0a0d7c11 */ /* 0x000fcc00080f140d */
[----:B------:R-:W5:Y:S04]  /*04d0*/  LDG.E.LU.128 R12, desc[UR6][R12.64] ;  /* 0x000000060c0c7981 */ /* 0x000f68000c3e1d00 */
[----:B------:R-:W3:Y:S01]  /*04e0*/  LDG.E R10, desc[UR6][R44.64] ;  /* 0x000000062c0a7981 */ /* 0x000ee2000c1e1900 */
[----:B------:R-:W-:Y:S02]  /*04f0*/  ISETP.NE.AND P0, PT, R2, RZ, PT ;  /* 0x000000ff0200720c */ /* 0x000fe40003f05270 */
[----:B---3--:R-:W-:-:S13]  /*0500*/  ISETP.NE.AND P1, PT, R10, -0x1, PT ;  /* 0xffffffff0a00780c */ /* 0x008fda0003f25270 */
[----:B------:R-:W-:Y:S05]  /*0510*/  @!P1 BRA `(.L_x_777) ;  /* 0x00000000005c9947 */ /* 0x000fea0003800000 */
[----:B------:R-:W0:Y:S01]  /*0520*/  S2UR UR5, SR_CgaCtaId ;  /* 0x00000000000579c3 */ /* 0x000e220000008800 */
[----:B------:R-:W-:Y:S01]  /*0530*/  UMOV UR4, 0x400 ;  /* 0x0000040000047882 */ /* 0x000fe20000000000 */
[----:B------:R-:W-:-:S05]  /*0540*/  IMAD R17, R10, UR9, RZ ;  /* 0x000000090a117c24 */ /* 0x000fca000f8e02ff */
[----:B------:R-:W-:-:S04]  /*0550*/  IADD3 R10, P1, PT, R17, R6, RZ ;  /* 0x00000006110a7210 */ /* 0x000fc80007f3e0ff */
[----:B------:R-:W-:Y:S02]  /*0560*/  SHF.L.U32 R20, R10, 0x2, RZ ;  /* 0x000000020a147819 */ /* 0x000fe400000006ff */
[----:B------:R-:W-:Y:S02]  /*0570*/  LEA.HI.X.SX32 R17, R17, R8, 0x1, P1 ;  /* 0x0000000811117211 */ /* 0x000fe400008f0eff */
[----:B-1----:R-:W-:Y:S02]  /*0580*/  IADD3 R22, P1, PT, R20, UR12, RZ ;  /* 0x0000000c14167c10 */ /* 0x002fe4000ff3e0ff */
[----:B------:R-:W-:Y:S02]  /*0590*/  SHF.L.U64.HI R10, R10, 0x2, R17 ;  /* 0x000000020a0a7819 */ /* 0x000fe40000010211 */
[----:B--2---:R-:W-:Y:S02]  /*05a0*/  IADD3 R20, P2, PT, R20, UR14, RZ ;  /* 0x0000000e14147c10 */ /* 0x004fe4000ff5e0ff */
        /* <DEDUP_REMOVED lines=9> */
[----:B0-----:R-:W2:Y:S02]  /*0640*/  LDG.E.LU.128 R20, desc[UR6][R20.64] ;  /* 0x0000000614147981 */ /* 0x001ea4000c3e1d00 */
[----:B--2---:R-:W-:-:S04]  /*0650*/  FFMA R10, R12, R20, R9 ;  /* 0x000000140c0a7223 */ /* 0x004fc80000000009 */
[----:B------:R-:W-:-:S04]  /*0660*/  FFMA R9, R13, R21, R10 ;  /* 0x000000150d097223 */ /* 0x000fc8000000000a */
[----:B------:R-:W-:-:S04]  /*0670*/  FFMA R10, R14, R22, R9 ;  /* 0x000000160e0a7223 */ /* 0x000fc80000000009 */
[----:B------:R-:W-:-:S07]  /*0680*/  FFMA R9, R15, R23, R10 ;  /* 0x000000170f097223 */ /* 0x000fce000000000a */
.L_x_777:
[----:B------:R-:W-:Y:S05]  /*0690*/  @!P0 BRA `(.L_x_778) ;  /* 0x0000000c00108947 */ /* 0x000fea0003800000 */
[----:B------:R-:W3:Y:S01]  /*06a0*/  LDG.E R10, desc[UR6][R42.64] ;  /* 0x000000062a0a7981 */ /* 0x000ee2000c1e1900 */
[----:B------:R-:W-:Y:S02]  /*06b0*/  ISETP.NE.AND P0, PT, R4, 0x2, PT ;  /* 0x000000020400780c */ /* 0x000fe40003f05270 */
        /* <DEDUP_REMOVED lines=25> */
.L_x_779:
        /* <DEDUP_REMOVED lines=12> */
[C---:B-1----:R-:W-:Y:S02]  /*0910*/  IADD3 R22, P1, PT, R20.reuse, UR12, RZ ;  /* 0x0000000c14167c10 */ /* 0x042fe4000ff3e0ff */
[----:B--2---:R-:W-:Y:S02]  /*0920*/  IADD3 R20, P2, PT, R20, UR14, RZ ;  /* 0x0000000e14147c10 */ /* 0x004fe4000ff5e0ff */
[C---:B------:R-:W-:Y:S02]  /*0930*/  IADD3.X R23, PT, PT, R10.reuse, UR13, RZ, P1, !PT ;  /* 0x0000000d0a177c10 */ /* 0x040fe40008ffe4ff */
        /* <DEDUP_REMOVED lines=13> */
.L_x_780:
        /* <DEDUP_REMOVED lines=28> */
.L_x_781:
        /* <DEDUP_REMOVED lines=28> */
.L_x_782:
        /* <DEDUP_REMOVED lines=28> */
.L_x_783:
        /* <DEDUP_REMOVED lines=28> */
.L_x_784:
[----:B------:R-:W-:Y:S05]  /*1110*/  @!P0 BRA `(.L_x_778) ;  /* 0x0000000000708947 */ /* 0x000fea0003800000 */
[----:B------:R-:W0:Y:S02]  /*1120*/  LDC R17, c[0x0][0x3b0] ;  /* 0x0000ec00ff117b82 */ /* 0x000e240000000800 */
[----:B0-----:R-:W-:-:S06]  /*1130*/  IMAD.WIDE R16, R17, 0x4, R32 ;  /* 0x0000000411107825 */ /* 0x001fcc00078e0220 */
        /* <DEDUP_REMOVED lines=26> */
.L_x_778:
[----:B-----5:R-:W0:Y:S02]  /*12e0*/  LDC R13, c[0x0][0x360] ;  /* 0x0000d800ff0d7b82 */ /* 0x020e240000000800 */
[----:B0-----:R-:W-:-:S04]  /*12f0*/  LEA R6, R13, R6, 0x2 ;  /* 0x000000060d067211 */ /* 0x001fc800078e10ff */
[----:B------:R-:W-:-:S13]  /*1300*/  ISETP.GE.AND P0, PT, R6, UR9, PT ;  /* 0x0000000906007c0c */ /* 0x000fda000bf06270 */
[----:B------:R-:W-:Y:S05]  /*1310*/  @!P0 BRA `(.L_x_785) ;  /* 0xfffffff000588947 */ /* 0x000fea000383ffff */
.L_x_775:
[----:B012---:R-:W-:Y:S05]  /*1320*/  BSYNC.RECONVERGENT B0 ;  /* 0x0000000000007941 */ /* 0x007fea0003800200 */
.L_x_774:
[----:B------:R-:W0:Y:S02]  /*1330*/  LDC R13, c[0x0][0x3b4] ;  /* 0x0000ed00ff0d7b82 */ /* 0x000e240000000800 */
        /* <DEDUP_REMOVED lines=25> */
[----:B0-----:R-:W-:-:S05]  /*14d0*/  FADD R17, R8, R17 ;  /* 0x0000001108117221 */ /* 0x001fca0000000000 */
[----:B------:R-:W0:Y:S02]  /*14e0*/  SHFL.BFLY PT, R10, R17, 0x1, 0x1f ;  /* 0x0c201f00110a7f89 */ /* 0x000e2400000e0000 */
[----:B0-----:R-:W-:-:S05]  /*14f0*/  FADD R7, R17, R10 ;  /* 0x0000000a11077221 */ /* 0x001fca0000000000 */
        /* <DEDUP_REMOVED lines=71> */
.L_x_786:
[----:B------:R-:W0:Y:S02]  /*1970*/  S2R R4, SR_TID.X ;  /* 0x0000000000047919 */ /* 0x000e240000002100 */
[----:B0-----:R-:W-:-:S13]  /*1980*/  ISETP.NE.OR P0, PT, R4, RZ, !P0 ;  /* 0x000000ff0400720c */ /* 0x001fda0004705670 */
[----:B------:R-:W-:Y:S05]  /*1990*/  @P0 EXIT ;  /* 0x000000000000094d */ /* 0x000fea0003800000 */
[----:B------:R-:W0:Y:S01]  /*19a0*/  LDC.64 R14, c[0x0][0x3a0] ;  /* 0x0000e800ff0e7b82 */ /* 0x000e220000000a00 */
[----:B------:R-:W-:Y:S01]  /*19b0*/  ISETP.NE.AND P0, PT, R2, RZ, PT ;  /* 0x000000ff0200720c */ /* 0x000fe20003f05270 */
[----:B------:R-:W-:-:S04]  /*19c0*/  IMAD R13, R0, R13, RZ ;  /* 0x0000000d000d7224 */ /* 0x000fc800078e02ff */
[----:B0-----:R-:W-:-:S05]  /*19d0*/  IMAD.WIDE R12, R13, 0x4, R14 ;  /* 0x000000040d0c7825 */ /* 0x001fca00078e020e */
[----:B------:R0:W-:Y:S03]  /*19e0*/  STG.E desc[UR6][R12.64], R9 ;  /* 0x000000090c007986 */ /* 0x0001e6000c101906 */
        /* <DEDUP_REMOVED lines=23> */
.L_x_787:
        /* <DEDUP_REMOVED lines=10> */
.L_x_835:


//--------------------- .text._Z18moe_permute_kernelIffLi1ELb0EEvPKT_S2_PS0_PKfPfPKiiii --------------------------
	.section	.text._Z18moe_permute_kernelIffLi1ELb0EEvPKT_S2_PS0_PKfPfPKiiii,"ax",@progbits
	.align	128
        .global         _Z18moe_permute_kernelIffLi1ELb0EEvPKT_S2_PS0_PKfPfPKiiii
        .type           _Z18moe_permute_kernelIffLi1ELb0EEvPKT_S2_PS0_PKfPfPKiiii,@function
        .size           _Z18moe_permute_kernelIffLi1ELb0EEvPKT_S2_PS0_PKfPfPKiiii,(.L_x_836 - _Z18moe_permute_kernelIffLi1ELb0EEvPKT_S2_PS0_PKfPfPKiiii)
        .other          _Z18moe_permute_kernelIffLi1ELb0EEvPKT_S2_PS0_PKfPfPKiiii,@"STO_CUDA_ENTRY STV_DEFAULT"
_Z18moe_permute_kernelIffLi1ELb0EEvPKT_S2_PS0_PKfPfPKiiii:
.text._Z18moe_permute_kernelIffLi1ELb0EEvPKT_S2_PS0_PKfPfPKiiii:
        /* <DEDUP_REMOVED lines=19> */
.L_x_789:
        /* <DEDUP_REMOVED lines=15> */
.L_x_788:
[----:B---3--:R-:W-:-:S05]  /*0220*/  IMAD R11, R10, 0x4, R11 ;  /* 0x000000040a0b7824 */ /* 0x008fca00078e020b */
[----:B-1----:R-:W-:-:S13]  /*0230*/  ISETP.GE.AND P0, PT, R11, UR7, PT ;  /* 0x000000070b007c0c */ /* 0x002fda000bf06270 */
[----:B------:R-:W-:Y:S05]  /*0240*/  @!P0 BRA `(.L_x_789) ;  /* 0xfffffffc00b88947 */ /* 0x000fea000383ffff */
[----:B----4-:R-:W-:Y:S05]  /*0250*/  EXIT ;  /* 0x000000000000794d */ /* 0x010fea0003800000 */
.L_x_790:
        /* <DEDUP_REMOVED lines=10> */
.L_x_836:


//--------------------- .text._Z18moe_permute_kernelIffLi128ELb0EEvPKT_S2_PS0_PKfPfPKiiii --------------------------
	.section	.text._Z18moe_permute_kernelIffLi128ELb0EEvPKT_S2_PS0_PKfPfPKiiii,"ax",@progbits
	.align	128
        .global         _Z18moe_permute_kernelIffLi128ELb0EEvPKT_S2_PS0_PKfPfPKiiii
        .type           _Z18moe_permute_kernelIffLi128ELb0EEvPKT_S2_PS0_PKfPfPKiiii,@function
        .size           _Z18moe_permute_kernelIffLi128ELb0EEvPKT_S2_PS0_PKfPfPKiiii,(.L_x_837 - _Z18moe_permute_kernelIffLi128ELb0EEvPKT_S2_PS0_PKfPfPKiiii)
        .other          _Z18moe_permute_kernelIffLi128ELb0EEvPKT_S2_PS0_PKfPfPKiiii,@"STO_CUDA_ENTRY STV_DEFAULT"
_Z18moe_permute_kernelIffLi128ELb0EEvPKT_S2_PS0_PKfPfPKiiii:
.text._Z18moe_permute_kernelIffLi128ELb0EEvPKT_S2_PS0_PKfPfPKiiii:
        /* <DEDUP_REMOVED lines=23> */
.L_x_802:
        /* <DEDUP_REMOVED lines=24> */
.L_x_795:
        /* <DEDUP_REMOVED lines=180> */
.L_x_794:
[----:B------:R-:W-:Y:S01]  /*0e30*/  IMAD R15, R14, 0x4, R15 ;  /* 0x000000040e0f7824 */ /* 0x000fe200078e020f */
[----:B------:R-:W-:Y:S06]  /*0e40*/  @!P1 BRA `(.L_x_795) ;  /* 0xfffffff400289947 */ /* 0x000fec000383ffff */
.L_x_793:
        /* <DEDUP_REMOVED lines=97> */
.L_x_797:
[----:B------:R-:W-:Y:S02]  /*1460*/  IMAD R15, R14, 0x4, R15 ;  /* 0x000000040e0f7824 */ /* 0x000fe400078e020f */
[----:B------:R-:W-:-:S07]  /*1470*/  VIADD R12, R22, 0x4 ;  /* 0x00000004160c7836 */ /* 0x000fce0000000000 */
.L_x_796:
[----:B------:R-:W-:-:S13]  /*1480*/  ISETP.NE.OR P0, PT, R12, RZ, P0 ;  /* 0x000000ff0c00720c */ /* 0x000fda0000705670 */
[----:B------:R-:W-:Y:S05]  /*1490*/  @!P0 BRA `(.L_x_791) ;  /* 0x0000000000c08947 */ /* 0x000fea0003800000 */
.L_x_792:
        /* <DEDUP_REMOVED lines=46> */
.L_x_798:
[----:B------:R-:W-:Y:S01]  /*1780*/  IMAD R15, R27, 0x4, R15 ;  /* 0x000000041b0f7824 */ /* 0x000fe200078e020f */
[----:B------:R-:W-:Y:S06]  /*1790*/  @P0 BRA `(.L_x_792) ;  /* 0xfffffffc00400947 */ /* 0x000fec000383ffff */
.L_x_791:
        /* <DEDUP_REMOVED lines=16> */
.L_x_800:
        /* <DEDUP_REMOVED lines=15> */
.L_x_801:
        /* <DEDUP_REMOVED lines=13> */
.L_x_799:
[----:B------:R-:W4:Y:S01]  /*1a60*/  LDCU UR6, c[0x0][0x3b8] ;  /* 0x00007700ff0677ac */ /* 0x000f220008000800 */
[----:B-1----:R-:W-:-:S05]  /*1a70*/  IMAD R5, R2, 0x4, R5 ;  /* 0x0000000402057824 */ /* 0x002fca00078e0205 */
[----:B----4-:R-:W-:-:S13]  /*1a80*/  ISETP.GE.AND P0, PT, R5, UR6, PT ;  /* 0x0000000605007c0c */ /* 0x010fda000bf06270 */
[----:B------:R-:W-:Y:S05]  /*1a90*/  @!P0 BRA `(.L_x_802) ;  /* 0xffffffe400b48947 */ /* 0x000fea000383ffff */
[----:B------:R-:W-:Y:S05]  /*1aa0*/  EXIT ;  /* 0x000000000000794d */ /* 0x000fea0003800000 */
.L_x_803:
        /* <DEDUP_REMOVED lines=13> */
.L_x_837:


//--------------------- .text._Z19moe_permute_row_mapPKiPiiii --------------------------
	.section	.text._Z19moe_permute_row_mapPKiPiiii,"ax",@progbits
	.align	128
.text._Z19moe_permute_row_mapPKiPiiii:
        .type           _Z19moe_permute_row_mapPKiPiiii,@function
        .size           _Z19moe_permute_row_mapPKiPiiii,(.L_x_805 - _Z19moe_permute_row_mapPKiPiiii)
        .other          _Z19moe_permute_row_mapPKiPiiii,@"STO_CUDA_ENTRY STV_DEFAULT"
_Z19moe_permute_row_mapPKiPiiii:
[----:B------:R-:W-:Y:S01]  /*0000*/  LDC R1, c[0x0][0x37c] ;  /* 0x0000df00ff017b82 */ /* 0x000fe20000000800 */
[----:B------:R-:W0:Y:S07]  /*0010*/  S2R R0, SR_TID.X ;  /* 0x0000000000007919 */ /* 0x000e2e0000002100 */
[----:B------:R-:W0:Y:S08]  /*0020*/  S2UR UR4, SR_CTAID.X ;  /* 0x00000000000479c3 */ /* 0x000e300000002500 */
[----:B------:R-:W0:Y:S08]  /*0030*/  LDC R5, c[0x0][0x360] ;  /* 0x0000d800ff057b82 */ /* 0x000e300000000800 */
[----:B------:R-:W1:Y:S01]  /*0040*/  LDC.64 R2, c[0x0][0x390] ;  /* 0x0000e400ff027b82 */ /* 0x000e620000000a00 */
[----:B0-----:R-:W-:-:S02]  /*0050*/  IMAD R0, R5, UR4, R0 ;  /* 0x0000000405007c24 */ /* 0x001fc4000f8e0200 */
[----:B-1----:R-:W-:-:S05]  /*0060*/  IMAD R5, R3, R2, RZ ;  /* 0x0000000203057224 */ /* 0x002fca00078e02ff */
[----:B------:R-:W-:-:S13]  /*0070*/  ISETP.GE.AND P0, PT, R0, R5, PT ;  /* 0x000000050000720c */ /* 0x000fda0003f06270 */
[----:B------:R-:W-:Y:S05]  /*0080*/  @P0 EXIT ;  /* 0x000000000000094d */ /* 0x000fea0003800000 */
[----:B------:R-:W0:Y:S01]  /*0090*/  LDC.64 R4, c[0x0][0x380] ;  /* 0x0000e000ff047b82 */ /* 0x000e220000000a00 */
[----:B------:R-:W1:Y:S01]  /*00a0*/  LDCU.64 UR4, c[0x0][0x358] ;  /* 0x00006b00ff0477ac */ /* 0x000e620008000a00 */
[----:B------:R-:W-:Y:S01]  /*00b0*/  IABS R11, R3 ;  /* 0x00000003000b7213 */ /* 0x000fe20000000000 */
[----:B------:R-:W2:Y:S01]  /*00c0*/  LDCU UR6, c[0x0][0x398] ;  /* 0x00007300ff0677ac */ /* 0x000ea20008000800 */
[----:B0-----:R-:W-:-:S05]  /*00d0*/  IMAD.WIDE R4, R0, 0x4, R4 ;  /* 0x0000000400047825 */ /* 0x001fca00078e0204 */
[----:B-1----:R-:W3:Y:S01]  /*00e0*/  LDG.E R8, desc[UR4][R4.64] ;  /* 0x0000000404087981 */ /* 0x002ee2000c1e1900 */
[----:B------:R-:W0:Y:S01]  /*00f0*/  I2F.RP R9, R11 ;  /* 0x0000000b00097306 */ /* 0x000e220000209400 */
[----:B--2---:R-:W-:-:S07]  /*0100*/  ISETP.GE.AND P1, PT, R0, UR6, PT ;  /* 0x0000000600007c0c */ /* 0x004fce000bf26270 */
[----:B0-----:R-:W0:Y:S02]  /*0110*/  MUFU.RCP R9, R9 ;  /* 0x0000000900097308 */ /* 0x001e240000001000 */
[----:B0-----:R-:W-:-:S06]  /*0120*/  IADD3 R6, PT, PT, R9, 0xffffffe, RZ ;  /* 0x0ffffffe09067810 */ /* 0x001fcc0007ffe0ff */
[----:B------:R0:W1:Y:S02]  /*0130*/  F2I.FTZ.U32.TRUNC.NTZ R7, R6 ;  /* 0x0000000600077305 */ /* 0x000064000021f000 */
[----:B0-----:R-:W-:Y:S02]  /*0140*/  HFMA2 R6, -RZ, RZ, 0, 0 ;  /* 0x00000000ff067431 */ /* 0x001fe400000001ff */
[----:B-1----:R-:W-:-:S04]  /*0150*/  IMAD.MOV R10, RZ, RZ, -R7 ;  /* 0x000000ffff0a7224 */ /* 0x002fc800078e0a07 */
[----:B------:R-:W-:-:S04]  /*0160*/  IMAD R13, R10, R11, RZ ;  /* 0x0000000b0a0d7224 */ /* 0x000fc800078e02ff */
[----:B------:R-:W-:Y:S01]  /*0170*/  IMAD.HI.U32 R7, R7, R13, R6 ;  /* 0x0000000d07077227 */ /* 0x000fe200078e0006 */
[----:B---3--:R-:W-:-:S05]  /*0180*/  IABS R4, R8 ;  /* 0x0000000800047213 */ /* 0x008fca0000000000 */
[----:B------:R-:W-:-:S04]  /*0190*/  IMAD.HI.U32 R7, R7, R4, RZ ;  /* 0x0000000407077227 */ /* 0x000fc800078e00ff */
[----:B------:R-:W-:-:S04]  /*01a0*/  IMAD.MOV R5, RZ, RZ, -R7 ;  /* 0x000000ffff057224 */ /* 0x000fc800078e0a07 */
[----:B------:R-:W-:-:S05]  /*01b0*/  IMAD R4, R11, R5, R4 ;  /* 0x000000050b047224 */ /* 0x000fca00078e0204 */
[----:B------:R-:W-:-:S13]  /*01c0*/  ISETP.GT.U32.AND P3, PT, R11, R4, PT ;  /* 0x000000040b00720c */ /* 0x000fda0003f64070 */
[-C--:B------:R-:W-:Y:S01]  /*01d0*/  @!P3 IADD3 R4, PT, PT, R4, -R11.reuse, RZ ;  /* 0x8000000b0404b210 */ /* 0x080fe20007ffe0ff */
[----:B------:R-:W-:Y:S01]  /*01e0*/  @!P3 VIADD R7, R7, 0x1 ;  /* 0x000000010707b836 */ /* 0x000fe20000000000 */
[----:B------:R-:W-:Y:S02]  /*01f0*/  ISETP.NE.AND P3, PT, R3, RZ, PT ;  /* 0x000000ff0300720c */ /* 0x000fe40003f65270 */
[----:B------:R-:W-:Y:S02]  /*0200*/  ISETP.GE.U32.AND P0, PT, R4, R11, PT ;  /* 0x0000000b0400720c */ /* 0x000fe40003f06070 */
[----:B------:R-:W-:-:S04]  /*0210*/  LOP3.LUT R4, R8, R3, RZ, 0x3c, !PT ;  /* 0x0000000308047212 */ /* 0x000fc800078e3cff */
[----:B------:R-:W-:Y:S02]  /*0220*/  ISETP.GE.AND P2, PT, R4, RZ, PT ;  /* 0x000000ff0400720c */ /* 0x000fe40003f46270 */
[----:B------:R-:W0:Y:S05]  /*0230*/  @P1 LDC.64 R4, c[0x0][0x388] ;  /* 0x0000e200ff041b82 */ /* 0x000e2a0000000a00 */
[----:B------:R-:W-:-:S04]  /*0240*/  @P0 IADD3 R7, PT, PT, R7, 0x1, RZ ;  /* 0x0000000107070810 */ /* 0x000fc80007ffe0ff */
[----:B------:R-:W-:Y:S02]  /*0250*/  MOV R9, R7 ;  /* 0x0000000700097202 */ /* 0x000fe40000000f00 */
[----:B------:R-:W-:-:S03]  /*0260*/  @P1 MOV R7, 0xffffffff ;  /* 0xffffffff00071802 */ /* 0x000fc60000000f00 */
[----:B------:R-:W-:Y:S01]  /*0270*/  @!P2 IMAD.MOV R9, RZ, RZ, -R9 ;  /* 0x000000ffff09a224 */ /* 0x000fe200078e0a09 */
[----:B------:R-:W-:-:S04]  /*0280*/  @!P3 LOP3.LUT R9, RZ, R3, RZ, 0x33, !PT ;  /* 0x00000003ff09b212 */ /* 0x000fc800078e33ff */
[----:B------:R-:W-:-:S05]  /*0290*/  IADD3 R6, PT, PT, -R9, RZ, RZ ;  /* 0x000000ff09067210 */ /* 0x000fca0007ffe1ff */
[----:B------:R-:W-:-:S04]  /*02a0*/  IMAD R6, R3, R6, R8 ;  /* 0x0000000603067224 */ /* 0x000fc800078e0208 */
[----:B------:R-:W-:-:S04]  /*02b0*/  @P1 IMAD R3, R6, R2, R9 ;  /* 0x0000000206031224 */ /* 0x000fc800078e0209 */
[----:B0-----:R-:W-:-:S05]  /*02c0*/  @P1 IMAD.WIDE R4, R3, 0x4, R4 ;  /* 0x0000000403041825 */ /* 0x001fca00078e0204 */
[----:B------:R0:W-:Y:S01]  /*02d0*/  @P1 STG.E desc[UR4][R4.64], R7 ;  /* 0x0000000704001986 */ /* 0x0001e2000c101904 */
[----:B------:R-:W-:Y:S05]  /*02e0*/  @P1 EXIT ;  /* 0x000000000000194d */ /* 0x000fea0003800000 */
[----:B0-----:R-:W0:Y:S01]  /*02f0*/  LDC.64 R4, c[0x0][0x388] ;  /* 0x0000e200ff047b82 */ /* 0x001e220000000a00 */
[----:B------:R-:W-:-:S04]  /*0300*/  IMAD R9, R6, R2, R9 ;  /* 0x0000000206097224 */ /* 0x000fc800078e0209 */
[----:B0-----:R-:W-:-:S05]  /*0310*/  IMAD.WIDE R4, R9, 0x4, R4 ;  /* 0x0000000409047825 */ /* 0x001fca00078e0204 */
[----:B------:R-:W-:Y:S01]  /*0320*/  STG.E desc[UR4][R4.64], R0 ;  /* 0x0000000004007986 */ /* 0x000fe2000c101904 */
[----:B------:R-:W-:Y:S05]  /*0330*/  EXIT ;  /* 0x000000000000794d */ /* 0x000fea0003800000 */
.L_x_804:
        /* <DEDUP_REMOVED lines=12> */
.L_x_805:


//--------------------- .nv.shared._ZN3cub18CUB_300001_SM_10006detail10radix_sort29DeviceRadixSortOnesweepKernelINS1_5radix10policy_hubIiiyE10Policy1000ELNS0_9SortOrderE0EiiyiiNS1_21identity_decomposer_tEEEvPT5_SB_PT3_PKSC_PT1_PKSG_PT2_PKSK_T4_iiT6_ --------------------------
	.section	.nv.shared._ZN3cub18CUB_300001_SM_10006detail10radix_sort29DeviceRadixSortOnesweepKernelINS1_5radix10policy_hubIiiyE10Policy1000ELNS0_9SortOrderE0EiiyiiNS1_21identity_decomposer_tEEEvPT5_SB_PT3_PKSC_PT1_PKSG_PT2_PKSK_T4_iiT6_,"aw",@nobits
	.sectionflags	@""
	.align	16
.nv.shared._ZN3cub18CUB_300001_SM_10006detail10radix_sort29DeviceRadixSortOnesweepKernelINS1_5radix10policy_hubIiiyE10Policy1000ELNS0_9SortOrderE0EiiyiiNS1_21identity_decomposer_tEEEvPT5_SB_PT3_PKSC_PT1_PKSG_PT2_PKSK_T4_iiT6_:
	.zero		29184


//--------------------- .nv.shared.reserved.0     --------------------------
	.section	.nv.shared.reserved.0,"aw",@nobits
	.weak		__nv_reservedSMEM_offset_0_alias
	.size		__nv_reservedSMEM_offset_0_alias, 0, 64
	.other		__nv_reservedSMEM_offset_0_alias,@"STO_CUDA_RESERVED_SHARED STV_DEFAULT"
__nv_reservedSMEM_offset_0_alias:
	.zero		0
	.zero		64


//--------------------- .nv.global                --------------------------
	.section	.nv.global,"aw",@nobits
.nv.global:
	.type		_ZN45_INTERNAL_70a6c584_14_permutation_cu_32a3d3556thrust24THRUST_300001_SM_1000_NS12placeholders2_5E,@object
	.size		_ZN45_INTERNAL_70a6c584_14_permutation_cu_32a3d3556thrust24THRUST_300001_SM_1000_NS12placeholders2_5E,(_ZN45_INTERNAL_70a6c584_14_permutation_cu_32a3d3554cuda3std3__45__cpo6cbeginE - _ZN45_INTERNAL_70a6c584_14_permutation_cu_32a3d3556thrust24THRUST_300001_SM_1000_NS12placeholders2_5E)
_ZN45_INTERNAL_70a6c584_14_permutation_cu_32a3d3556thrust24THRUST_300001_SM_1000_NS12placeholders2_5E:
	.zero		1
	.type		_ZN45_INTERNAL_70a6c584_14_permutation_cu_32a3d3554cuda3std3__45__cpo6cbeginE,@object
	.size		_ZN45_INTERNAL_70a6c584_14_permutation_cu_32a3d3554cuda3std3__45__cpo6cbeginE,(_ZN45_INTERNAL_70a6c584_14_permutation_cu_32a3d3554cuda3std6ranges3__45__cpo6cbeginE - _ZN45_INTERNAL_70a6c584_14_permutation_cu_32a3d3554cuda3std3__45__cpo6cbeginE)
_ZN45_INTERNAL_70a6c584_14_permutation_cu_32a3d3554cuda3std3__45__cpo6cbeginE:
	.zero		1
	.type		_ZN45_INTERNAL_70a6c584_14_permutation_cu_32a3d3554cuda3std6ranges3__45__cpo6cbeginE,@object
	.size		_ZN45_INTERNAL_70a6c584_14_permutation_cu_32a3d3554cuda3std6ranges3__45__cpo6cbeginE,(_ZN45_INTERNAL_70a6c584_14_permutation_cu_32a3d3554cuda3std3__48in_placeE - _ZN45_INTERNAL_70a6c584_14_permutation_cu_32a3d3554cuda3std6ranges3__45__cpo6cbeginE)
_ZN45_INTERNAL_70a6c584_14_permutation_cu_32a3d3554cuda3std6ranges3__45__cpo6cbeginE:
	.zero		1
	.type		_ZN45_INTERNAL_70a6c584_14_permutation_cu_32a3d3554cuda3std3__48in_placeE,@object
	.size		_ZN45_INTERNAL_70a6c584_14_permutation_cu_32a3d3554cuda3std3__48in_placeE,(_ZN45_INTERNAL_70a6c584_14_permutation_cu_32a3d3554cuda3std6ranges3__45__cpo4sizeE - _ZN45_INTERNAL_70a6c584_14_permutation_cu_32a3d3554cuda3std3__48in_placeE)
_ZN45_INTERNAL_70a6c584_14_permutation_cu_32a3d3554cuda3std3__48in_placeE:
	.zero		1
	.type		_ZN45_INTERNAL_70a6c584_14_permutation_cu_32a3d3554cuda3std6ranges3__45__cpo4sizeE,@object
	.size		_ZN45_INTERNAL_70a6c584_14_permutation_cu_32a3d3554cuda3std6ranges3__45__cpo4sizeE,(_ZN45_INTERNAL_70a6c584_14_permutation_cu_32a3d3556thrust24THRUST_300001_SM_1000_NS12placeholders2_9E - _ZN45_INTERNAL_70a6c584_14_permutation_cu_32a3d3554cuda3std6ranges3__45__cpo4sizeE)
_ZN45_INTERNAL_70a6c584_14_permutation_cu_32a3d3554cuda3std6ranges3__45__cpo4sizeE:
	.zero		1
	.type		_ZN45_INTERNAL_70a6c584_14_permutation_cu_32a3d3556thrust24THRUST_300001_SM_1000_NS12placeholders2_9E,@object
	.size		_ZN45_INTERNAL_70a6c584_14_permutation_cu_32a3d3556thrust24THRUST_300001_SM_1000_NS12placeholders2_9E,(_ZN45_INTERNAL_70a6c584_14_permutation_cu_32a3d3554cuda3std3__45__cpo7crbeginE - _ZN45_INTERNAL_70a6c584_14_permutation_cu_32a3d3556thrust24THRUST_300001_SM_1000_NS12placeholders2_9E)
_ZN45_INTERNAL_70a6c584_14_permutation_cu_32a3d3556thrust24THRUST_300001_SM_1000_NS12placeholders2_9E:
	.zero		1
	.type		_ZN45_INTERNAL_70a6c584_14_permutation_cu_32a3d3554cuda3std3__45__cpo7crbeginE,@object
	.size		_ZN45_INTERNAL_70a6c584_14_permutation_cu_32a3d3554cuda3std3__45__cpo7crbeginE,(_ZN45_INTERNAL_70a6c584_14_permutation_cu_32a3d3554cuda3std6ranges3__45__cpo4nextE - _ZN45_INTERNAL_70a6c584_14_permutation_cu_32a3d3554cuda3std3__45__cpo7crbeginE)
_ZN45_INTERNAL_70a6c584_14_permutation_cu_32a3d3554cuda3std3__45__cpo7crbeginE:
	.zero		1
	.type		_ZN45_INTERNAL_70a6c584_14_permutation_cu_32a3d3554cuda3std6ranges3__45__cpo4nextE,@object
	.size		_ZN45_INTERNAL_70a6c584_14_permutation_cu_32a3d3554cuda3std6ranges3__45__cpo4nextE,(_ZN45_INTERNAL_70a6c584_14_permutation_cu_32a3d3554cuda3std6ranges3__45__cpo4swapE - _ZN45_INTERNAL_70a6c584_14_permutation_cu_32a3d3554cuda3std6ranges3__45__cpo4nextE)
_ZN45_INTERNAL_70a6c584_14_permutation_cu_32a3d3554cuda3std6ranges3__45__cpo4nextE:
	.zero		1
	.type		_ZN45_INTERNAL_70a6c584_14_permutation_cu_32a3d3554cuda3std6ranges3__45__cpo4swapE,@object
	.size		_ZN45_INTERNAL_70a6c584_14_permutation_cu_32a3d3554cuda3std6ranges3__45__cpo4swapE,(_ZN45_INTERNAL_70a6c584_14_permutation_cu_32a3d3556thrust24THRUST_300001_SM_1000_NS12placeholders2_1E - _ZN45_INTERNAL_70a6c584_14_permutation_cu_32a3d3554cuda3std6ranges3__45__cpo4swapE)
_ZN45_INTERNAL_70a6c584_14_permutation_cu_32a3d3554cuda3std6ranges3__45__cpo4swapE:
	.zero		1
	.type		_ZN45_INTERNAL_70a6c584_14_permutation_cu_32a3d3556thrust24THRUST_300001_SM_1000_NS12placeholders2_1E,@object
	.size		_ZN45_INTERNAL_70a6c584_14_permutation_cu_32a3d3556thrust24THRUST_300001_SM_1000_NS12placeholders2_1E,(_ZN45_INTERNAL_70a6c584_14_permutation_cu_32a3d3556thrust24THRUST_300001_SM_1000_NS12placeholders2_3E - _ZN45_INTERNAL_70a6c584_14_permutation_cu_32a3d3556thrust24THRUST_300001_SM_1000_NS12placeholders2_1E)
_ZN45_INTERNAL_70a6c584_14_permutation_cu_32a3d3556thrust24THRUST_300001_SM_1000_NS12placeholders2_1E:
	.zero		1
	.type		_ZN45_INTERNAL_70a6c584_14_permutation_cu_32a3d3556thrust24THRUST_300001_SM_1000_NS12placeholders2_3E,@object
	.size		_ZN45_INTERNAL_70a6c584_14_permutation_cu_32a3d3556thrust24THRUST_300001_SM_1000_NS12placeholders2_3E,(_ZN45_INTERNAL_70a6c584_14_permutation_cu_32a3d3554cuda3std3__45__cpo5beginE - _ZN45_INTERNAL_70a6c584_14_permutation_cu_32a3d3556thrust24THRUST_300001_SM_1000_NS12placeholders2_3E)
_ZN45_INTERNAL_70a6c584_14_permutation_cu_32a3d3556thrust24THRUST_300001_SM_1000_NS12placeholders2_3E:
	.zero		1
	.type		_ZN45_INTERNAL_70a6c584_14_permutation_cu_32a3d3554cuda3std3__45__cpo5beginE,@object
	.size		_ZN45_INTERNAL_70a6c584_14_permutation_cu_32a3d3554cuda3std3__45__cpo5beginE,(_ZN45_INTERNAL_70a6c584_14_permutation_cu_32a3d3554cuda3std6ranges3__45__cpo5beginE - _ZN45_INTERNAL_70a6c584_14_permutation_cu_32a3d3554cuda3std3__45__cpo5beginE)
_ZN45_INTERNAL_70a6c584_14_permutation_cu_32a3d3554cuda3std3__45__cpo5beginE:
	.zero		1
	.type		_ZN45_INTERNAL_70a6c584_14_permutation_cu_32a3d3554cuda3std6ranges3__45__cpo5beginE,@object
	.size		_ZN45_INTERNAL_70a6c584_14_permutation_cu_32a3d3554cuda3std6ranges3__45__cpo5beginE,(_ZN45_INTERNAL_70a6c584_14_permutation_cu_32a3d3554cuda3std3__447_GLOBAL__N__70a6c584_14_permutation_cu_32a3d3556ignoreE - _ZN45_INTERNAL_70a6c584_14_permutation_cu_32a3d3554cuda3std6ranges3__45__cpo5beginE)
_ZN45_INTERNAL_70a6c584_14_permutation_cu_32a3d3554cuda3std6ranges3__45__cpo5beginE:
	.zero		1
	.type		_ZN45_INTERNAL_70a6c584_14_permutation_cu_32a3d3554cuda3std3__447_GLOBAL__N__70a6c584_14_permutation_cu_32a3d3556ignoreE,@object
	.size		_ZN45_INTERNAL_70a6c584_14_permutation_cu_32a3d3554cuda3std3__447_GLOBAL__N__70a6c584_14_permutation_cu_32a3d3556ignoreE,(_ZN45_INTERNAL_70a6c584_14_permutation_cu_32a3d3554cuda3std6ranges3__45__cpo4dataE - _ZN45_INTERNAL_70a6c584_14_permutation_cu_32a3d3554cuda3std3__447_GLOBAL__N__70a6c584_14_permutation_cu_32a3d3556ignoreE)
_ZN45_INTERNAL_70a6c584_14_permutation_cu_32a3d3554cuda3std3__447_GLOBAL__N__70a6c584_14_permutation_cu_32a3d3556ignoreE:
	.zero		1
	.type		_ZN45_INTERNAL_70a6c584_14_permutation_cu_32a3d3554cuda3std6ranges3__45__cpo4dataE,@object
	.size		_ZN45_INTERNAL_70a6c584_14_permutation_cu_32a3d3554cuda3std6ranges3__45__cpo4dataE,(_ZN45_INTERNAL_70a6c584_14_permutation_cu_32a3d3556thrust24THRUST_300001_SM_1000_NS12placeholders2_7E - _ZN45_INTERNAL_70a6c584_14_permutation_cu_32a3d3554cuda3std6ranges3__45__cpo4dataE)
_ZN45_INTERNAL_70a6c584_14_permutation_cu_32a3d3554cuda3std6ranges3__45__cpo4dataE:
	.zero		1
	.type		_ZN45_INTERNAL_70a6c584_14_permutation_cu_32a3d3556thrust24THRUST_300001_SM_1000_NS12placeholders2_7E,@object
	.size		_ZN45_INTERNAL_70a6c584_14_permutation_cu_32a3d3556thrust24THRUST_300001_SM_1000_NS12placeholders2_7E,(_ZN45_INTERNAL_70a6c584_14_permutation_cu_32a3d3554cuda3std3__45__cpo6rbeginE - _ZN45_INTERNAL_70a6c584_14_permutation_cu_32a3d3556thrust24THRUST_300001_SM_1000_NS12placeholders2_7E)
_ZN45_INTERNAL_70a6c584_14_permutation_cu_32a3d3556thrust24THRUST_300001_SM_1000_NS12placeholders2_7E:
	.zero		1
	.type		_ZN45_INTERNAL_70a6c584_14_permutation_cu_32a3d3554cuda3std3__45__cpo6rbeginE,@object
	.size		_ZN45_INTERNAL_70a6c584_14_permutation_cu_32a3d3554cuda3std3__45__cpo6rbeginE,(_ZN45_INTERNAL_70a6c584_14_permutation_cu_32a3d3554cuda3std6ranges3__45__cpo7advanceE - _ZN45_INTERNAL_70a6c584_14_permutation_cu_32a3d3554cuda3std3__45__cpo6rbeginE)
_ZN45_INTERNAL_70a6c584_14_permutation_cu_32a3d3554cuda3std3__45__cpo6rbeginE:
	.zero		1
	.type		_ZN45_INTERNAL_70a6c584_14_permutation_cu_32a3d3554cuda3std6ranges3__45__cpo7advanceE,@object
	.size		_ZN45_INTERNAL_70a6c584_14_permutation_cu_32a3d3554cuda3std6ranges3__45__cpo7advanceE,(_ZN45_INTERNAL_70a6c584_14_permutation_cu_32a3d3554cuda3std3__47nulloptE - _ZN45_INTERNAL_70a6c584_14_permutation_cu_32a3d3554cuda3std6ranges3__45__cpo7advanceE)
_ZN45_INTERNAL_70a6c584_14_permutation_cu_32a3d3554cuda3std6ranges3__45__cpo7advanceE:
	.zero		1
	.type		_ZN45_INTERNAL_70a6c584_14_permutation_cu_32a3d3554cuda3std3__47nulloptE,@object
	.size		_ZN45_INTERNAL_70a6c584_14_permutation_cu_32a3d3554cuda3std3__47nulloptE,(_ZN45_INTERNAL_70a6c584_14_permutation_cu_32a3d3554cuda3std6ranges3__45__cpo8distanceE - _ZN45_INTERNAL_70a6c584_14_permutation_cu_32a3d3554cuda3std3__47nulloptE)
_ZN45_INTERNAL_70a6c584_14_permutation_cu_32a3d3554cuda3std3__47nulloptE:
	.zero		1
	.type		_ZN45_INTERNAL_70a6c584_14_permutation_cu_32a3d3554cuda3std6ranges3__45__cpo8distanceE,@object
	.size		_ZN45_INTERNAL_70a6c584_14_permutation_cu_32a3d3554cuda3std6ranges3__45__cpo8distanceE,(_ZN45_INTERNAL_70a6c584_14_permutation_cu_32a3d3556thrust24THRUST_300001_SM_1000_NS12placeholders2_6E - _ZN45_INTERNAL_70a6c584_14_permutation_cu_32a3d3554cuda3std6ranges3__45__cpo8distanceE)
_ZN45_INTERNAL_70a6c584_14_permutation_cu_32a3d3554cuda3std6ranges3__45__cpo8distanceE:
	.zero		1
	.type		_ZN45_INTERNAL_70a6c584_14_permutation_cu_32a3d3556thrust24THRUST_300001_SM_1000_NS12placeholders2_6E,@object
	.size		_ZN45_INTERNAL_70a6c584_14_permutation_cu_32a3d3556thrust24THRUST_300001_SM_1000_NS12placeholders2_6E,(_ZN45_INTERNAL_70a6c584_14_permutation_cu_32a3d3554cuda3std3__45__cpo4cendE - _ZN45_INTERNAL_70a6c584_14_permutation_cu_32a3d3556thrust24THRUST_300001_SM_1000_NS12placeholders2_6E)
_ZN45_INTERNAL_70a6c584_14_permutation_cu_32a3d3556thrust24THRUST_300001_SM_1000_NS12placeholders2_6E:
	.zero		1
	.type		_ZN45_INTERNAL_70a6c584_14_permutation_cu_32a3d3554cuda3std3__45__cpo4cendE,@object
	.size		_ZN45_INTERNAL_70a6c584_14_permutation_cu_32a3d3554cuda3std3__45__cpo4cendE,(_ZN45_INTERNAL_70a6c584_14_permutation_cu_32a3d3554cuda3std6ranges3__45__cpo4cendE - _ZN45_INTERNAL_70a6c584_14_permutation_cu_32a3d3554cuda3std3__45__cpo4cendE)
_ZN45_INTERNAL_70a6c584_14_permutation_cu_32a3d3554cuda3std3__45__cpo4cendE:
	.zero		1
	.type		_ZN45_INTERNAL_70a6c584_14_permutation_cu_32a3d3554cuda3std6ranges3__45__cpo4cendE,@object
	.size		_ZN45_INTERNAL_70a6c584_14_permutation_cu_32a3d3554cuda3std6ranges3__45__cpo4cendE,(_ZN45_INTERNAL_70a6c584_14_permutation_cu_32a3d3554cuda3std3__420unreachable_sentinelE - _ZN45_INTERNAL_70a6c584_14_permutation_cu_32a3d3554cuda3std6ranges3__45__cpo4cendE)
_ZN45_INTERNAL_70a6c584_14_permutation_cu_32a3d3554cuda3std6ranges3__45__cpo4cendE:
	.zero		1
	.type		_ZN45_INTERNAL_70a6c584_14_permutation_cu_32a3d3554cuda3std3__420unreachable_sentinelE,@object
	.size		_ZN45_INTERNAL_70a6c584_14_permutation_cu_32a3d3554cuda3std3__420unreachable_sentinelE,(_ZN45_INTERNAL_70a6c584_14_permutation_cu_32a3d3554cuda3std6ranges3__45__cpo5ssizeE - _ZN45_INTERNAL_70a6c584_14_permutation_cu_32a3d3554cuda3std3__420unreachable_sentinelE)
_ZN45_INTERNAL_70a6c584_14_permutation_cu_32a3d3554cuda3std3__420unreachable_sentinelE:
	.zero		1
	.type		_ZN45_INTERNAL_70a6c584_14_permutation_cu_32a3d3554cuda3std6ranges3__45__cpo5ssizeE,@object
	.size		_ZN45_INTERNAL_70a6c584_14_permutation_cu_32a3d3554cuda3std6ranges3__45__cpo5ssizeE,(_ZN45_INTERNAL_70a6c584_14_permutation_cu_32a3d3556thrust24THRUST_300001_SM_1000_NS12placeholders3_10E - _ZN45_INTERNAL_70a6c584_14_permutation_cu_32a3d3554cuda3std6ranges3__45__cpo5ssizeE)
_ZN45_INTERNAL_70a6c584_14_permutation_cu_32a3d3554cuda3std6ranges3__45__cpo5ssizeE:
	.zero		1
	.type		_ZN45_INTERNAL_70a6c584_14_permutation_cu_32a3d3556thrust24THRUST_300001_SM_1000_NS12placeholders3_10E,@object
	.size		_ZN45_INTERNAL_70a6c584_14_permutation_cu_32a3d3556thrust24THRUST_300001_SM_1000_NS12placeholders3_10E,(_ZN45_INTERNAL_70a6c584_14_permutation_cu_32a3d3554cuda3std3__45__cpo5crendE - _ZN45_INTERNAL_70a6c584_14_permutation_cu_32a3d3556thrust24THRUST_300001_SM_1000_NS12placeholders3_10E)
_ZN45_INTERNAL_70a6c584_14_permutation_cu_32a3d3556thrust24THRUST_300001_SM_1000_NS12placeholders3_10E:
	.zero		1
	.type		_ZN45_INTERNAL_70a6c584_14_permutation_cu_32a3d3554cuda3std3__45__cpo5crendE,@object
	.size		_ZN45_INTERNAL_70a6c584_14_permutation_cu_32a3d3554cuda3std3__45__cpo5crendE,(_ZN45_INTERNAL_70a6c584_14_permutation_cu_32a3d3554cuda3std6ranges3__45__cpo4prevE - _ZN45_INTERNAL_70a6c584_14_permutation_cu_32a3d3554cuda3std3__45__cpo5crendE)
_ZN45_INTERNAL_70a6c584_14_permutation_cu_32a3d3554cuda3std3__45__cpo5crendE:
	.zero		1
	.type		_ZN45_INTERNAL_70a6c584_14_permutation_cu_32a3d3554cuda3std6ranges3__45__cpo4prevE,@object
	.size		_ZN45_INTERNAL_70a6c584_14_permutation_cu_32a3d3554cuda3std6ranges3__45__cpo4prevE,(_ZN45_INTERNAL_70a6c584_14_permutation_cu_32a3d3554cuda3std6ranges3__45__cpo9iter_moveE - _ZN45_INTERNAL_70a6c584_14_permutation_cu_32a3d3554cuda3std6ranges3__45__cpo4prevE)
_ZN45_INTERNAL_70a6c584_14_permutation_cu_32a3d3554cuda3std6ranges3__45__cpo4prevE:
	.zero		1
	.type		_ZN45_INTERNAL_70a6c584_14_permutation_cu_32a3d3554cuda3std6ranges3__45__cpo9iter_moveE,@object
	.size		_ZN45_INTERNAL_70a6c584_14_permutation_cu_32a3d3554cuda3std6ranges3__45__cpo9iter_moveE,(_ZN45_INTERNAL_70a6c584_14_permutation_cu_32a3d3556thrust24THRUST_300001_SM_1000_NS12placeholders2_2E - _ZN45_INTERNAL_70a6c584_14_permutation_cu_32a3d3554cuda3std6ranges3__45__cpo9iter_moveE)
_ZN45_INTERNAL_70a6c584_14_permutation_cu_32a3d3554cuda3std6ranges3__45__cpo9iter_moveE:
	.zero		1
	.type		_ZN45_INTERNAL_70a6c584_14_permutation_cu_32a3d3556thrust24THRUST_300001_SM_1000_NS12placeholders2_2E,@object
	.size		_ZN45_INTERNAL_70a6c584_14_permutation_cu_32a3d3556thrust24THRUST_300001_SM_1000_NS12placeholders2_2E,(_ZN45_INTERNAL_70a6c584_14_permutation_cu_32a3d3556thrust24THRUST_300001_SM_1000_NS12placeholders2_4E - _ZN45_INTERNAL_70a6c584_14_permutation_cu_32a3d3556thrust24THRUST_300001_SM_1000_NS12placeholders2_2E)
_ZN45_INTERNAL_70a6c584_14_permutation_cu_32a3d3556thrust24THRUST_300001_SM_1000_NS12placeholders2_2E:
	.zero		1
	.type		_ZN45_INTERNAL_70a6c584_14_permutation_cu_32a3d3556thrust24THRUST_300001_SM_1000_NS12placeholders2_4E,@object
	.size		_ZN45_INTERNAL_70a6c584_14_permutation_cu_32a3d3556thrust24THRUST_300001_SM_1000_NS12placeholders2_4E,(_ZN45_INTERNAL_70a6c584_14_permutation_cu_32a3d3554cuda3std3__45__cpo3endE - _ZN45_INTERNAL_70a6c584_14_permutation_cu_32a3d3556thrust24THRUST_300001_SM_1000_NS12placeholders2_4E)
_ZN45_INTERNAL_70a6c584_14_permutation_cu_32a3d3556thrust24THRUST_300001_SM_1000_NS12placeholders2_4E:
	.zero		1
	.type		_ZN45_INTERNAL_70a6c584_14_permutation_cu_32a3d3554cuda3std3__45__cpo3endE,@object
	.size		_ZN45_INTERNAL_70a6c584_14_permutation_cu_32a3d3554cuda3std3__45__cpo3endE,(_ZN45_INTERNAL_70a6c584_14_permutation_cu_32a3d3554cuda3std6ranges3__45__cpo3endE - _ZN45_INTERNAL_70a6c584_14_permutation_cu_32a3d3554cuda3std3__45__cpo3endE)
_ZN45_INTERNAL_70a6c584_14_permutation_cu_32a3d3554cuda3std3__45__cpo3endE:
	.zero		1
	.type		_ZN45_INTERNAL_70a6c584_14_permutation_cu_32a3d3554cuda3std6ranges3__45__cpo3endE,@object
	.size		_ZN45_INTERNAL_70a6c584_14_permutation_cu_32a3d3554cuda3std6ranges3__45__cpo3endE,(_ZN45_INTERNAL_70a6c584_14_permutation_cu_32a3d3554cuda3std3__419piecewise_constructE - _ZN45_INTERNAL_70a6c584_14_permutation_cu_32a3d3554cuda3std6ranges3__45__cpo3endE)
_ZN45_INTERNAL_70a6c584_14_permutation_cu_32a3d3554cuda3std6ranges3__45__cpo3endE:
	.zero		1
	.type		_ZN45_INTERNAL_70a6c584_14_permutation_cu_32a3d3554cuda3std3__419piecewise_constructE,@object
	.size		_ZN45_INTERNAL_70a6c584_14_permutation_cu_32a3d3554cuda3std3__419piecewise_constructE,(_ZN45_INTERNAL_70a6c584_14_permutation_cu_32a3d3554cuda3std6ranges3__45__cpo5cdataE - _ZN45_INTERNAL_70a6c584_14_permutation_cu_32a3d3554cuda3std3__419piecewise_constructE)
_ZN45_INTERNAL_70a6c584_14_permutation_cu_32a3d3554cuda3std3__419piecewise_constructE:
	.zero		1
	.type		_ZN45_INTERNAL_70a6c584_14_permutation_cu_32a3d3554cuda3std6ranges3__45__cpo5cdataE,@object
	.size		_ZN45_INTERNAL_70a6c584_14_permutation_cu_32a3d3554cuda3std6ranges3__45__cpo5cdataE,(_ZN45_INTERNAL_70a6c584_14_permutation_cu_32a3d3556thrust24THRUST_300001_SM_1000_NS12placeholders2_8E - _ZN45_INTERNAL_70a6c584_14_permutation_cu_32a3d3554cuda3std6ranges3__45__cpo5cdataE)
_ZN45_INTERNAL_70a6c584_14_permutation_cu_32a3d3554cuda3std6ranges3__45__cpo5cdataE:
	.zero		1
	.type		_ZN45_INTERNAL_70a6c584_14_permutation_cu_32a3d3556thrust24THRUST_300001_SM_1000_NS12placeholders2_8E,@object
	.size		_ZN45_INTERNAL_70a6c584_14_permutation_cu_32a3d3556thrust24THRUST_300001_SM_1000_NS12placeholders2_8E,(_ZN45_INTERNAL_70a6c584_14_permutation_cu_32a3d3554cuda3std3__45__cpo4rendE - _ZN45_INTERNAL_70a6c584_14_permutation_cu_32a3d3556thrust24THRUST_300001_SM_1000_NS12placeholders2_8E)
_ZN45_INTERNAL_70a6c584_14_permutation_cu_32a3d3556thrust24THRUST_300001_SM_1000_NS12placeholders2_8E:
	.zero		1
	.type		_ZN45_INTERNAL_70a6c584_14_permutation_cu_32a3d3554cuda3std3__45__cpo4rendE,@object
	.size		_ZN45_INTERNAL_70a6c584_14_permutation_cu_32a3d3554cuda3std3__45__cpo4rendE,(_ZN45_INTERNAL_70a6c584_14_permutation_cu_32a3d3554cuda3std6ranges3__45__cpo9iter_swapE - _ZN45_INTERNAL_70a6c584_14_permutation_cu_32a3d3554cuda3std3__45__cpo4rendE)
_ZN45_INTERNAL_70a6c584_14_permutation_cu_32a3d3554cuda3std3__45__cpo4rendE:
	.zero		1
	.type		_ZN45_INTERNAL_70a6c584_14_permutation_cu_32a3d3554cuda3std6ranges3__45__cpo9iter_swapE,@object
	.size		_ZN45_INTERNAL_70a6c584_14_permutation_cu_32a3d3554cuda3std6ranges3__45__cpo9iter_swapE,(_ZN45_INTERNAL_70a6c584_14_permutation_cu_32a3d3554cuda3std3__48unexpectE - _ZN45_INTERNAL_70a6c584_14_permutation_cu_32a3d3554cuda3std6ranges3__45__cpo9iter_swapE)
_ZN45_INTERNAL_70a6c584_14_permutation_cu_32a3d3554cuda3std6ranges3__45__cpo9iter_swapE:
	.zero		1
	.type		_ZN45_INTERNAL_70a6c584_14_permutation_cu_32a3d3554cuda3std3__48unexpectE,@object
	.size		_ZN45_INTERNAL_70a6c584_14_permutation_cu_32a3d3554cuda3std3__48unexpectE,(_ZN45_INTERNAL_70a6c584_14_permutation_cu_32a3d3556thrust24THRUST_300001_SM_1000_NS6system6detail10sequential3seqE - _ZN45_INTERNAL_70a6c584_14_permutation_cu_32a3d3554cuda3std3__48unexpectE)
_ZN45_INTERNAL_70a6c584_14_permutation_cu_32a3d3554cuda3std3__48unexpectE:
	.zero		1
	.type		_ZN45_INTERNAL_70a6c584_14_permutation_cu_32a3d3556thrust24THRUST_300001_SM_1000_NS6system6detail10sequential3seqE,@object
	.size		_ZN45_INTERNAL_70a6c584_14_permutation_cu_32a3d3556thrust24THRUST_300001_SM_1000_NS6system6detail10sequential3seqE,(.L_29 - _ZN45_INTERNAL_70a6c584_14_permutation_cu_32a3d3556thrust24THRUST_300001_SM_1000_NS6system6detail10sequential3seqE)
_ZN45_INTERNAL_70a6c584_14_permutation_cu_32a3d3556thrust24THRUST_300001_SM_1000_NS6system6detail10sequential3seqE:
	.zero		1
.L_29:


//--------------------- .nv.shared._ZN3cub18CUB_300001_SM_10006detail10radix_sort33DeviceRadixSortExclusiveSumKernelINS1_5radix10policy_hubIiiyE10Policy1000EyEEvPT0_ --------------------------
	.section	.nv.shared._ZN3cub18CUB_300001_SM_10006detail10radix_sort33DeviceRadixSortExclusiveSumKernelINS1_5radix10policy_hubIiiyE10Policy1000EyEEvPT0_,"aw",@nobits
	.sectionflags	@""
	.align	16
.nv.shared._ZN3cub18CUB_300001_SM_10006detail10radix_sort33DeviceRadixSortExclusiveSumKernelINS1_5radix10policy_hubIiiyE10Policy1000EyEEvPT0_:
	.zero		3360


//--------------------- .nv.shared._ZN3cub18CUB_300001_SM_10006detail10radix_sort30DeviceRadixSortHistogramKernelINS1_5radix10policy_hubIiiyE10Policy1000ELNS0_9SortOrderE0EiyNS1_21identity_decomposer_tEEEvPT2_PKT1_SA_iiT3_ --------------------------
	.section	.nv.shared._ZN3cub18CUB_300001_SM_10006detail10radix_sort30DeviceRadixSortHistogramKernelINS1_5radix10policy_hubIiiyE10Policy1000ELNS0_9SortOrderE0EiyNS1_21identity_decomposer_tEEEvPT2_PKT1_SA_iiT3_,"aw",@nobits
	.sectionflags	@""
	.align	16
.nv.shared._ZN3cub18CUB_300001_SM_10006detail10radix_sort30DeviceRadixSortHistogramKernelINS1_5radix10policy_hubIiiyE10Policy1000ELNS0_9SortOrderE0EiyNS1_21identity_decomposer_tEEEvPT2_PKT1_SA_iiT3_:
	.zero		5120


//--------------------- .nv.shared._ZN3cub18CUB_300001_SM_10006detail10radix_sort31DeviceRadixSortSingleTileKernelINS1_5radix10policy_hubIiiyE10Policy1000ELNS0_9SortOrderE0EiiyNS1_21identity_decomposer_tEEEvPKT1_PSA_PKT2_PSE_T3_iiT4_ --------------------------
	.section	.nv.shared._ZN3cub18CUB_300001_SM_10006detail10radix_sort31DeviceRadixSortSingleTileKernelINS1_5radix10policy_hubIiiyE10Policy1000ELNS0_9SortOrderE0EiiyNS1_21identity_decomposer_tEEEvPKT1_PSA_PKT2_PSE_T3_iiT4_,"aw",@nobits
	.sectionflags	@""
	.align	16
.nv.shared._ZN3cub18CUB_300001_SM_10006detail10radix_sort31DeviceRadixSortSingleTileKernelINS1_5radix10policy_hubIiiyE10Policy1000ELNS0_9SortOrderE0EiiyNS1_21identity_decomposer_tEEEvPKT1_PSA_PKT2_PSE_T3_iiT4_:
	.zero		34880


//--------------------- .nv.shared._ZN3cub18CUB_300001_SM_10006detail11EmptyKernelIvEEvv --------------------------
	.section	.nv.shared._ZN3cub18CUB_300001_SM_10006detail11EmptyKernelIvEEvv,"aw",@nobits
	.sectionflags	@""
	.align	16
	.zero		1024


//--------------------- .nv.shared._Z20moe_unpermute_kernelI13__nv_bfloat16S0_Lb1EEvPKT_PS1_PKiPKfiii --------------------------
	.section	.nv.shared._Z20moe_unpermute_kernelI13__nv_bfloat16S0_Lb1EEvPKT_PS1_PKiPKfiii,"aw",@nobits
	.sectionflags	@""
	.align	16
	.zero		1024


//--------------------- .nv.shared._Z20moe_unpermute_kernelI13__nv_bfloat16S0_Lb0EEvPKT_PS1_PKiPKfiii --------------------------
	.section	.nv.shared._Z20moe_unpermute_kernelI13__nv_bfloat16S0_Lb0EEvPKT_PS1_PKiPKfiii,"aw",@nobits
	.sectionflags	@""
	.align	16
	.zero		1024


//--------------------- .nv.shared._Z20moe_unpermute_kernelI6__halfS0_Lb1EEvPKT_PS1_PKiPKfiii --------------------------
	.section	.nv.shared._Z20moe_unpermute_kernelI6__halfS0_Lb1EEvPKT_PS1_PKiPKfiii,"aw",@nobits
	.sectionflags	@""
	.align	16
	.zero		1024


//--------------------- .nv.shared._Z20moe_unpermute_kernelI6__halfS0_Lb0EEvPKT_PS1_PKiPKfiii --------------------------
	.section	.nv.shared._Z20moe_unpermute_kernelI6__halfS0_Lb0EEvPKT_PS1_PKiPKfiii,"aw",@nobits
	.sectionflags	@""
	.align	16
	.zero		1024


//--------------------- .nv.shared._Z20moe_unpermute_kernelIffLb1EEvPKT_PS0_PKiPKfiii --------------------------
	.section	.nv.shared._Z20moe_unpermute_kernelIffLb1EEvPKT_PS0_PKiPKfiii,"aw",@nobits
	.sectionflags	@""
	.align	16
	.zero		1024


//--------------------- .nv.shared._Z20moe_unpermute_kernelIffLb0EEvPKT_PS0_PKiPKfiii --------------------------
	.section	.nv.shared._Z20moe_unpermute_kernelIffLb0EEvPKT_PS0_PKiPKfiii,"aw",@nobits
	.sectionflags	@""
	.align	16
	.zero		1024


//--------------------- .nv.shared._Z18moe_permute_kernelI13__nv_bfloat16S0_Li128ELb1EEvPKT_S3_PS1_PKfPfPKiiii --------------------------
	.section	.nv.shared._Z18moe_permute_kernelI13__nv_bfloat16S0_Li128ELb1EEvPKT_S3_PS1_PKfPfPKiiii,"aw",@nobits
	.sectionflags	@""
	.align	16
	.zero		1024


//--------------------- .nv.shared._Z18moe_permute_kernelI13__nv_bfloat16S0_Li64ELb1EEvPKT_S3_PS1_PKfPfPKiiii --------------------------
	.section	.nv.shared._Z18moe_permute_kernelI13__nv_bfloat16S0_Li64ELb1EEvPKT_S3_PS1_PKfPfPKiiii,"aw",@nobits
	.sectionflags	@""
	.align	16
	.zero		1024


//--------------------- .nv.shared._Z18moe_permute_kernelI13__nv_bfloat16S0_Li32ELb1EEvPKT_S3_PS1_PKfPfPKiiii --------------------------
	.section	.nv.shared._Z18moe_permute_kernelI13__nv_bfloat16S0_Li32ELb1EEvPKT_S3_PS1_PKfPfPKiiii,"aw",@nobits
	.sectionflags	@""
	.align	16
	.zero		1024


//--------------------- .nv.shared._Z18moe_permute_kernelI13__nv_bfloat16S0_Li16ELb1EEvPKT_S3_PS1_PKfPfPKiiii --------------------------
	.section	.nv.shared._Z18moe_permute_kernelI13__nv_bfloat16S0_Li16ELb1EEvPKT_S3_PS1_PKfPfPKiiii,"aw",@nobits
	.sectionflags	@""
	.align	16
	.zero		1024


//--------------------- .nv.shared._Z18moe_permute_kernelI13__nv_bfloat16S0_Li8ELb1EEvPKT_S3_PS1_PKfPfPKiiii --------------------------
	.section	.nv.shared._Z18moe_permute_kernelI13__nv_bfloat16S0_Li8ELb1EEvPKT_S3_PS1_PKfPfPKiiii,"aw",@nobits
	.sectionflags	@""
	.align	16
	.zero		1024


//--------------------- .nv.shared._Z18moe_permute_kernelI13__nv_bfloat16S0_Li1ELb0EEvPKT_S3_PS1_PKfPfPKiiii --------------------------
	.section	.nv.shared._Z18moe_permute_kernelI13__nv_bfloat16S0_Li1ELb0EEvPKT_S3_PS1_PKfPfPKiiii,"aw",@nobits
	.sectionflags	@""
	.align	16
	.zero		1024


//--------------------- .nv.shared._Z18moe_permute_kernelI13__nv_bfloat16S0_Li128ELb0EEvPKT_S3_PS1_PKfPfPKiiii --------------------------
	.section	.nv.shared._Z18moe_permute_kernelI13__nv_bfloat16S0_Li128ELb0EEvPKT_S3_PS1_PKfPfPKiiii,"aw",@nobits
	.sectionflags	@""
	.align	16
	.zero		1024


//--------------------- .nv.shared._Z18moe_permute_kernelI6__halfS0_Li128ELb1EEvPKT_S3_PS1_PKfPfPKiiii --------------------------
	.section	.nv.shared._Z18moe_permute_kernelI6__halfS0_Li128ELb1EEvPKT_S3_PS1_PKfPfPKiiii,"aw",@nobits
	.sectionflags	@""
	.align	16
	.zero		1024


//--------------------- .nv.shared._Z18moe_permute_kernelI6__halfS0_Li64ELb1EEvPKT_S3_PS1_PKfPfPKiiii --------------------------
	.section	.nv.shared._Z18moe_permute_kernelI6__halfS0_Li64ELb1EEvPKT_S3_PS1_PKfPfPKiiii,"aw",@nobits
	.sectionflags	@""
	.align	16
	.zero		1024


//--------------------- .nv.shared._Z18moe_permute_kernelI6__halfS0_Li32ELb1EEvPKT_S3_PS1_PKfPfPKiiii --------------------------
	.section	.nv.shared._Z18moe_permute_kernelI6__halfS0_Li32ELb1EEvPKT_S3_PS1_PKfPfPKiiii,"aw",@nobits
	.sectionflags	@""
	.align	16
	.zero		1024


//--------------------- .nv.shared._Z18moe_permute_kernelI6__halfS0_Li16ELb1EEvPKT_S3_PS1_PKfPfPKiiii --------------------------
	.section	.nv.shared._Z18moe_permute_kernelI6__halfS0_Li16ELb1EEvPKT_S3_PS1_PKfPfPKiiii,"aw",@nobits
	.sectionflags	@""
	.align	16
	.zero		1024


//--------------------- .nv.shared._Z18moe_permute_kernelI6__halfS0_Li8ELb1EEvPKT_S3_PS1_PKfPfPKiiii --------------------------
	.section	.nv.shared._Z18moe_permute_kernelI6__halfS0_Li8ELb1EEvPKT_S3_PS1_PKfPfPKiiii,"aw",@nobits
	.sectionflags	@""
	.align	16
	.zero		1024


//--------------------- .nv.shared._Z18moe_permute_kernelI6__halfS0_Li1ELb0EEvPKT_S3_PS1_PKfPfPKiiii --------------------------
	.section	.nv.shared._Z18moe_permute_kernelI6__halfS0_Li1ELb0EEvPKT_S3_PS1_PKfPfPKiiii,"aw",@nobits
	.sectionflags	@""
	.align	16
	.zero		1024


//--------------------- .nv.shared._Z18moe_permute_kernelI6__halfS0_Li128ELb0EEvPKT_S3_PS1_PKfPfPKiiii --------------------------
	.section	.nv.shared._Z18moe_permute_kernelI6__halfS0_Li128ELb0EEvPKT_S3_PS1_PKfPfPKiiii,"aw",@nobits
	.sectionflags	@""
	.align	16
	.zero		1024


//--------------------- .nv.shared._Z18moe_permute_kernelIffLi128ELb1EEvPKT_S2_PS0_PKfPfPKiiii --------------------------
	.section	.nv.shared._Z18moe_permute_kernelIffLi128ELb1EEvPKT_S2_PS0_PKfPfPKiiii,"aw",@nobits
	.sectionflags	@""
	.align	16
	.zero		1024


//--------------------- .nv.shared._Z18moe_permute_kernelIffLi64ELb1EEvPKT_S2_PS0_PKfPfPKiiii --------------------------
	.section	.nv.shared._Z18moe_permute_kernelIffLi64ELb1EEvPKT_S2_PS0_PKfPfPKiiii,"aw",@nobits
	.sectionflags	@""
	.align	16
	.zero		1024


//--------------------- .nv.shared._Z18moe_permute_kernelIffLi32ELb1EEvPKT_S2_PS0_PKfPfPKiiii --------------------------
	.section	.nv.shared._Z18moe_permute_kernelIffLi32ELb1EEvPKT_S2_PS0_PKfPfPKiiii,"aw",@nobits
	.sectionflags	@""
	.align	16
	.zero		1024


//--------------------- .nv.shared._Z18moe_permute_kernelIffLi16ELb1EEvPKT_S2_PS0_PKfPfPKiiii --------------------------
	.section	.nv.shared._Z18moe_permute_kernelIffLi16ELb1EEvPKT_S2_PS0_PKfPfPKiiii,"aw",@nobits
	.sectionflags	@""
	.align	16
	.zero		1024


//--------------------- .nv.shared._Z18moe_permute_kernelIffLi8ELb1EEvPKT_S2_PS0_PKfPfPKiiii --------------------------
	.section	.nv.shared._Z18moe_permute_kernelIffLi8ELb1EEvPKT_S2_PS0_PKfPfPKiiii,"aw",@nobits
	.sectionflags	@""
	.align	16
	.zero		1024


//--------------------- .nv.shared._Z18moe_permute_kernelIffLi1ELb0EEvPKT_S2_PS0_PKfPfPKiiii --------------------------
	.section	.nv.shared._Z18moe_permute_kernelIffLi1ELb0EEvPKT_S2_PS0_PKfPfPKiiii,"aw",@nobits
	.sectionflags	@""
	.align	16
	.zero		1024


//--------------------- .nv.shared._Z18moe_permute_kernelIffLi128ELb0EEvPKT_S2_PS0_PKfPfPKiiii --------------------------
	.section	.nv.shared._Z18moe_permute_kernelIffLi128ELb0EEvPKT_S2_PS0_PKfPfPKiiii,"aw",@nobits
	.sectionflags	@""
	.align	16
	.zero		1024


//--------------------- .nv.shared._Z19moe_permute_row_mapPKiPiiii --------------------------
	.section	.nv.shared._Z19moe_permute_row_mapPKiPiiii,"aw",@nobits
	.sectionflags	@""
	.align	16
	.zero		1024


//--------------------- .nv.constant0._ZN3cub18CUB_300001_SM_10006detail10radix_sort29DeviceRadixSortOnesweepKernelINS1_5radix10policy_hubIiiyE10Policy1000ELNS0_9SortOrderE0EiiyiiNS1_21identity_decomposer_tEEEvPT5_SB_PT3_PKSC_PT1_PKSG_PT2_PKSK_T4_iiT6_ --------------------------
	.section	.nv.constant0._ZN3cub18CUB_300001_SM_10006detail10radix_sort29DeviceRadixSortOnesweepKernelINS1_5radix10policy_hubIiiyE10Policy1000ELNS0_9SortOrderE0EiiyiiNS1_21identity_decomposer_tEEEvPT5_SB_PT3_PKSC_PT1_PKSG_PT2_PKSK_T4_iiT6_,"a",@progbits
	.sectionflags	@""
	.align	4
.nv.constant0._ZN3cub18CUB_300001_SM_10006detail10radix_sort29DeviceRadixSortOnesweepKernelINS1_5radix10policy_hubIiiyE10Policy1000ELNS0_9SortOrderE0EiiyiiNS1_21identity_decomposer_tEEEvPT5_SB_PT3_PKSC_PT1_PKSG_PT2_PKSK_T4_iiT6_:
	.zero		973


//--------------------- .nv.constant0._ZN3cub18CUB_300001_SM_10006detail10radix_sort33DeviceRadixSortExclusiveSumKernelINS1_5radix10policy_hubIiiyE10Policy1000EyEEvPT0_ --------------------------
	.section	.nv.constant0._ZN3cub18CUB_300001_SM_10006detail10radix_sort33DeviceRadixSortExclusiveSumKernelINS1_5radix10policy_hubIiiyE10Policy1000EyEEvPT0_,"a",@progbits
	.sectionflags	@""
	.align	4
.nv.constant0._ZN3cub18CUB_300001_SM_10006detail10radix_sort33DeviceRadixSortExclusiveSumKernelINS1_5radix10policy_hubIiiyE10Policy1000EyEEvPT0_:
	.zero		904


//--------------------- .nv.constant0._ZN3cub18CUB_300001_SM_10006detail10radix_sort30DeviceRadixSortHistogramKernelINS1_5radix10policy_hubIiiyE10Policy1000ELNS0_9SortOrderE0EiyNS1_21identity_decomposer_tEEEvPT2_PKT1_SA_iiT3_ --------------------------
	.section	.nv.constant0._ZN3cub18CUB_300001_SM_10006detail10radix_sort30DeviceRadixSortHistogramKernelINS1_5radix10policy_hubIiiyE10Policy1000ELNS0_9SortOrderE0EiyNS1_21identity_decomposer_tEEEvPT2_PKT1_SA_iiT3_,"a",@progbits
	.sectionflags	@""
	.align	4
.nv.constant0._ZN3cub18CUB_300001_SM_10006detail10radix_sort30DeviceRadixSortHistogramKernelINS1_5radix10policy_hubIiiyE10Policy1000ELNS0_9SortOrderE0EiyNS1_21identity_decomposer_tEEEvPT2_PKT1_SA_iiT3_:
	.zero		929


//--------------------- .nv.constant0._ZN3cub18CUB_300001_SM_10006detail10radix_sort31DeviceRadixSortSingleTileKernelINS1_5radix10policy_hubIiiyE10Policy1000ELNS0_9SortOrderE0EiiyNS1_21identity_decomposer_tEEEvPKT1_PSA_PKT2_PSE_T3_iiT4_ --------------------------
	.section	.nv.constant0._ZN3cub18CUB_300001_SM_10006detail10radix_sort31DeviceRadixSortSingleTileKernelINS1_5radix10policy_hubIiiyE10Policy1000ELNS0_9SortOrderE0EiiyNS1_21identity_decomposer_tEEEvPKT1_PSA_PKT2_PSE_T3_iiT4_,"a",@progbits
	.sectionflags	@""
	.align	4
.nv.constant0._ZN3cub18CUB_300001_SM_10006detail10radix_sort31DeviceRadixSortSingleTileKernelINS1_5radix10policy_hubIiiyE10Policy1000ELNS0_9SortOrderE0EiiyNS1_21identity_decomposer_tEEEvPKT1_PSA_PKT2_PSE_T3_iiT4_:
	.zero		945


//--------------------- .nv.constant0._ZN3cub18CUB_300001_SM_10006detail11EmptyKernelIvEEvv --------------------------
	.section	.nv.constant0._ZN3cub18CUB_300001_SM_10006detail11EmptyKernelIvEEvv,"a",@progbits
	.sectionflags	@""
	.align	4
.nv.constant0._ZN3cub18CUB_300001_SM_10006detail11EmptyKernelIvEEvv:
	.zero		896


//--------------------- .nv.constant0._Z20moe_unpermute_kernelI13__nv_bfloat16S0_Lb1EEvPKT_PS1_PKiPKfiii --------------------------
	.section	.nv.constant0._Z20moe_unpermute_kernelI13__nv_bfloat16S0_Lb1EEvPKT_PS1_PKiPKfiii,"a",@progbits
	.sectionflags	@""
	.align	4
.nv.constant0._Z20moe_unpermute_kernelI13__nv_bfloat16S0_Lb1EEvPKT_PS1_PKiPKfiii:
	.zero		940


//--------------------- .nv.constant0._Z20moe_unpermute_kernelI13__nv_bfloat16S0_Lb0EEvPKT_PS1_PKiPKfiii --------------------------
	.section	.nv.constant0._Z20moe_unpermute_kernelI13__nv_bfloat16S0_Lb0EEvPKT_PS1_PKiPKfiii,"a",@progbits
	.sectionflags	@""
	.align	4
.nv.constant0._Z20moe_unpermute_kernelI13__nv_bfloat16S0_Lb0EEvPKT_PS1_PKiPKfiii:
	.zero		940


//--------------------- .nv.constant0._Z20moe_unpermute_kernelI6__halfS0_Lb1EEvPKT_PS1_PKiPKfiii --------------------------
	.section	.nv.constant0._Z20moe_unpermute_kernelI6__halfS0_Lb1EEvPKT_PS1_PKiPKfiii,"a",@progbits
	.sectionflags	@""
	.align	4
.nv.constant0._Z20moe_unpermute_kernelI6__halfS0_Lb1EEvPKT_PS1_PKiPKfiii:
	.zero		940


//--------------------- .nv.constant0._Z20moe_unpermute_kernelI6__halfS0_Lb0EEvPKT_PS1_PKiPKfiii --------------------------
	.section	.nv.constant0._Z20moe_unpermute_kernelI6__halfS0_Lb0EEvPKT_PS1_PKiPKfiii,"a",@progbits
	.sectionflags	@""
	.align	4
.nv.constant0._Z20moe_unpermute_kernelI6__halfS0_Lb0EEvPKT_PS1_PKiPKfiii:
	.zero		940


//--------------------- .nv.constant0._Z20moe_unpermute_kernelIffLb1EEvPKT_PS0_PKiPKfiii --------------------------
	.section	.nv.constant0._Z20moe_unpermute_kernelIffLb1EEvPKT_PS0_PKiPKfiii,"a",@progbits
	.sectionflags	@""
	.align	4
.nv.constant0._Z20moe_unpermute_kernelIffLb1EEvPKT_PS0_PKiPKfiii:
	.zero		940


//--------------------- .nv.constant0._Z20moe_unpermute_kernelIffLb0EEvPKT_PS0_PKiPKfiii --------------------------
	.section	.nv.constant0._Z20moe_unpermute_kernelIffLb0EEvPKT_PS0_PKiPKfiii,"a",@progbits
	.sectionflags	@""
	.align	4
.nv.constant0._Z20moe_unpermute_kernelIffLb0EEvPKT_PS0_PKiPKfiii:
	.zero		940


//--------------------- .nv.constant0._Z18moe_permute_kernelI13__nv_bfloat16S0_Li128ELb1EEvPKT_S3_PS1_PKfPfPKiiii --------------------------
	.section	.nv.constant0._Z18moe_permute_kernelI13__nv_bfloat16S0_Li128ELb1EEvPKT_S3_PS1_PKfPfPKiiii,"a",@progbits
	.sectionflags	@""
	.align	4
.nv.constant0._Z18moe_permute_kernelI13__nv_bfloat16S0_Li128ELb1EEvPKT_S3_PS1_PKfPfPKiiii:
	.zero		956


//--------------------- .nv.constant0._Z18moe_permute_kernelI13__nv_bfloat16S0_Li64ELb1EEvPKT_S3_PS1_PKfPfPKiiii --------------------------
	.section	.nv.constant0._Z18moe_permute_kernelI13__nv_bfloat16S0_Li64ELb1EEvPKT_S3_PS1_PKfPfPKiiii,"a",@progbits
	.sectionflags	@""
	.align	4
.nv.constant0._Z18moe_permute_kernelI13__nv_bfloat16S0_Li64ELb1EEvPKT_S3_PS1_PKfPfPKiiii:
	.zero		956


//--------------------- .nv.constant0._Z18moe_permute_kernelI13__nv_bfloat16S0_Li32ELb1EEvPKT_S3_PS1_PKfPfPKiiii --------------------------
	.section	.nv.constant0._Z18moe_permute_kernelI13__nv_bfloat16S0_Li32ELb1EEvPKT_S3_PS1_PKfPfPKiiii,"a",@progbits
	.sectionflags	@""
	.align	4
.nv.constant0._Z18moe_permute_kernelI13__nv_bfloat16S0_Li32ELb1EEvPKT_S3_PS1_PKfPfPKiiii:
	.zero		956


//--------------------- .nv.constant0._Z18moe_permute_kernelI13__nv_bfloat16S0_Li16ELb1EEvPKT_S3_PS1_PKfPfPKiiii --------------------------
	.section	.nv.constant0._Z18moe_permute_kernelI13__nv_bfloat16S0_Li16ELb1EEvPKT_S3_PS1_PKfPfPKiiii,"a",@progbits
	.sectionflags	@""
	.align	4
.nv.constant0._Z18moe_permute_kernelI13__nv_bfloat16S0_Li16ELb1EEvPKT_S3_PS1_PKfPfPKiiii:
	.zero		956


//--------------------- .nv.constant0._Z18moe_permute_kernelI13__nv_bfloat16S0_Li8ELb1EEvPKT_S3_PS1_PKfPfPKiiii --------------------------
	.section	.nv.constant0._Z18moe_permute_kernelI13__nv_bfloat16S0_Li8ELb1EEvPKT_S3_PS1_PKfPfPKiiii,"a",@progbits
	.sectionflags	@""
	.align	4
.nv.constant0._Z18moe_permute_kernelI13__nv_bfloat16S0_Li8ELb1EEvPKT_S3_PS1_PKfPfPKiiii:
	.zero		956


//--------------------- .nv.constant0._Z18moe_permute_kernelI13__nv_bfloat16S0_Li1ELb0EEvPKT_S3_PS1_PKfPfPKiiii --------------------------
	.section	.nv.constant0._Z18moe_permute_kernelI13__nv_bfloat16S0_Li1ELb0EEvPKT_S3_PS1_PKfPfPKiiii,"a",@progbits
	.sectionflags	@""
	.align	4
.nv.constant0._Z18moe_permute_kernelI13__nv_bfloat16S0_Li1ELb0EEvPKT_S3_PS1_PKfPfPKiiii:
	.zero		956


//--------------------- .nv.constant0._Z18moe_permute_kernelI13__nv_bfloat16S0_Li128ELb0EEvPKT_S3_PS1_PKfPfPKiiii --------------------------
	.section	.nv.constant0._Z18moe_permute_kernelI13__nv_bfloat16S0_Li128ELb0EEvPKT_S3_PS1_PKfPfPKiiii,"a",@progbits
	.sectionflags	@""
	.align	4
.nv.constant0._Z18moe_permute_kernelI13__nv_bfloat16S0_Li128ELb0EEvPKT_S3_PS1_PKfPfPKiiii:
	.zero		956


//--------------------- .nv.constant0._Z18moe_permute_kernelI6__halfS0_Li128ELb1EEvPKT_S3_PS1_PKfPfPKiiii --------------------------
	.section	.nv.constant0._Z18moe_permute_kernelI6__halfS0_Li128ELb1EEvPKT_S3_PS1_PKfPfPKiiii,"a",@progbits
	.sectionflags	@""
	.align	4
.nv.constant0._Z18moe_permute_kernelI6__halfS0_Li128ELb1EEvPKT_S3_PS1_PKfPfPKiiii:
	.zero		956


//--------------------- .nv.constant0._Z18moe_permute_kernelI6__halfS0_Li64ELb1EEvPKT_S3_PS1_PKfPfPKiiii --------------------------
	.section	.nv.constant0._Z18moe_permute_kernelI6__halfS0_Li64ELb1EEvPKT_S3_PS1_PKfPfPKiiii,"a",@progbits
	.sectionflags	@""
	.align	4
.nv.constant0._Z18moe_permute_kernelI6__halfS0_Li64ELb1EEvPKT_S3_PS1_PKfPfPKiiii:
	.zero		956


//--------------------- .nv.constant0._Z18moe_permute_kernelI6__halfS0_Li32ELb1EEvPKT_S3_PS1_PKfPfPKiiii --------------------------
	.section	.nv.constant0._Z18moe_permute_kernelI6__halfS0_Li32ELb1EEvPKT_S3_PS1_PKfPfPKiiii,"a",@progbits
	.sectionflags	@""
	.align	4
.nv.constant0._Z18moe_permute_kernelI6__halfS0_Li32ELb1EEvPKT_S3_PS1_PKfPfPKiiii:
	.zero		956


//--------------------- .nv.constant0._Z18moe_permute_kernelI6__halfS0_Li16ELb1EEvPKT_S3_PS1_PKfPfPKiiii --------------------------
	.section	.nv.constant0._Z18moe_permute_kernelI6__halfS0_Li16ELb1EEvPKT_S3_PS1_PKfPfPKiiii,"a",@progbits
	.sectionflags	@""
	.align	4
.nv.constant0._Z18moe_permute_kernelI6__halfS0_Li16ELb1EEvPKT_S3_PS1_PKfPfPKiiii:
	.zero		956


//--------------------- .nv.constant0._Z18moe_permute_kernelI6__halfS0_Li8ELb1EEvPKT_S3_PS1_PKfPfPKiiii --------------------------
	.section	.nv.constant0._Z18moe_permute_kernelI6__halfS0_Li8ELb1EEvPKT_S3_PS1_PKfPfPKiiii,"a",@progbits
	.sectionflags	@""
	.align	4
.nv.constant0._Z18moe_permute_kernelI6__halfS0_Li8ELb1EEvPKT_S3_PS1_PKfPfPKiiii:
	.zero		956


//--------------------- .nv.constant0._Z18moe_permute_kernelI6__halfS0_Li1ELb0EEvPKT_S3_PS1_PKfPfPKiiii --------------------------
	.section	.nv.constant0._Z18moe_permute_kernelI6__halfS0_Li1ELb0EEvPKT_S3_PS1_PKfPfPKiiii,"a",@progbits
	.sectionflags	@""
	.align	4
.nv.constant0._Z18moe_permute_kernelI6__halfS0_Li1ELb0EEvPKT_S3_PS1_PKfPfPKiiii:
	.zero		956


//--------------------- .nv.constant0._Z18moe_permute_kernelI6__halfS0_Li128ELb0EEvPKT_S3_PS1_PKfPfPKiiii --------------------------
	.section	.nv.constant0._Z18moe_permute_kernelI6__halfS0_Li128ELb0EEvPKT_S3_PS1_PKfPfPKiiii,"a",@progbits
	.sectionflags	@""
	.align	4
.nv.constant0._Z18moe_permute_kernelI6__halfS0_Li128ELb0EEvPKT_S3_PS1_PKfPfPKiiii:
	.zero		956


//--------------------- .nv.constant0._Z18moe_permute_kernelIffLi128ELb1EEvPKT_S2_PS0_PKfPfPKiiii --------------------------
	.section	.nv.constant0._Z18moe_permute_kernelIffLi128ELb1EEvPKT_S2_PS0_PKfPfPKiiii,"a",@progbits
	.sectionflags	@""
	.align	4
.nv.constant0._Z18moe_permute_kernelIffLi128ELb1EEvPKT_S2_PS0_PKfPfPKiiii:
	.zero		956


//--------------------- .nv.constant0._Z18moe_permute_kernelIffLi64ELb1EEvPKT_S2_PS0_PKfPfPKiiii --------------------------
	.section	.nv.constant0._Z18moe_permute_kernelIffLi64ELb1EEvPKT_S2_PS0_PKfPfPKiiii,"a",@progbits
	.sectionflags	@""
	.align	4
.nv.constant0._Z18moe_permute_kernelIffLi64ELb1EEvPKT_S2_PS0_PKfPfPKiiii:
	.zero		956


//--------------------- .nv.constant0._Z18moe_permute_kernelIffLi32ELb1EEvPKT_S2_PS0_PKfPfPKiiii --------------------------
	.section	.nv.constant0._Z18moe_permute_kernelIffLi32ELb1EEvPKT_S2_PS0_PKfPfPKiiii,"a",@progbits
	.sectionflags	@""
	.align	4
.nv.constant0._Z18moe_permute_kernelIffLi32ELb1EEvPKT_S2_PS0_PKfPfPKiiii:
	.zero		956


//--------------------- .nv.constant0._Z18moe_permute_kernelIffLi16ELb1EEvPKT_S2_PS0_PKfPfPKiiii --------------------------
	.section	.nv.constant0._Z18moe_permute_kernelIffLi16ELb1EEvPKT_S2_PS0_PKfPfPKiiii,"a",@progbits
	.sectionflags	@""
	.align	4
.nv.constant0._Z18moe_permute_kernelIffLi16ELb1EEvPKT_S2_PS0_PKfPfPKiiii:
	.zero		956


//--------------------- .nv.constant0._Z18moe_permute_kernelIffLi8ELb1EEvPKT_S2_PS0_PKfPfPKiiii --------------------------
	.section	.nv.constant0._Z18moe_permute_kernelIffLi8ELb1EEvPKT_S2_PS0_PKfPfPKiiii,"a",@progbits
	.sectionflags	@""
	.align	4
.nv.constant0._Z18moe_permute_kernelIffLi8ELb1EEvPKT_S2_PS0_PKfPfPKiiii:
	.zero		956


//--------------------- .nv.constant0._Z18moe_permute_kernelIffLi1ELb0EEvPKT_S2_PS0_PKfPfPKiiii --------------------------
	.section	.nv.constant0._Z18moe_permute_kernelIffLi1ELb0EEvPKT_S2_PS0_PKfPfPKiiii,"a",@progbits
	.sectionflags	@""
	.align	4
.nv.constant0._Z18moe_permute_kernelIffLi1ELb0EEvPKT_S2_PS0_PKfPfPKiiii:
	.zero		956


//--------------------- .nv.constant0._Z18moe_permute_kernelIffLi128ELb0EEvPKT_S2_PS0_PKfPfPKiiii --------------------------
	.section	.nv.constant0._Z18moe_permute_kernelIffLi128ELb0EEvPKT_S2_PS0_PKfPfPKiiii,"a",@progbits
	.sectionflags	@""
	.align	4
.nv.constant0._Z18moe_permute_kernelIffLi128ELb0EEvPKT_S2_PS0_PKfPfPKiiii:
	.zero		956


//--------------------- .nv.constant0._Z19moe_permute_row_mapPKiPiiii --------------------------
	.section	.nv.constant0._Z19moe_permute_row_mapPKiPiiii,"a",@progbits
	.sectionflags	@""
	.align	4
.nv.constant0._Z19moe_permute_row_mapPKiPiiii:
	.zero		924


//--------------------- SYMBOLS --------------------------

	.type		.nv.reservedSmem.offset0,@object
	.size		.nv.reservedSmem.offset0,0x4
	.type		.nv.reservedSmem.cap,@object
	.size		.nv.reservedSmem.cap,0x4
